	.target	sm_80

	.elftype	@"ET_EXEC"


//--------------------- .note.nv.tkinfo           --------------------------
	.section	.note.nv.tkinfo,"",@"SHT_NOTE"
	.sectionflags	@"SHF_NOTE_NV_TKINFO"
	.tkinfo
        /*0018*/ 	.word	0x00000002
        /*0030*/ 	.string	""
        /*0030*/ 	.string	"ptxas"
        /*0030*/ 	.string	"Cuda compilation tools, release 13.0, V13.0.88"
        /*0030*/ 	.string	"Build cuda_13.0.r13.0/compiler.36424714_0"
        /*0030*/ 	.string	"-v  -suppress-debug-info  -lineinfo  -arch sm_80 "



//--------------------- .note.nv.cuinfo           --------------------------
	.section	.note.nv.cuinfo,"",@"SHT_NOTE"
	.sectionflags	@"SHF_NOTE_NV_CUINFO"
        /*0018*/ 	.short	0x0002
        /*001a*/ 	.short	0x0050
        /*001c*/ 	.short	0x0082
	.zero		2


//--------------------- .nv.info                  --------------------------
	.section	.nv.info,"",@"SHT_CUDA_INFO"
	.align	4


	//----- nvinfo : EIATTR_REGCOUNT
	.align		4
        /*0000*/ 	.byte	0x04, 0x2f
        /*0002*/ 	.short	(.L_1 - .L_0)
	.align		4
.L_0:
        /*0004*/ 	.word	index@(matmul_kernel)
        /*0008*/ 	.word	0x00000020


	//----- nvinfo : EIATTR_FRAME_SIZE
	.align		4
.L_1:
        /*000c*/ 	.byte	0x04, 0x11
        /*000e*/ 	.short	(.L_3 - .L_2)
	.align		4
.L_2:
        /*0010*/ 	.word	index@(matmul_kernel)
        /*0014*/ 	.word	0x00003c08


	//----- nvinfo : EIATTR_MIN_STACK_SIZE
	.align		4
.L_3:
        /*0018*/ 	.byte	0x04, 0x12
        /*001a*/ 	.short	(.L_5 - .L_4)
	.align		4
.L_4:
        /*001c*/ 	.word	index@(matmul_kernel)
        /*0020*/ 	.word	0x00003c08
.L_5:


//--------------------- .nv.info.matmul_kernel    --------------------------
	.section	.nv.info.matmul_kernel,"",@"SHT_CUDA_INFO"
	.sectionflags	@""
	.align	4


	//----- nvinfo : EIATTR_CUDA_API_VERSION
	.align		4
        /*0000*/ 	.byte	0x04, 0x37
        /*0002*/ 	.short	(.L_7 - .L_6)
.L_6:
        /*0004*/ 	.word	0x00000082


	//----- nvinfo : EIATTR_SW2861232_WAR
	.align		4
.L_7:
        /*0008*/ 	.byte	0x01, 0x35
	.zero		2


	//----- nvinfo : EIATTR_PARAM_CBANK
	.align		4
        /*000c*/ 	.byte	0x04, 0x0a
        /*000e*/ 	.short	(.L_9 - .L_8)
	.align		4
.L_8:
        /*0010*/ 	.word	index@(.nv.constant0.matmul_kernel)
        /*0014*/ 	.short	0x0160
        /*0016*/ 	.short	0x0050


	//----- nvinfo : EIATTR_CBANK_PARAM_SIZE
	.align		4
.L_9:
        /*0018*/ 	.byte	0x03, 0x19
        /*001a*/ 	.short	0x0050


	//----- nvinfo : EIATTR_KPARAM_INFO
	.align		4
        /*001c*/ 	.byte	0x04, 0x17
        /*001e*/ 	.short	(.L_11 - .L_10)
.L_10:
        /*0020*/ 	.word	0x00000000
        /*0024*/ 	.short	0x000d
        /*0026*/ 	.short	0x0048
        /*0028*/ 	.byte	0x00, 0xf4, 0x21, 0x00


	//----- nvinfo : EIATTR_KPARAM_INFO
	.align		4
.L_11:
        /*002c*/ 	.byte	0x04, 0x17
        /*002e*/ 	.short	(.L_13 - .L_12)
.L_12:
        /*0030*/ 	.word	0x00000000
        /*0034*/ 	.short	0x000c
        /*0036*/ 	.short	0x0040
        /*0038*/ 	.byte	0x00, 0xf4, 0x21, 0x00


	//----- nvinfo : EIATTR_KPARAM_INFO
	.align		4
.L_13:
        /*003c*/ 	.byte	0x04, 0x17
        /*003e*/ 	.short	(.L_15 - .L_14)
.L_14:
        /*0040*/ 	.word	0x00000000
        /*0044*/ 	.short	0x000b
        /*0046*/ 	.short	0x0038
        /*0048*/ 	.byte	0x00, 0xf0, 0x11, 0x00


	//----- nvinfo : EIATTR_KPARAM_INFO
	.align		4
.L_15:
        /*004c*/ 	.byte	0x04, 0x17
        /*004e*/ 	.short	(.L_17 - .L_16)
.L_16:
        /*0050*/ 	.word	0x00000000
        /*0054*/ 	.short	0x000a
        /*0056*/ 	.short	0x0034
        /*0058*/ 	.byte	0x00, 0xf0, 0x11, 0x00


	//----- nvinfo : EIATTR_KPARAM_INFO
	.align		4
.L_17:
        /*005c*/ 	.byte	0x04, 0x17
        /*005e*/ 	.short	(.L_19 - .L_18)
.L_18:
        /*0060*/ 	.word	0x00000000
        /*0064*/ 	.short	0x0009
        /*0066*/ 	.short	0x0030
        /*0068*/ 	.byte	0x00, 0xf0, 0x11, 0x00


	//----- nvinfo : EIATTR_KPARAM_INFO
	.align		4
.L_19:
        /*006c*/ 	.byte	0x04, 0x17
        /*006e*/ 	.short	(.L_21 - .L_20)
.L_20:
        /*0070*/ 	.word	0x00000000
        /*0074*/ 	.short	0x0008
        /*0076*/ 	.short	0x002c
        /*0078*/ 	.byte	0x00, 0xf0, 0x11, 0x00


	//----- nvinfo : EIATTR_KPARAM_INFO
	.align		4
.L_21:
        /*007c*/ 	.byte	0x04, 0x17
        /*007e*/ 	.short	(.L_23 - .L_22)
.L_22:
        /*0080*/ 	.word	0x00000000
        /*0084*/ 	.short	0x0007
        /*0086*/ 	.short	0x0028
        /*0088*/ 	.byte	0x00, 0xf0, 0x11, 0x00


	//----- nvinfo : EIATTR_KPARAM_INFO
	.align		4
.L_23:
        /*008c*/ 	.byte	0x04, 0x17
        /*008e*/ 	.short	(.L_25 - .L_24)
.L_24:
        /*0090*/ 	.word	0x00000000
        /*0094*/ 	.short	0x0006
        /*0096*/ 	.short	0x0024
        /*0098*/ 	.byte	0x00, 0xf0, 0x11, 0x00


	//----- nvinfo : EIATTR_KPARAM_INFO
	.align		4
.L_25:
        /*009c*/ 	.byte	0x04, 0x17
        /*009e*/ 	.short	(.L_27 - .L_26)
.L_26:
        /*00a0*/ 	.word	0x00000000
        /*00a4*/ 	.short	0x0005
        /*00a6*/ 	.short	0x0020
        /*00a8*/ 	.byte	0x00, 0xf0, 0x11, 0x00


	//----- nvinfo : EIATTR_KPARAM_INFO
	.align		4
.L_27:
        /*00ac*/ 	.byte	0x04, 0x17
        /*00ae*/ 	.short	(.L_29 - .L_28)
.L_28:
        /*00b0*/ 	.word	0x00000000
        /*00b4*/ 	.short	0x0004
        /*00b6*/ 	.short	0x001c
        /*00b8*/ 	.byte	0x00, 0xf0, 0x11, 0x00


	//----- nvinfo : EIATTR_KPARAM_INFO
	.align		4
.L_29:
        /*00bc*/ 	.byte	0x04, 0x17
        /*00be*/ 	.short	(.L_31 - .L_30)
.L_30:
        /*00c0*/ 	.word	0x00000000
        /*00c4*/ 	.short	0x0003
        /*00c6*/ 	.short	0x0018
        /*00c8*/ 	.byte	0x00, 0xf0, 0x11, 0x00


	//----- nvinfo : EIATTR_KPARAM_INFO
	.align		4
.L_31:
        /*00cc*/ 	.byte	0x04, 0x17
        /*00ce*/ 	.short	(.L_33 - .L_32)
.L_32:
        /*00d0*/ 	.word	0x00000000
        /*00d4*/ 	.short	0x0002
        /*00d6*/ 	.short	0x0010
        /*00d8*/ 	.byte	0x00, 0xf4, 0x21, 0x00


	//----- nvinfo : EIATTR_KPARAM_INFO
	.align		4
.L_33:
        /*00dc*/ 	.byte	0x04, 0x17
        /*00de*/ 	.short	(.L_35 - .L_34)
.L_34:
        /*00e0*/ 	.word	0x00000000
        /*00e4*/ 	.short	0x0001
        /*00e6*/ 	.short	0x0008
        /*00e8*/ 	.byte	0x00, 0xf4, 0x21, 0x00


	//----- nvinfo : EIATTR_KPARAM_INFO
	.align		4
.L_35:
        /*00ec*/ 	.byte	0x04, 0x17
        /*00ee*/ 	.short	(.L_37 - .L_36)
.L_36:
        /*00f0*/ 	.word	0x00000000
        /*00f4*/ 	.short	0x0000
        /*00f6*/ 	.short	0x0000
        /*00f8*/ 	.byte	0x00, 0xf4, 0x21, 0x00


	//----- nvinfo : EIATTR_MAXREG_COUNT
	.align		4
.L_37:
        /*00fc*/ 	.byte	0x03, 0x1b
        /*00fe*/ 	.short	0x00ff


	//----- nvinfo : EIATTR_NUM_BARRIERS
	.align		4
        /*0100*/ 	.byte	0x02, 0x4c
        /*0102*/ 	.byte	0x01
	.zero		1


	//----- nvinfo : EIATTR_ANNOTATIONS
	.align		4
        /*0104*/ 	.byte	0x04, 0x55
        /*0106*/ 	.short	(.L_39 - .L_38)


	//   ....[0]....
.L_38:
        /*0108*/ 	.word	0x00000001
        /*010c*/ 	.byte	0x70, 0x00, 0x00, 0x00, 0x01, 0x00, 0x00, 0x00, 0xb0, 0x00, 0x00, 0x00, 0x01, 0x00, 0x00, 0x00
        /* <DEDUP_REMOVED lines=2792> */
        /*af9c*/ 	.byte	0xd0, 0x6c, 0x02, 0x00


	//----- nvinfo : EIATTR_MERCURY_ISA_VERSION
	.align		4
.L_39:
        /*afa0*/ 	.byte	0x03, 0x5f
        /*afa2*/ 	.short	0x0000


	//----- nvinfo : EIATTR_EXIT_INSTR_OFFSETS
	.align		4
        /*afa4*/ 	.byte	0x04, 0x1c
        /*afa6*/ 	.short	(.L_41 - .L_40)


	//   ....[0]....
.L_40:
        /*afa8*/ 	.word	0x00064040


	//   ....[1]....
        /*afac*/ 	.word	0x00064070


	//----- nvinfo : EIATTR_REQNTID
	.align		4
.L_41:
        /*afb0*/ 	.byte	0x04, 0x10
        /*afb2*/ 	.short	(.L_43 - .L_42)
.L_42:
        /*afb4*/ 	.word	0x00000080
        /*afb8*/ 	.word	0x00000001
        /*afbc*/ 	.word	0x00000001
.L_43:


//--------------------- .nv.callgraph             --------------------------
	.section	.nv.callgraph,"",@"SHT_CUDA_CALLGRAPH"
	.align	4
	.sectionentsize	8
	.align		4
        /*0000*/ 	.word	0x00000000
	.align		4
        /*0004*/ 	.word	0xffffffff
	.align		4
        /*0008*/ 	.word	0x00000000
	.align		4
        /*000c*/ 	.word	0xfffffffe
	.align		4
        /*0010*/ 	.word	0x00000000
	.align		4
        /*0014*/ 	.word	0xfffffffd
	.align		4
        /*0018*/ 	.word	0x00000000
	.align		4
        /*001c*/ 	.word	0xfffffffc


//--------------------- .nv.rel.action            --------------------------
	.section	.nv.rel.action,"",@"SHT_CUDA_RELOCINFO"
	.align	8
	.sectionentsize	8
        /*0000*/ 	.byte	0x73, 0x00, 0x00, 0x00, 0x00, 0x00, 0x00, 0x00, 0x00, 0x00, 0x00, 0x11, 0x25, 0x00, 0x05, 0x36


//--------------------- .nv.constant0.matmul_kernel --------------------------
	.section	.nv.constant0.matmul_kernel,"a",@progbits
	.sectionflags	@""
	.align	4
.nv.constant0.matmul_kernel:
	.zero		432


//--------------------- .text.matmul_kernel       --------------------------
	.section	.text.matmul_kernel,"ax",@progbits
	.sectioninfo	@"SHI_REGISTERS=32"
	.align	128
        .global         matmul_kernel
        .type           matmul_kernel,@function
        .size           matmul_kernel,(.L_x_4 - matmul_kernel)
        .other          matmul_kernel,@"STO_CUDA_ENTRY STV_DEFAULT"
matmul_kernel:
.text.matmul_kernel:
[----:B------:R-:W-:-:S05]  /*0000*/  IMAD.MOV.U32 R1, RZ, RZ, c[0x0][0x28] ;  /* 0x00000a00ff017624 */ /* 0x000fca00078e00ff */
[----:B------:R-:W-:Y:S01]  /*0010*/  IADD3 R1, R1, -0x3c08, RZ ;  /* 0xffffc3f801017810 */ /* 0x000fe20007ffe0ff */
[----:B------:R-:W-:Y:S01]  /*0020*/  IMAD.MOV.U32 R0, RZ, RZ, c[0x0][0x17c] ;  /* 0x00005f00ff007624 */ /* 0x000fe200078e00ff */
[----:B------:R-:W0:Y:S01]  /*0030*/  S2R R29, SR_TID.X ;  /* 0x00000000001d7919 */ /* 0x000e220000002100 */
[----:B------:R-:W-:Y:S01]  /*0040*/  ULDC.64 UR6, c[0x0][0x118] ;  /* 0x0000460000067ab9 */ /* 0x000fe20000000a00 */
[----:B------:R-:W-:Y:S01]  /*0050*/  CS2R R24, SRZ ;  /* 0x0000000000187805 */ /* 0x000fe2000001ff00 */
[----:B------:R-:W-:Y:S01]  /*0060*/  CS2R R26, SRZ ;  /* 0x00000000001a7805 */ /* 0x000fe2000001ff00 */
[----:B------:R1:W-:Y:S01]  /*0070*/  STL [R1+0x30], RZ ;  /* 0x000030ff01007387 */ /* 0x0003e20000100800 */
[----:B------:R-:W-:Y:S01]  /*0080*/  IADD3 R0, R0, 0x1ff, RZ ;  /* 0x000001ff00007810 */ /* 0x000fe20007ffe0ff */
[----:B------:R-:W-:Y:S01]  /*0090*/  CS2R R20, SRZ ;  /* 0x0000000000147805 */ /* 0x000fe2000001ff00 */
[----:B------:R-:W-:Y:S01]  /*00a0*/  CS2R R22, SRZ ;  /* 0x0000000000167805 */ /* 0x000fe2000001ff00 */
[----:B------:R1:W-:Y:S01]  /*00b0*/  STL [R1+0x34], RZ ;  /* 0x000034ff01007387 */ /* 0x0003e20000100800 */
[----:B------:R-:W-:Y:S01]  /*00c0*/  SHF.R.S32.HI R3, RZ, 0x1f, R0 ;  /* 0x0000001fff037819 */ /* 0x000fe20000011400 */
[----:B------:R-:W-:Y:S01]  /*00d0*/  CS2R R16, SRZ ;  /* 0x0000000000107805 */ /* 0x000fe2000001ff00 */
[----:B------:R-:W-:Y:S01]  /*00e0*/  CS2R R18, SRZ ;  /* 0x0000000000127805 */ /* 0x000fe2000001ff00 */
[----:B------:R1:W-:Y:S01]  /*00f0*/  STL [R1+0x38], RZ ;  /* 0x000038ff01007387 */ /* 0x0003e20000100800 */
[----:B------:R-:W-:Y:S01]  /*0100*/  LEA.HI R0, R3, R0, RZ, 0x9 ;  /* 0x0000000003007211 */ /* 0x000fe200078f48ff */
[----:B------:R-:W-:Y:S01]  /*0110*/  CS2R R12, SRZ ;  /* 0x00000000000c7805 */ /* 0x000fe2000001ff00 */
[----:B------:R-:W-:Y:S01]  /*0120*/  CS2R R14, SRZ ;  /* 0x00000000000e7805 */ /* 0x000fe2000001ff00 */
[----:B------:R1:W-:Y:S01]  /*0130*/  STL [R1+0x3c], RZ ;  /* 0x00003cff01007387 */ /* 0x0003e20000100800 */
[----:B------:R-:W-:-:S03]  /*0140*/  SHF.R.S32.HI R0, RZ, 0x9, R0 ;  /* 0x00000009ff007819 */ /* 0x000fc60000011400 */
[----:B------:R1:W-:Y:S01]  /*0150*/  STL [R1+0x20], RZ ;  /* 0x000020ff01007387 */ /* 0x0003e20000100800 */
[-C--:B------:R-:W-:Y:S02]  /*0160*/  IABS R7, R0.reuse ;  /* 0x0000000000077213 */ /* 0x080fe40000000000 */
[----:B------:R-:W-:Y:S01]  /*0170*/  IABS R10, R0 ;  /* 0x00000000000a7213 */ /* 0x000fe20000000000 */
[----:B------:R1:W-:Y:S01]  /*0180*/  STL [R1+0x24], RZ ;  /* 0x000024ff01007387 */ /* 0x0003e20000100800 */
[----:B------:R-:W2:Y:S03]  /*0190*/  I2F.RP R2, R7 ;  /* 0x0000000700027306 */ /* 0x000ea60000209400 */
[----:B------:R1:W-:Y:S04]  /*01a0*/  STL [R1+0x28], RZ ;  /* 0x000028ff01007387 */ /* 0x0003e80000100800 */
[----:B------:R1:W-:Y:S04]  /*01b0*/  STL [R1+0x2c], RZ ;  /* 0x00002cff01007387 */ /* 0x0003e80000100800 */
[----:B------:R1:W-:Y:S04]  /*01c0*/  STL [R1+0x10], RZ ;  /* 0x000010ff01007387 */ /* 0x0003e80000100800 */
[----:B------:R1:W-:Y:S01]  /*01d0*/  STL [R1+0x14], RZ ;  /* 0x000014ff01007387 */ /* 0x0003e20000100800 */
[----:B--2---:R-:W2:Y:S03]  /*01e0*/  MUFU.RCP R2, R2 ;  /* 0x0000000200027308 */ /* 0x004ea60000001000 */
[----:B------:R1:W-:Y:S04]  /*01f0*/  STL [R1+0x18], RZ ;  /* 0x000018ff01007387 */ /* 0x0003e80000100800 */
[----:B------:R1:W-:Y:S04]  /*0200*/  STL [R1+0x1c], RZ ;  /* 0x00001cff01007387 */ /* 0x0003e80000100800 */
[----:B------:R1:W-:Y:S04]  /*0210*/  STL [R1], RZ ;  /* 0x000000ff01007387 */ /* 0x0003e80000100800 */
[----:B------:R1:W-:Y:S01]  /*0220*/  STL [R1+0x4], RZ ;  /* 0x000004ff01007387 */ /* 0x0003e20000100800 */
[----:B--2---:R-:W-:-:S03]  /*0230*/  IADD3 R4, R2, 0xffffffe, RZ ;  /* 0x0ffffffe02047810 */ /* 0x004fc60007ffe0ff */
[----:B------:R1:W-:Y:S01]  /*0240*/  STL [R1+0x8], RZ ;  /* 0x000008ff01007387 */ /* 0x0003e20000100800 */
[----:B------:R2:W3:Y:S03]  /*0250*/  F2I.FTZ.U32.TRUNC.NTZ R5, R4 ;  /* 0x0000000400057305 */ /* 0x0004e6000021f000 */
[----:B------:R1:W-:Y:S04]  /*0260*/  STL [R1+0xc], RZ ;  /* 0x00000cff01007387 */ /* 0x0003e80000100800 */
[----:B------:R1:W-:Y:S01]  /*0270*/  STL [R1+0x40], RZ ;  /* 0x000040ff01007387 */ /* 0x0003e20000100800 */
[----:B--2---:R-:W-:-:S03]  /*0280*/  IMAD.MOV.U32 R4, RZ, RZ, RZ ;  /* 0x000000ffff047224 */ /* 0x004fc600078e00ff */
[----:B------:R1:W-:Y:S04]  /*0290*/  STL [R1+0x44], RZ ;  /* 0x000044ff01007387 */ /* 0x0003e80000100800 */
[----:B------:R1:W-:Y:S01]  /*02a0*/  STL [R1+0x48], RZ ;  /* 0x000048ff01007387 */ /* 0x0003e20000100800 */
[----:B---3--:R-:W-:-:S03]  /*02b0*/  IMAD.MOV R6, RZ, RZ, -R5 ;  /* 0x000000ffff067224 */ /* 0x008fc600078e0a05 */
[----:B------:R1:W-:Y:S01]  /*02c0*/  STL [R1+0x4c], RZ ;  /* 0x00004cff01007387 */ /* 0x0003e20000100800 */
[----:B------:R-:W-:-:S03]  /*02d0*/  IMAD R9, R6, R7, RZ ;  /* 0x0000000706097224 */ /* 0x000fc600078e02ff */
[----:B------:R1:W-:Y:S01]  /*02e0*/  STL [R1+0x50], RZ ;  /* 0x000050ff01007387 */ /* 0x0003e20000100800 */
[----:B------:R-:W-:-:S03]  /*02f0*/  IMAD.HI.U32 R5, R5, R9, R4 ;  /* 0x0000000905057227 */ /* 0x000fc600078e0004 */
[----:B------:R1:W-:Y:S01]  /*0300*/  STL [R1+0x54], RZ ;  /* 0x000054ff01007387 */ /* 0x0003e20000100800 */
[----:B------:R-:W-:-:S03]  /*0310*/  IMAD.MOV R9, RZ, RZ, -R10 ;  /* 0x000000ffff097224 */ /* 0x000fc600078e0a0a */
[----:B------:R1:W-:Y:S04]  /*0320*/  STL [R1+0x58], RZ ;  /* 0x000058ff01007387 */ /* 0x0003e80000100800 */
        /* <DEDUP_REMOVED lines=251> */
[----:B------:R-:W2:Y:S04]  /*12e0*/  S2R R3, SR_CTAID.X ;  /* 0x0000000000037919 */ /* 0x000ea80000002500 */
[----:B------:R1:W-:Y:S04]  /*12f0*/  STL [R1+0x598], RZ ;  /* 0x000598ff01007387 */ /* 0x0003e80000100800 */
[----:B------:R1:W-:Y:S04]  /*1300*/  STL [R1+0x59c], RZ ;  /* 0x00059cff01007387 */ /* 0x0003e80000100800 */
[----:B------:R1:W-:Y:S04]  /*1310*/  STL [R1+0x5a0], RZ ;  /* 0x0005a0ff01007387 */ /* 0x0003e80000100800 */
[----:B------:R1:W-:Y:S04]  /*1320*/  STL [R1+0x5a4], RZ ;  /* 0x0005a4ff01007387 */ /* 0x0003e80000100800 */
[----:B------:R1:W-:Y:S04]  /*1330*/  STL [R1+0x5a8], RZ ;  /* 0x0005a8ff01007387 */ /* 0x0003e80000100800 */
[----:B------:R1:W-:Y:S01]  /*1340*/  STL [R1+0x5ac], RZ ;  /* 0x0005acff01007387 */ /* 0x0003e20000100800 */
[----:B--2---:R-:W-:-:S03]  /*1350*/  IABS R8, R3 ;  /* 0x0000000300087213 */ /* 0x004fc60000000000 */
[----:B------:R1:W-:Y:S02]  /*1360*/  STL [R1+0x630], RZ ;  /* 0x000630ff01007387 */ /* 0x0003e40000100800 */
[----:B------:R-:W-:Y:S02]  /*1370*/  IMAD.MOV.U32 R6, RZ, RZ, R8 ;  /* 0x000000ffff067224 */ /* 0x000fe400078e0008 */
[----:B------:R1:W-:Y:S02]  /*1380*/  STL [R1+0x634], RZ ;  /* 0x000634ff01007387 */ /* 0x0003e40000100800 */
[----:B------:R-:W-:Y:S02]  /*1390*/  IMAD.HI.U32 R28, R5, R6, RZ ;  /* 0x00000006051c7227 */ /* 0x000fe400078e00ff */
[----:B------:R1:W-:Y:S02]  /*13a0*/  STL [R1+0x638], RZ ;  /* 0x000638ff01007387 */ /* 0x0003e40000100800 */
[----:B------:R-:W-:-:S02]  /*13b0*/  IMAD R2, R28, R9, R6 ;  /* 0x000000091c027224 */ /* 0x000fc400078e0206 */
[----:B------:R1:W-:Y:S03]  /*13c0*/  STL [R1+0x63c], RZ ;  /* 0x00063cff01007387 */ /* 0x0003e60000100800 */
[----:B------:R-:W-:Y:S01]  /*13d0*/  ISETP.GT.U32.AND P1, PT, R7, R2, PT ;  /* 0x000000020700720c */ /* 0x000fe20003f24070 */
[----:B------:R1:W-:Y:S04]  /*13e0*/  STL [R1+0x640], RZ ;  /* 0x000640ff01007387 */ /* 0x0003e80000100800 */
[----:B------:R1:W-:Y:S04]  /*13f0*/  STL [R1+0x644], RZ ;  /* 0x000644ff01007387 */ /* 0x0003e80000100800 */
[----:B------:R1:W-:Y:S04]  /*1400*/  STL [R1+0x648], RZ ;  /* 0x000648ff01007387 */ /* 0x0003e80000100800 */
[----:B------:R1:W-:Y:S01]  /*1410*/  STL [R1+0x64c], RZ ;  /* 0x00064cff01007387 */ /* 0x0003e20000100800 */
[----:B------:R-:W-:Y:S01]  /*1420*/  @!P1 IMAD.IADD R2, R2, 0x1, -R7 ;  /* 0x0000000102029824 */ /* 0x000fe200078e0a07 */
[----:B------:R-:W-:-:S02]  /*1430*/  @!P1 IADD3 R28, R28, 0x1, RZ ;  /* 0x000000011c1c9810 */ /* 0x000fc40007ffe0ff */
[----:B------:R1:W-:Y:S01]  /*1440*/  STL [R1+0x650], RZ ;  /* 0x000650ff01007387 */ /* 0x0003e20000100800 */
[----:B------:R-:W-:Y:S02]  /*1450*/  ISETP.NE.AND P1, PT, R0, RZ, PT ;  /* 0x000000ff0000720c */ /* 0x000fe40003f25270 */
[----:B------:R-:W-:Y:S01]  /*1460*/  ISETP.GE.U32.AND P0, PT, R2, R7, PT ;  /* 0x000000070200720c */ /* 0x000fe20003f06070 */
[----:B------:R1:W-:Y:S01]  /*1470*/  STL [R1+0x654], RZ ;  /* 0x000654ff01007387 */ /* 0x0003e20000100800 */
[----:B------:R-:W-:-:S03]  /*1480*/  LOP3.LUT R2, R3, R0, RZ, 0x3c, !PT ;  /* 0x0000000003027212 */ /* 0x000fc600078e3cff */
[----:B------:R1:W-:Y:S01]  /*1490*/  STL [R1+0x658], RZ ;  /* 0x000658ff01007387 */ /* 0x0003e20000100800 */
[----:B------:R-:W-:Y:S01]  /*14a0*/  ISETP.GE.AND P2, PT, R2, RZ, PT ;  /* 0x000000ff0200720c */ /* 0x000fe20003f46270 */
[----:B------:R-:W-:Y:S02]  /*14b0*/  IMAD.MOV.U32 R2, RZ, RZ, c[0x0][0x178] ;  /* 0x00005e00ff027624 */ /* 0x000fe400078e00ff */
[----:B------:R1:W-:Y:S03]  /*14c0*/  STL [R1+0x65c], RZ ;  /* 0x00065cff01007387 */ /* 0x0003e60000100800 */
[----:B------:R-:W-:Y:S01]  /*14d0*/  IADD3 R2, R2, 0xff, RZ ;  /* 0x000000ff02027810 */ /* 0x000fe20007ffe0ff */
[----:B------:R1:W-:Y:S01]  /*14e0*/  STL [R1+0x720], RZ ;  /* 0x000720ff01007387 */ /* 0x0003e20000100800 */
[----:B------:R-:W-:Y:S02]  /*14f0*/  @P0 IADD3 R28, R28, 0x1, RZ ;  /* 0x000000011c1c0810 */ /* 0x000fe40007ffe0ff */
[----:B------:R-:W-:Y:S01]  /*1500*/  SHF.R.S32.HI R5, RZ, 0x1f, R2 ;  /* 0x0000001fff057819 */ /* 0x000fe20000011402 */
[----:B------:R1:W-:Y:S02]  /*1510*/  STL [R1+0x724], RZ ;  /* 0x000724ff01007387 */ /* 0x0003e40000100800 */
[----:B------:R-:W-:Y:S01]  /*1520*/  @!P2 IMAD.MOV R28, RZ, RZ, -R28 ;  /* 0x000000ffff1ca224 */ /* 0x000fe200078e0a1c */
[----:B------:R-:W-:Y:S01]  /*1530*/  LEA.HI R5, R5, R2, RZ, 0x8 ;  /* 0x0000000205057211 */ /* 0x000fe200078f40ff */
[----:B------:R1:W-:Y:S01]  /*1540*/  STL [R1+0x728], RZ ;  /* 0x000728ff01007387 */ /* 0x0003e20000100800 */
[----:B------:R-:W-:-:S03]  /*1550*/  @!P1 LOP3.LUT R28, RZ, R0, RZ, 0x33, !PT ;  /* 0x00000000ff1c9212 */ /* 0x000fc600078e33ff */
[----:B------:R1:W-:Y:S01]  /*1560*/  STL [R1+0x72c], RZ ;  /* 0x00072cff01007387 */ /* 0x0003e20000100800 */
[----:B------:R-:W-:Y:S01]  /*1570*/  LEA.HI.SX32 R5, R5, -R28, 0x18 ;  /* 0x8000001c05057211 */ /* 0x000fe200078fc2ff */
[----:B------:R-:W-:Y:S02]  /*1580*/  IMAD.MOV R6, RZ, RZ, -R28 ;  /* 0x000000ffff067224 */ /* 0x000fe400078e0a1c */
[----:B------:R1:W-:Y:S01]  /*1590*/  STL [R1+0x730], RZ ;  /* 0x000730ff01007387 */ /* 0x0003e20000100800 */
[----:B------:R-:W-:Y:S01]  /*15a0*/  IMNMX R8, R5, 0x1, PT ;  /* 0x0000000105087817 */ /* 0x000fe20003800200 */
[----:B------:R-:W-:Y:S02]  /*15b0*/  IMAD R9, R0, R6, R3 ;  /* 0x0000000600097224 */ /* 0x000fe400078e0203 */
[----:B------:R1:W-:Y:S01]  /*15c0*/  STL [R1+0x734], RZ ;  /* 0x000734ff01007387 */ /* 0x0003e20000100800 */
[----:B------:R-:W-:Y:S02]  /*15d0*/  IABS R7, R8 ;  /* 0x0000000800077213 */ /* 0x000fe40000000000 */
        /* <DEDUP_REMOVED lines=10> */
[----:B------:R1:W-:Y:S04]  /*1680*/  STL [R1+0x814], RZ ;  /* 0x000814ff01007387 */ /* 0x0003e80000100800 */
        /* <DEDUP_REMOVED lines=11> */
[----:B------:R-:W-:Y:S01]  /*1740*/  IMAD.MOV.U32 R0, RZ, RZ, R10 ;  /* 0x000000ffff007224 */ /* 0x000fe200078e000a */
[----:B------:R-:W-:Y:S02]  /*1750*/  IABS R10, R8 ;  /* 0x00000008000a7213 */ /* 0x000fe40000000000 */
[----:B------:R1:W-:Y:S01]  /*1760*/  STL [R1+0x834], RZ ;  /* 0x000834ff01007387 */ /* 0x0003e20000100800 */
[----:B------:R-:W-:Y:S02]  /*1770*/  IMAD R3, R0, R7, RZ ;  /* 0x0000000700037224 */ /* 0x000fe400078e02ff */
[----:B------:R-:W-:Y:S01]  /*1780*/  IMAD.MOV.U32 R0, RZ, RZ, R6 ;  /* 0x000000ffff007224 */ /* 0x000fe200078e0006 */
[----:B------:R1:W-:Y:S01]  /*1790*/  STL [R1+0x838], RZ ;  /* 0x000838ff01007387 */ /* 0x0003e20000100800 */
[----:B------:R-:W-:-:S03]  /*17a0*/  IMAD.HI.U32 R5, R5, R3, R4 ;  /* 0x0000000305057227 */ /* 0x000fc600078e0004 */
[----:B------:R1:W-:Y:S01]  /*17b0*/  STL [R1+0x83c], RZ ;  /* 0x00083cff01007387 */ /* 0x0003e20000100800 */
[----:B------:R-:W-:Y:S02]  /*17c0*/  IMAD.MOV R2, RZ, RZ, -R10 ;  /* 0x000000ffff027224 */ /* 0x000fe400078e0a0a */
[----:B------:R-:W-:Y:S01]  /*17d0*/  IMAD.HI.U32 R3, R5, R0, RZ ;  /* 0x0000000005037227 */ /* 0x000fe200078e00ff */
[----:B------:R1:W-:Y:S01]  /*17e0*/  STL [R1+0x8c0], RZ ;  /* 0x0008c0ff01007387 */ /* 0x0003e20000100800 */
[----:B------:R-:W-:Y:S02]  /*17f0*/  CS2R R10, SRZ ;  /* 0x00000000000a7805 */ /* 0x000fe4000001ff00 */
[----:B------:R-:W-:Y:S01]  /*1800*/  IMAD R0, R3, R2, R0 ;  /* 0x0000000203007224 */ /* 0x000fe200078e0200 */
[----:B------:R1:W-:Y:S01]  /*1810*/  STL [R1+0x8c4], RZ ;  /* 0x0008c4ff01007387 */ /* 0x0003e20000100800 */
[----:B------:R-:W-:-:S03]  /*1820*/  IMAD.MOV.U32 R2, RZ, RZ, c[0x0][0x180] ;  /* 0x00006000ff027624 */ /* 0x000fc600078e00ff */
[----:B------:R1:W-:Y:S01]  /*1830*/  STL [R1+0x8c8], RZ ;  /* 0x0008c8ff01007387 */ /* 0x0003e20000100800 */
[----:B------:R-:W-:Y:S02]  /*1840*/  ISETP.GT.U32.AND P1, PT, R7, R0, PT ;  /* 0x000000000700720c */ /* 0x000fe40003f24070 */
[----:B------:R-:W-:Y:S01]  /*1850*/  IADD3 R2, R2, 0x1f, RZ ;  /* 0x0000001f02027810 */ /* 0x000fe20007ffe0ff */
[----:B------:R1:W-:Y:S04]  /*1860*/  STL [R1+0x8cc], RZ ;  /* 0x0008ccff01007387 */ /* 0x0003e80000100800 */
[----:B------:R1:W-:Y:S04]  /*1870*/  STL [R1+0x8d0], RZ ;  /* 0x0008d0ff01007387 */ /* 0x0003e80000100800 */
[----:B------:R1:W-:Y:S02]  /*1880*/  STL [R1+0x8d4], RZ ;  /* 0x0008d4ff01007387 */ /* 0x0003e40000100800 */
[----:B------:R-:W-:Y:S01]  /*1890*/  @!P1 IMAD.IADD R0, R0, 0x1, -R7 ;  /* 0x0000000100009824 */ /* 0x000fe200078e0a07 */
[----:B------:R-:W-:Y:S01]  /*18a0*/  @!P1 IADD3 R3, R3, 0x1, RZ ;  /* 0x0000000103039810 */ /* 0x000fe20007ffe0ff */
[----:B------:R1:W-:Y:S01]  /*18b0*/  STL [R1+0x8d8], RZ ;  /* 0x0008d8ff01007387 */ /* 0x0003e20000100800 */
[----:B------:R-:W-:-:S02]  /*18c0*/  ISETP.NE.AND P1, PT, R8, RZ, PT ;  /* 0x000000ff0800720c */ /* 0x000fc40003f25270 */
[----:B------:R-:W-:Y:S01]  /*18d0*/  ISETP.GE.U32.AND P0, PT, R0, R7, PT ;  /* 0x000000070000720c */ /* 0x000fe20003f06070 */
[----:B------:R1:W-:Y:S01]  /*18e0*/  STL [R1+0x8dc], RZ ;  /* 0x0008dcff01007387 */ /* 0x0003e20000100800 */
[----:B------:R-:W-:Y:S01]  /*18f0*/  LOP3.LUT R0, R9, R8, RZ, 0x3c, !PT ;  /* 0x0000000809007212 */ /* 0x000fe200078e3cff */
[----:B------:R-:W-:Y:S02]  /*1900*/  CS2R R6, SRZ ;  /* 0x0000000000067805 */ /* 0x000fe4000001ff00 */
[----:B------:R1:W-:Y:S01]  /*1910*/  STL [R1+0x8e0], RZ ;  /* 0x0008e0ff01007387 */ /* 0x0003e20000100800 */
[----:B------:R-:W-:Y:S02]  /*1920*/  ISETP.GE.AND P2, PT, R0, RZ, PT ;  /* 0x000000ff0000720c */ /* 0x000fe40003f46270 */
[----:B0-----:R-:W-:Y:S01]  /*1930*/  LOP3.LUT R0, R29, 0x7f, RZ, 0xc0, !PT ;  /* 0x0000007f1d007812 */ /* 0x001fe200078ec0ff */
[----:B------:R1:W-:Y:S04]  /*1940*/  STL [R1+0x8e4], RZ ;  /* 0x0008e4ff01007387 */ /* 0x0003e80000100800 */
[----:B------:R1:W-:Y:S01]  /*1950*/  STL [R1+0x8e8], RZ ;  /* 0x0008e8ff01007387 */ /* 0x0003e20000100800 */
[----:B------:R-:W-:-:S02]  /*1960*/  @P0 IADD3 R3, R3, 0x1, RZ ;  /* 0x0000000103030810 */ /* 0x000fc40007ffe0ff */
[----:B------:R-:W-:Y:S01]  /*1970*/  ISETP.GE.AND P0, PT, R2, 0x20, PT ;  /* 0x000000200200780c */ /* 0x000fe20003f06270 */
[----:B------:R1:W-:Y:S02]  /*1980*/  STL [R1+0x8ec], RZ ;  /* 0x0008ecff01007387 */ /* 0x0003e40000100800 */
[----:B------:R-:W-:Y:S01]  /*1990*/  @!P2 IMAD.MOV R3, RZ, RZ, -R3 ;  /* 0x000000ffff03a224 */ /* 0x000fe200078e0a03 */
[----:B------:R-:W-:Y:S01]  /*19a0*/  @!P1 LOP3.LUT R3, RZ, R8, RZ, 0x33, !PT ;  /* 0x00000008ff039212 */ /* 0x000fe200078e33ff */
[----:B------:R1:W-:Y:S04]  /*19b0*/  STL [R1+0x8f0], RZ ;  /* 0x0008f0ff01007387 */ /* 0x0003e80000100800 */
[----:B------:R1:W-:Y:S01]  /*19c0*/  STL [R1+0x8f4], RZ ;  /* 0x0008f4ff01007387 */ /* 0x0003e20000100800 */
[----:B------:R-:W-:-:S02]  /*19d0*/  IMAD.MOV R5, RZ, RZ, -R3 ;  /* 0x000000ffff057224 */ /* 0x000fc400078e0a03 */
[----:B------:R-:W-:Y:S01]  /*19e0*/  IMAD.SHL.U32 R3, R3, 0x200, RZ ;  /* 0x0000020003037824 */ /* 0x000fe200078e00ff */
[----:B------:R1:W-:Y:S01]  /*19f0*/  STL [R1+0x8f8], RZ ;  /* 0x0008f8ff01007387 */ /* 0x0003e20000100800 */
[----:B------:R-:W-:Y:S02]  /*1a00*/  IMAD R5, R8, R5, R9 ;  /* 0x0000000508057224 */ /* 0x000fe400078e0209 */
[----:B------:R-:W-:Y:S01]  /*1a10*/  CS2R R8, SRZ ;  /* 0x0000000000087805 */ /* 0x000fe2000001ff00 */
[----:B------:R1:W-:Y:S01]  /*1a20*/  STL [R1+0x8fc], RZ ;  /* 0x0008fcff01007387 */ /* 0x0003e20000100800 */
[----:B------:R-:W-:Y:S02]  /*1a30*/  IMAD.IADD R28, R28, 0x1, R5 ;  /* 0x000000011c1c7824 */ /* 0x000fe400078e0205 */
[----:B------:R-:W-:Y:S01]  /*1a40*/  IMAD.MOV.U32 R5, RZ, RZ, RZ ;  /* 0x000000ffff057224 */ /* 0x000fe200078e00ff */
[----:B------:R1:W-:Y:S01]  /*1a50*/  STL [R1+0x900], RZ ;  /* 0x000900ff01007387 */ /* 0x0003e20000100800 */
[----:B------:R-:W-:-:S03]  /*1a60*/  IMAD R28, R28, 0x100, R0 ;  /* 0x000001001c1c7824 */ /* 0x000fc600078e0200 */
[----:B------:R1:W-:Y:S02]  /*1a70*/  STL [R1+0x904], RZ ;  /* 0x000904ff01007387 */ /* 0x0003e40000100800 */
[----:B------:R-:W-:Y:S02]  /*1a80*/  IADD3 R29, R28, 0x80, RZ ;  /* 0x000000801c1d7810 */ /* 0x000fe40007ffe0ff */
        /* <DEDUP_REMOVED lines=153> */
[----:B------:R1:W-:Y:S01]  /*2420*/  STL [R1+0x124c], RZ ;  /* 0x00124cff01007387 */ /* 0x0003e20000100800 */
[----:B------:R-:W-:Y:S05]  /*2430*/  @!P0 BRA `(.L_x_0) ;  /* 0x0004606000008947 */ /* 0x000fea0003800000 */
[----:B------:R-:W-:Y:S01]  /*2440*/  IABS R4, c[0x0][0x178] ;  /* 0x00005e0000047a13 */ /* 0x000fe20000000000 */
[----:B------:R-:W0:Y:S01]  /*2450*/  S2R R15, SR_TID.X ;  /* 0x00000000000f7919 */ /* 0x000e220000002100 */
[----:B------:R-:W-:-:S02]  /*2460*/  IABS R8, c[0x0][0x17c] ;  /* 0x00005f0000087a13 */ /* 0x000fc40000000000 */
[----:B------:R-:W2:Y:S01]  /*2470*/  I2F.RP R5, R4 ;  /* 0x0000000400057306 */ /* 0x000ea20000209400 */
[----:B------:R-:W-:Y:S07]  /*2480*/  STL [R1+0x1794], R3 ;  /* 0x0017940301007387 */ /* 0x000fee0000100800 */
[----:B------:R-:W3:Y:S08]  /*2490*/  I2F.RP R0, R8 ;  /* 0x0000000800007306 */ /* 0x000ef00000209400 */
[----:B--2---:R-:W2:Y:S01]  /*24a0*/  MUFU.RCP R5, R5 ;  /* 0x0000000500057308 */ /* 0x004ea20000001000 */
[----:B0-----:R-:W-:-:S07]  /*24b0*/  LOP3.LUT R15, R15, 0x60, RZ, 0xc0, !PT ;  /* 0x000000600f0f7812 */ /* 0x001fce00078ec0ff */
[----:B---3--:R-:W0:Y:S01]  /*24c0*/  MUFU.RCP R0, R0 ;  /* 0x0000000000007308 */ /* 0x008e220000001000 */
[----:B------:R-:W-:Y:S02]  /*24d0*/  LEA.HI R10, R15, R3, RZ, 0x1b ;  /* 0x000000030f0a7211 */ /* 0x000fe400078fd8ff */
[----:B------:R-:W-:Y:S02]  /*24e0*/  IABS R15, R29 ;  /* 0x0000001d000f7213 */ /* 0x000fe40000000000 */
[----:B------:R-:W-:Y:S02]  /*24f0*/  IABS R23, R10 ;  /* 0x0000000a00177213 */ /* 0x000fe40000000000 */
[----:B------:R-:W-:Y:S02]  /*2500*/  IADD3 R16, R10, 0x1f8, RZ ;  /* 0x000001f80a107810 */ /* 0x000fe40007ffe0ff */
[----:B--2---:R-:W-:Y:S02]  /*2510*/  IADD3 R12, R5, 0xffffffe, RZ ;  /* 0x0ffffffe050c7810 */ /* 0x004fe40007ffe0ff */
[----:B------:R-:W-:-:S02]  /*2520*/  ISETP.GE.AND P4, PT, R16, RZ, PT ;  /* 0x000000ff1000720c */ /* 0x000fc40003f86270 */
[----:B------:R2:W3:Y:S01]  /*2530*/  F2I.FTZ.U32.TRUNC.NTZ R13, R12 ;  /* 0x0000000c000d7305 */ /* 0x0004e2000021f000 */
[----:B0-----:R-:W-:-:S07]  /*2540*/  IADD3 R6, R0, 0xffffffe, RZ ;  /* 0x0ffffffe00067810 */ /* 0x001fce0007ffe0ff */
[----:B------:R0:W4:Y:S01]  /*2550*/  F2I.FTZ.U32.TRUNC.NTZ R7, R6 ;  /* 0x0000000600077305 */ /* 0x000122000021f000 */
[----:B--2---:R-:W-:Y:S02]  /*2560*/  IMAD.MOV.U32 R12, RZ, RZ, RZ ;  /* 0x000000ffff0c7224 */ /* 0x004fe400078e00ff */
[----:B---3--:R-:W-:Y:S02]  /*2570*/  IMAD.MOV R11, RZ, RZ, -R13 ;  /* 0x000000ffff0b7224 */ /* 0x008fe400078e0a0d */
[----:B0-----:R-:W-:Y:S02]  /*2580*/  IMAD.MOV.U32 R6, RZ, RZ, RZ ;  /* 0x000000ffff067224 */ /* 0x001fe400078e00ff */
[----:B------:R-:W-:Y:S01]  /*2590*/  IMAD R5, R11, R4, RZ ;  /* 0x000000040b057224 */ /* 0x000fe200078e02ff */
[----:B------:R-:W-:Y:S01]  /*25a0*/  IADD3 R11, R10, 0x1fc, RZ ;  /* 0x000001fc0a0b7810 */ /* 0x000fe20007ffe0ff */
[----:B----4-:R-:W-:-:S03]  /*25b0*/  IMAD.MOV R9, RZ, RZ, -R7 ;  /* 0x000000ffff097224 */ /* 0x010fc600078e0a07 */
[----:B------:R-:W-:Y:S01]  /*25c0*/  IABS R14, R11 ;  /* 0x0000000b000e7213 */ /* 0x000fe20000000000 */
[----:B------:R-:W-:Y:S01]  /*25d0*/  IMAD.HI.U32 R12, R13, R5, R12 ;  /* 0x000000050d0c7227 */ /* 0x000fe200078e000c */
[----:B------:R-:W-:-:S03]  /*25e0*/  ISETP.GE.AND P0, PT, R11, RZ, PT ;  /* 0x000000ff0b00720c */ /* 0x000fc60003f06270 */
[----:B------:R-:W-:-:S04]  /*25f0*/  IMAD R9, R9, R8, RZ ;  /* 0x0000000809097224 */ /* 0x000fc800078e02ff */
[----:B------:R-:W-:Y:S01]  /*2600*/  IMAD.HI.U32 R0, R7, R9, R6 ;  /* 0x0000000907007227 */ /* 0x000fe200078e0006 */
[----:B------:R-:W-:Y:S02]  /*2610*/  IABS R7, R28 ;  /* 0x0000001c00077213 */ /* 0x000fe40000000000 */
[----:B------:R-:W-:Y:S01]  /*2620*/  SHF.R.S32.HI R9, RZ, 0x1f, R2 ;  /* 0x0000001fff097819 */ /* 0x000fe20000011402 */
[----:B------:R-:W-:-:S03]  /*2630*/  IMAD.HI.U32 R6, R12, R15, RZ ;  /* 0x0000000f0c067227 */ /* 0x000fc600078e00ff */
[----:B------:R-:W-:Y:S01]  /*2640*/  LEA.HI R2, R9, R2, RZ, 0x5 ;  /* 0x0000000209027211 */ /* 0x000fe200078f28ff */
[----:B------:R-:W-:-:S04]  /*2650*/  IMAD.HI.U32 R5, R0, R23, RZ ;  /* 0x0000001700057227 */ /* 0x000fc800078e00ff */
[----:B------:R-:W-:Y:S01]  /*2660*/  IMAD.HI.U32 R12, R12, R7, RZ ;  /* 0x000000070c0c7227 */ /* 0x000fe200078e00ff */
[----:B------:R0:W-:Y:S03]  /*2670*/  STL [R1+0x20c], R2 ;  /* 0x00020c0201007387 */ /* 0x0001e60000100800 */
[----:B------:R-:W-:Y:S01]  /*2680*/  IMAD.MOV R13, RZ, RZ, -R5 ;  /* 0x000000ffff0d7224 */ /* 0x000fe200078e0a05 */
[----:B------:R2:W-:Y:S01]  /*2690*/  STL [R1+0x1798], R29 ;  /* 0x0017981d01007387 */ /* 0x0005e20000100800 */
[----:B------:R-:W-:Y:S02]  /*26a0*/  IMAD.MOV R12, RZ, RZ, -R12 ;  /* 0x000000ffff0c7224 */ /* 0x000fe400078e0a0c */
[----:B------:R-:W-:Y:S01]  /*26b0*/  IMAD.MOV R6, RZ, RZ, -R6 ;  /* 0x000000ffff067224 */ /* 0x000fe200078e0a06 */
[----:B------:R-:W-:Y:S01]  /*26c0*/  STL [R1+0x179c], R28 ;  /* 0x00179c1c01007387 */ /* 0x000fe20000100800 */
[----:B------:R-:W-:Y:S01]  /*26d0*/  IMAD R23, R8, R13, R23 ;  /* 0x0000000d08177224 */ /* 0x000fe200078e0217 */
[----:B------:R-:W-:Y:S01]  /*26e0*/  IABS R13, R16 ;  /* 0x00000010000d7213 */ /* 0x000fe20000000000 */
[----:B------:R-:W-:Y:S01]  /*26f0*/  IMAD R7, R4, R12, R7 ;  /* 0x0000000c04077224 */ /* 0x000fe200078e0207 */
[----:B------:R-:W-:Y:S01]  /*2700*/  IADD3 R12, R10, 0x1f4, RZ ;  /* 0x000001f40a0c7810 */ /* 0x000fe20007ffe0ff */
[----:B------:R-:W-:Y:S01]  /*2710*/  IMAD R15, R4, R6, R15 ;  /* 0x00000006040f7224 */ /* 0x000fe200078e020f */
[----:B------:R-:W-:Y:S01]  /*2720*/  ISETP.GT.U32.AND P1, PT, R8, R23, PT ;  /* 0x000000170800720c */ /* 0x000fe20003f24070 */
[----:B------:R-:W-:Y:S01]  /*2730*/  IMAD.MOV.U32 R5, RZ, RZ, R14 ;  /* 0x000000ffff057224 */ /* 0x000fe200078e000e */
[----:B------:R-:W-:-:S02]  /*2740*/  ISETP.GT.U32.AND P3, PT, R4, R7, PT ;  /* 0x000000070400720c */ /* 0x000fc40003f64070 */
[----:B------:R-:W-:Y:S01]  /*2750*/  ISETP.GT.U32.AND P2, PT, R4, R15, PT ;  /* 0x0000000f0400720c */ /* 0x000fe20003f44070 */
[----:B0-----:R-:W-:Y:S01]  /*2760*/  IMAD.HI.U32 R2, R0, R5, RZ ;  /* 0x0000000500027227 */ /* 0x001fe200078e00ff */
[----:B------:R-:W-:Y:S02]  /*2770*/  IABS R11, R12 ;  /* 0x0000000c000b7213 */ /* 0x000fe40000000000 */
[C---:B------:R-:W-:Y:S01]  /*2780*/  IADD3 R14, R10.reuse, 0x1f0, RZ ;  /* 0x000001f00a0e7810 */ /* 0x040fe20007ffe0ff */
[----:B------:R-:W-:Y:S01]  /*2790*/  IMAD.MOV R2, RZ, RZ, -R2 ;  /* 0x000000ffff027224 */ /* 0x000fe200078e0a02 */
[----:B------:R-:W-:Y:S02]  /*27a0*/  IADD3 R16, R10, 0x1ec, RZ ;  /* 0x000001ec0a107810 */ /* 0x000fe40007ffe0ff */
[----:B------:R-:W-:Y:S01]  /*27b0*/  IABS R9, R14 ;  /* 0x0000000e00097213 */ /* 0x000fe20000000000 */
[----:B------:R-:W-:Y:S02]  /*27c0*/  @!P1 IMAD.IADD R23, R23, 0x1, -R8 ;  /* 0x0000000117179824 */ /* 0x000fe400078e0a08 */
[----:B------:R-:W-:-:S02]  /*27d0*/  @!P3 IMAD.IADD R7, R7, 0x1, -R4 ;  /* 0x000000010707b824 */ /* 0x000fc400078e0a04 */
[----:B------:R-:W-:Y:S01]  /*27e0*/  @!P2 IMAD.IADD R15, R15, 0x1, -R4 ;  /* 0x000000010f0fa824 */ /* 0x000fe200078e0a04 */
[C---:B------:R-:W-:Y:S01]  /*27f0*/  ISETP.GT.U32.AND P6, PT, R8.reuse, R23, PT ;  /* 0x000000170800720c */ /* 0x040fe20003fc4070 */
[----:B------:R-:W-:Y:S01]  /*2800*/  IMAD R5, R8, R2, R5 ;  /* 0x0000000208057224 */ /* 0x000fe200078e0205 */
[----:B------:R-:W-:Y:S01]  /*2810*/  ISETP.GT.U32.AND P2, PT, R4, R7, PT ;  /* 0x000000070400720c */ /* 0x000fe20003f44070 */
[----:B------:R-:W-:Y:S01]  /*2820*/  IMAD.HI.U32 R2, R0, R13, RZ ;  /* 0x0000000d00027227 */ /* 0x000fe200078e00ff */
[----:B------:R-:W-:Y:S02]  /*2830*/  ISETP.GT.U32.AND P1, PT, R4, R15, PT ;  /* 0x0000000f0400720c */ /* 0x000fe40003f24070 */
[----:B------:R-:W-:Y:S01]  /*2840*/  ISETP.GT.U32.AND P5, PT, R8, R5, PT ;  /* 0x000000050800720c */ /* 0x000fe20003fa4070 */
[----:B------:R-:W-:Y:S02]  /*2850*/  IMAD.MOV R6, RZ, RZ, -R2 ;  /* 0x000000ffff067224 */ /* 0x000fe400078e0a02 */
[----:B------:R-:W-:-:S04]  /*2860*/  IMAD.HI.U32 R2, R0, R11, RZ ;  /* 0x0000000b00027227 */ /* 0x000fc800078e00ff */
[----:B------:R-:W-:Y:S01]  /*2870*/  @!P6 IMAD.IADD R23, R23, 0x1, -R8 ;  /* 0x000000011717e824 */ /* 0x000fe200078e0a08 */
[----:B------:R-:W-:Y:S01]  /*2880*/  ISETP.GE.AND P6, PT, R29, RZ, PT ;  /* 0x000000ff1d00720c */ /* 0x000fe20003fc6270 */
[----:B------:R-:W-:Y:S01]  /*2890*/  @!P2 IMAD.IADD R7, R7, 0x1, -R4 ;  /* 0x000000010707a824 */ /* 0x000fe200078e0a04 */
[----:B------:R-:W-:Y:S01]  /*28a0*/  ISETP.GE.AND P2, PT, R28, RZ, PT ;  /* 0x000000ff1c00720c */ /* 0x000fe20003f46270 */
[----:B------:R-:W-:Y:S02]  /*28b0*/  IMAD.MOV R2, RZ, RZ, -R2 ;  /* 0x000000ffff027224 */ /* 0x000fe400078e0a02 */
[C---:B------:R-:W-:Y:S02]  /*28c0*/  IMAD R13, R8.reuse, R6, R13 ;  /* 0x00000006080d7224 */ /* 0x040fe400078e020d */
[----:B------:R-:W-:Y:S01]  /*28d0*/  @!P1 IMAD.IADD R15, R15, 0x1, -R4 ;  /* 0x000000010f0f9824 */ /* 0x000fe200078e0a04 */
[----:B------:R-:W-:Y:S01]  /*28e0*/  IABS R4, R16 ;  /* 0x0000001000047213 */ /* 0x000fe20000000000 */
[C---:B------:R-:W-:Y:S01]  /*28f0*/  IMAD R11, R8.reuse, R2, R11 ;  /* 0x00000002080b7224 */ /* 0x040fe200078e020b */
[C---:B------:R-:W-:Y:S01]  /*2900*/  ISETP.GT.U32.AND P3, PT, R8.reuse, R13, PT ;  /* 0x0000000d0800720c */ /* 0x040fe20003f64070 */
[----:B------:R-:W-:Y:S01]  /*2910*/  @!P5 IMAD.IADD R5, R5, 0x1, -R8 ;  /* 0x000000010505d824 */ /* 0x000fe200078e0a08 */
[----:B------:R-:W-:Y:S01]  /*2920*/  ISETP.NE.AND P5, PT, RZ, c[0x0][0x178], PT ;  /* 0x00005e00ff007a0c */ /* 0x000fe20003fa5270 */
[----:B------:R-:W-:Y:S01]  /*2930*/  @!P6 IMAD.MOV R15, RZ, RZ, -R15 ;  /* 0x000000ffff0fe224 */ /* 0x000fe200078e0a0f */
[----:B------:R-:W-:Y:S01]  /*2940*/  LOP3.LUT R2, RZ, c[0x0][0x178], RZ, 0x33, !PT ;  /* 0x00005e00ff027a12 */ /* 0x000fe200078e33ff */
[----:B------:R-:W-:Y:S01]  /*2950*/  @!P2 IMAD.MOV R7, RZ, RZ, -R7 ;  /* 0x000000ffff07a224 */ /* 0x000fe200078e0a07 */
[----:B------:R-:W-:Y:S01]  /*2960*/  ISETP.GT.U32.AND P2, PT, R8, R11, PT ;  /* 0x0000000b0800720c */ /* 0x000fe20003f44070 */
[----:B------:R-:W-:Y:S01]  /*2970*/  IMAD.HI.U32 R6, R0, R9, RZ ;  /* 0x0000000900067227 */ /* 0x000fe200078e00ff */
[----:B------:R-:W-:-:S02]  /*2980*/  ISETP.GT.U32.AND P6, PT, R8, R5, PT ;  /* 0x000000050800720c */ /* 0x000fc40003fc4070 */
[C---:B--2---:R-:W-:Y:S01]  /*2990*/  SEL R29, R2.reuse, R15, !P5 ;  /* 0x0000000f021d7207 */ /* 0x044fe20006800000 */
[----:B------:R-:W-:Y:S01]  /*29a0*/  IMAD.MOV R6, RZ, RZ, -R6 ;  /* 0x000000ffff067224 */ /* 0x000fe200078e0a06 */
[----:B------:R-:W-:Y:S01]  /*29b0*/  SEL R3, R2, R7, !P5 ;  /* 0x0000000702037207 */ /* 0x000fe20006800000 */
[----:B------:R-:W-:Y:S01]  /*29c0*/  @!P3 IMAD.IADD R13, R13, 0x1, -R8 ;  /* 0x000000010d0db824 */ /* 0x000fe200078e0a08 */
[----:B------:R-:W-:Y:S01]  /*29d0*/  ISETP.GE.AND P5, PT, R10, RZ, PT ;  /* 0x000000ff0a00720c */ /* 0x000fe20003fa6270 */
[----:B------:R-:W-:Y:S01]  /*29e0*/  IMAD R9, R8, R6, R9 ;  /* 0x0000000608097224 */ /* 0x000fe200078e0209 */
[----:B------:R-:W-:Y:S01]  /*29f0*/  ISETP.GE.AND P1, PT, R12, RZ, PT ;  /* 0x000000ff0c00720c */ /* 0x000fe20003f26270 */
[----:B------:R-:W-:Y:S01]  /*2a00*/  IMAD.MOV.U32 R7, RZ, RZ, R4 ;  /* 0x000000ffff077224 */ /* 0x000fe200078e0004 */
[----:B------:R-:W-:Y:S01]  /*2a10*/  ISETP.GT.U32.AND P3, PT, R8, R13, PT ;  /* 0x0000000d0800720c */ /* 0x000fe20003f64070 */
[--C-:B------:R-:W-:Y:S01]  /*2a20*/  @!P2 IMAD.IADD R11, R11, 0x1, -R8.reuse ;  /* 0x000000010b0ba824 */ /* 0x100fe200078e0a08 */
[----:B------:R-:W-:Y:S01]  /*2a30*/  IADD3 R12, R10, 0x1e8, RZ ;  /* 0x000001e80a0c7810 */ /* 0x000fe20007ffe0ff */
[----:B------:R-:W-:Y:S01]  /*2a40*/  @!P6 IMAD.IADD R5, R5, 0x1, -R8 ;  /* 0x000000010505e824 */ /* 0x000fe200078e0a08 */
[----:B------:R-:W-:Y:S01]  /*2a50*/  ISETP.GT.U32.AND P6, PT, R8, R9, PT ;  /* 0x000000090800720c */ /* 0x000fe20003fc4070 */
[----:B------:R-:W-:Y:S01]  /*2a60*/  IMAD.HI.U32 R2, R0, R7, RZ ;  /* 0x0000000700027227 */ /* 0x000fe200078e00ff */
[----:B------:R-:W-:Y:S01]  /*2a70*/  IADD3 R6, R10, 0x1e4, RZ ;  /* 0x000001e40a067810 */ /* 0x000fe20007ffe0ff */
[----:B------:R-:W-:Y:S01]  /*2a80*/  STL [R1+0x188c], R29 ;  /* 0x00188c1d01007387 */ /* 0x000fe20000100800 */
[----:B------:R-:W-:Y:S01]  /*2a90*/  IABS R15, R12 ;  /* 0x0000000c000f7213 */ /* 0x000fe20000000000 */
[----:B------:R-:W-:Y:S01]  /*2aa0*/  @!P5 IMAD.MOV R23, RZ, RZ, -R23 ;  /* 0x000000ffff17d224 */ /* 0x000fe200078e0a17 */
[----:B------:R-:W-:Y:S01]  /*2ab0*/  ISETP.GT.U32.AND P5, PT, R8, R11, PT ;  /* 0x0000000b0800720c */ /* 0x000fe20003fa4070 */
[----:B------:R-:W-:Y:S01]  /*2ac0*/  IMAD.MOV R2, RZ, RZ, -R2 ;  /* 0x000000ffff027224 */ /* 0x000fe200078e0a02 */
[----:B------:R-:W-:Y:S01]  /*2ad0*/  IABS R17, R6 ;  /* 0x0000000600117213 */ /* 0x000fe20000000000 */
[----:B------:R-:W-:Y:S01]  /*2ae0*/  IMAD.HI.U32 R4, R0, R15, RZ ;  /* 0x0000000f00047227 */ /* 0x000fe200078e00ff */
[----:B------:R0:W-:Y:S01]  /*2af0*/  STL [R1+0x1890], R3 ;  /* 0x0018900301007387 */ /* 0x0001e20000100800 */
[----:B------:R-:W-:-:S02]  /*2b00*/  ISETP.GE.AND P2, PT, R16, RZ, PT ;  /* 0x000000ff1000720c */ /* 0x000fc40003f46270 */
[----:B------:R-:W-:Y:S01]  /*2b10*/  IMAD R7, R8, R2, R7 ;  /* 0x0000000208077224 */ /* 0x000fe200078e0207 */
[----:B------:R-:W-:Y:S01]  /*2b20*/  IADD3 R16, R10, 0x1b8, RZ ;  /* 0x000001b80a107810 */ /* 0x000fe20007ffe0ff */
[----:B------:R-:W-:-:S04]  /*2b30*/  IMAD.HI.U32 R2, R0, R17, RZ ;  /* 0x0000001100027227 */ /* 0x000fc800078e00ff */
[----:B------:R-:W-:Y:S01]  /*2b40*/  @!P3 IMAD.IADD R13, R13, 0x1, -R8 ;  /* 0x000000010d0db824 */ /* 0x000fe200078e0a08 */
[----:B------:R-:W-:Y:S01]  /*2b50*/  ISETP.GE.AND P3, PT, R14, RZ, PT ;  /* 0x000000ff0e00720c */ /* 0x000fe20003f66270 */
[----:B------:R-:W-:Y:S02]  /*2b60*/  IMAD.MOV R4, RZ, RZ, -R4 ;  /* 0x000000ffff047224 */ /* 0x000fe400078e0a04 */
[----:B------:R-:W-:Y:S02]  /*2b70*/  @!P6 IMAD.IADD R9, R9, 0x1, -R8 ;  /* 0x000000010909e824 */ /* 0x000fe400078e0a08 */
[----:B------:R-:W-:Y:S01]  /*2b80*/  IMAD.MOV R14, RZ, RZ, -R2 ;  /* 0x000000ffff0e7224 */ /* 0x000fe200078e0a02 */
[----:B------:R-:W-:Y:S01]  /*2b90*/  IADD3 R2, R10, 0x1e0, RZ ;  /* 0x000001e00a027810 */ /* 0x000fe20007ffe0ff */
[----:B------:R-:W-:Y:S01]  /*2ba0*/  @!P5 IMAD.IADD R11, R11, 0x1, -R8 ;  /* 0x000000010b0bd824 */ /* 0x000fe200078e0a08 */
[----:B------:R-:W-:Y:S01]  /*2bb0*/  ISETP.GT.U32.AND P6, PT, R8, R9, PT ;  /* 0x000000090800720c */ /* 0x000fe20003fc4070 */
[----:B------:R-:W-:-:S02]  /*2bc0*/  IMAD.MOV.U32 R19, RZ, RZ, R5 ;  /* 0x000000ffff137224 */ /* 0x000fc400078e0005 */
[C---:B------:R-:W-:Y:S02]  /*2bd0*/  IMAD R5, R8.reuse, R4, R15 ;  /* 0x0000000408057224 */ /* 0x040fe400078e020f */
[----:B------:R-:W-:Y:S01]  /*2be0*/  IMAD R14, R8, R14, R17 ;  /* 0x0000000e080e7224 */ /* 0x000fe200078e0211 */
[----:B------:R-:W-:Y:S01]  /*2bf0*/  IADD3 R17, R10, 0x1d4, RZ ;  /* 0x000001d40a117810 */ /* 0x000fe20007ffe0ff */
[----:B------:R-:W-:Y:S01]  /*2c00*/  IMAD.MOV.U32 R15, RZ, RZ, R11 ;  /* 0x000000ffff0f7224 */ /* 0x000fe200078e000b */
[C---:B------:R-:W-:Y:S01]  /*2c10*/  ISETP.GT.U32.AND P5, PT, R8.reuse, R5, PT ;  /* 0x000000050800720c */ /* 0x040fe20003fa4070 */
[----:B------:R-:W-:Y:S01]  /*2c20*/  @!P0 IMAD.MOV R19, RZ, RZ, -R19 ;  /* 0x000000ffff138224 */ /* 0x000fe200078e0a13 */
[C---:B------:R-:W-:Y:S01]  /*2c30*/  ISETP.GT.U32.AND P0, PT, R8.reuse, R7, PT ;  /* 0x000000070800720c */ /* 0x040fe20003f04070 */
[----:B------:R-:W-:Y:S01]  /*2c40*/  @!P1 IMAD.MOV R15, RZ, RZ, -R15 ;  /* 0x000000ffff0f9224 */ /* 0x000fe200078e0a0f */
[----:B------:R-:W-:Y:S01]  /*2c50*/  ISETP.GT.U32.AND P1, PT, R8, R14, PT ;  /* 0x0000000e0800720c */ /* 0x000fe20003f24070 */
[----:B------:R-:W-:Y:S01]  /*2c60*/  @!P6 IMAD.IADD R9, R9, 0x1, -R8 ;  /* 0x000000010909e824 */ /* 0x000fe200078e0a08 */
[----:B------:R-:W-:Y:S01]  /*2c70*/  ISETP.GE.AND P6, PT, R6, RZ, PT ;  /* 0x000000ff0600720c */ /* 0x000fe20003fc6270 */
[----:B------:R2:W-:Y:S01]  /*2c80*/  STL [R1+0x50], R19 ;  /* 0x0000501301007387 */ /* 0x0005e20000100800 */
[----:B------:R-:W-:Y:S01]  /*2c90*/  IADD3 R6, R10, 0x1dc, RZ ;  /* 0x000001dc0a067810 */ /* 0x000fe20007ffe0ff */
[----:B------:R-:W-:Y:S01]  /*2ca0*/  IMAD.MOV.U32 R18, RZ, RZ, R13 ;  /* 0x000000ffff127224 */ /* 0x000fe200078e000d */
[----:B------:R-:W-:Y:S01]  /*2cb0*/  IABS R13, R2 ;  /* 0x00000002000d7213 */ /* 0x000fe20000000000 */
[----:B0-----:R-:W-:-:S02]  /*2cc0*/  IMAD.MOV.U32 R3, RZ, RZ, R9 ;  /* 0x000000ffff037224 */ /* 0x001fc400078e0009 */
[--C-:B------:R-:W-:Y:S02]  /*2cd0*/  @!P5 IMAD.IADD R5, R5, 0x1, -R8.reuse ;  /* 0x000000010505d824 */ /* 0x100fe400078e0a08 */
[--C-:B------:R-:W-:Y:S02]  /*2ce0*/  @!P0 IMAD.IADD R7, R7, 0x1, -R8.reuse ;  /* 0x0000000107078824 */ /* 0x100fe400078e0a08 */
[----:B------:R-:W-:Y:S01]  /*2cf0*/  @!P1 IMAD.IADD R14, R14, 0x1, -R8 ;  /* 0x000000010e0e9824 */ /* 0x000fe200078e0a08 */
[----:B--2---:R-:W-:Y:S01]  /*2d00*/  IABS R19, R6 ;  /* 0x0000000600137213 */ /* 0x004fe20000000000 */
[----:B------:R-:W-:Y:S01]  /*2d10*/  @!P4 IMAD.MOV R18, RZ, RZ, -R18 ;  /* 0x000000ffff12c224 */ /* 0x000fe200078e0a12 */
[C---:B------:R-:W-:Y:S01]  /*2d20*/  ISETP.GT.U32.AND P0, PT, R8.reuse, R7, PT ;  /* 0x000000070800720c */ /* 0x040fe20003f04070 */
[----:B------:R-:W-:Y:S01]  /*2d30*/  @!P3 IMAD.MOV R3, RZ, RZ, -R3 ;  /* 0x000000ffff03b224 */ /* 0x000fe200078e0a03 */
[----:B------:R-:W-:Y:S01]  /*2d40*/  ISETP.GT.U32.AND P5, PT, R8, R5, PT ;  /* 0x000000050800720c */ /* 0x000fe20003fa4070 */
[----:B------:R-:W-:Y:S01]  /*2d50*/  IMAD.HI.U32 R9, R0, R19, RZ ;  /* 0x0000001300097227 */ /* 0x000fe200078e00ff */
[----:B------:R-:W-:Y:S01]  /*2d60*/  ISETP.GT.U32.AND P1, PT, R8, R14, PT ;  /* 0x0000000e0800720c */ /* 0x000fe20003f24070 */
[----:B------:R-:W-:Y:S01]  /*2d70*/  STL [R1+0x34], R18 ;  /* 0x0000341201007387 */ /* 0x000fe20000100800 */
[----:B------:R-:W-:Y:S01]  /*2d80*/  ISETP.GE.AND P4, PT, R12, RZ, PT ;  /* 0x000000ff0c00720c */ /* 0x000fe20003f86270 */
[----:B------:R-:W-:Y:S01]  /*2d90*/  IMAD.MOV R9, RZ, RZ, -R9 ;  /* 0x000000ffff097224 */ /* 0x000fe200078e0a09 */
[----:B------:R-:W-:Y:S01]  /*2da0*/  IADD3 R12, R10, 0x1d8, RZ ;  /* 0x000001d80a0c7810 */ /* 0x000fe20007ffe0ff */
[----:B------:R0:W-:Y:S01]  /*2db0*/  STL [R1+0x28], R15 ;  /* 0x0000280f01007387 */ /* 0x0001e20000100800 */
[----:B------:R-:W-:Y:S01]  /*2dc0*/  ISETP.GE.AND P3, PT, R2, RZ, PT ;  /* 0x000000ff0200720c */ /* 0x000fe20003f66270 */
[----:B------:R-:W-:Y:S01]  /*2dd0*/  IMAD R19, R8, R9, R19 ;  /* 0x0000000908137224 */ /* 0x000fe200078e0213 */
[----:B------:R-:W-:Y:S01]  /*2de0*/  IABS R4, R12 ;  /* 0x0000000c00047213 */ /* 0x000fe20000000000 */
[--C-:B------:R-:W-:Y:S01]  /*2df0*/  @!P0 IMAD.IADD R7, R7, 0x1, -R8.reuse ;  /* 0x0000000107078824 */ /* 0x100fe200078e0a08 */
[----:B------:R2:W-:Y:S01]  /*2e00*/  STL [R1+0x24], R3 ;  /* 0x0000240301007387 */ /* 0x0005e20000100800 */
[----:B------:R-:W-:Y:S01]  /*2e10*/  @!P5 IMAD.IADD R5, R5, 0x1, -R8 ;  /* 0x000000010505d824 */ /* 0x000fe200078e0a08 */
[----:B------:R-:W-:Y:S01]  /*2e20*/  IADD3 R9, R10, 0x1d0, RZ ;  /* 0x000001d00a097810 */ /* 0x000fe20007ffe0ff */
[----:B------:R-:W-:Y:S01]  /*2e30*/  IMAD.MOV.U32 R11, RZ, RZ, R4 ;  /* 0x000000ffff0b7224 */ /* 0x000fe200078e0004 */
[----:B------:R-:W-:Y:S01]  /*2e40*/  ISETP.GE.AND P0, PT, R6, RZ, PT ;  /* 0x000000ff0600720c */ /* 0x000fe20003f06270 */
[----:B------:R-:W-:Y:S01]  /*2e50*/  IMAD.HI.U32 R4, R0, R13, RZ ;  /* 0x0000000d00047227 */ /* 0x000fe200078e00ff */
[----:B------:R-:W-:-:S02]  /*2e60*/  IABS R27, R9 ;  /* 0x00000009001b7213 */ /* 0x000fc40000000000 */
[----:B------:R-:W-:Y:S01]  /*2e70*/  IADD3 R6, R10, 0x1cc, RZ ;  /* 0x000001cc0a067810 */ /* 0x000fe20007ffe0ff */
[----:B------:R-:W-:Y:S01]  /*2e80*/  @!P1 IMAD.IADD R14, R14, 0x1, -R8 ;  /* 0x000000010e0e9824 */ /* 0x000fe200078e0a08 */
[----:B------:R-:W-:Y:S01]  /*2e90*/  ISETP.GT.U32.AND P1, PT, R8, R19, PT ;  /* 0x000000130800720c */ /* 0x000fe20003f24070 */
[----:B0-----:R-:W-:Y:S01]  /*2ea0*/  IMAD.MOV.U32 R15, RZ, RZ, R7 ;  /* 0x000000ffff0f7224 */ /* 0x001fe200078e0007 */
[----:B------:R-:W-:Y:S01]  /*2eb0*/  ISETP.GE.AND P5, PT, R12, RZ, PT ;  /* 0x000000ff0c00720c */ /* 0x000fe20003fa6270 */
[----:B------:R-:W-:Y:S02]  /*2ec0*/  IMAD.MOV R4, RZ, RZ, -R4 ;  /* 0x000000ffff047224 */ /* 0x000fe400078e0a04 */
[----:B--2---:R-:W-:Y:S01]  /*2ed0*/  IMAD.MOV.U32 R3, RZ, RZ, R5 ;  /* 0x000000ffff037224 */ /* 0x004fe200078e0005 */
[----:B------:R-:W-:Y:S01]  /*2ee0*/  IADD3 R5, R10, 0x1c8, RZ ;  /* 0x000001c80a057810 */ /* 0x000fe20007ffe0ff */
[----:B------:R-:W-:-:S03]  /*2ef0*/  IMAD.HI.U32 R2, R0, R11, RZ ;  /* 0x0000000b00027227 */ /* 0x000fc600078e00ff */
[----:B------:R-:W-:Y:S01]  /*2f00*/  IABS R12, R5 ;  /* 0x00000005000c7213 */ /* 0x000fe20000000000 */
[----:B------:R-:W-:Y:S02]  /*2f10*/  @!P2 IMAD.MOV R15, RZ, RZ, -R15 ;  /* 0x000000ffff0fa224 */ /* 0x000fe400078e0a0f */
[C---:B------:R-:W-:Y:S01]  /*2f20*/  IMAD R20, R8.reuse, R4, R13 ;  /* 0x0000000408147224 */ /* 0x040fe200078e020d */
[----:B------:R-:W-:Y:S01]  /*2f30*/  IABS R13, R6 ;  /* 0x00000006000d7213 */ /* 0x000fe20000000000 */
[----:B------:R-:W-:Y:S01]  /*2f40*/  @!P4 IMAD.MOV R3, RZ, RZ, -R3 ;  /* 0x000000ffff03c224 */ /* 0x000fe200078e0a03 */
[----:B------:R0:W-:Y:S01]  /*2f50*/  STL [R1+0x18c], R15 ;  /* 0x00018c0f01007387 */ /* 0x0001e20000100800 */
[----:B------:R-:W-:Y:S01]  /*2f60*/  IMAD.MOV R2, RZ, RZ, -R2 ;  /* 0x000000ffff027224 */ /* 0x000fe200078e0a02 */
[C---:B------:R-:W-:Y:S01]  /*2f70*/  ISETP.GT.U32.AND P2, PT, R8.reuse, R20, PT ;  /* 0x000000140800720c */ /* 0x040fe20003f44070 */
[----:B------:R-:W-:Y:S01]  /*2f80*/  @!P1 IMAD.IADD R19, R19, 0x1, -R8 ;  /* 0x0000000113139824 */ /* 0x000fe200078e0a08 */
[----:B------:R2:W-:Y:S01]  /*2f90*/  STL [R1+0x1a4], R3 ;  /* 0x0001a40301007387 */ /* 0x0005e20000100800 */
[----:B------:R-:W-:Y:S01]  /*2fa0*/  IMAD R18, R8, R2, R11 ;  /* 0x0000000208127224 */ /* 0x000fe200078e020b */
[----:B------:R-:W-:Y:S01]  /*2fb0*/  ISETP.GE.AND P4, PT, R17, RZ, PT ;  /* 0x000000ff1100720c */ /* 0x000fe20003f86270 */
[----:B------:R-:W-:Y:S01]  /*2fc0*/  IMAD.HI.U32 R7, R0, R27, RZ ;  /* 0x0000001b00077227 */ /* 0x000fe200078e00ff */
[----:B------:R-:W-:-:S02]  /*2fd0*/  IABS R17, R17 ;  /* 0x0000001100117213 */ /* 0x000fc40000000000 */
[----:B------:R-:W-:Y:S01]  /*2fe0*/  ISETP.GT.U32.AND P1, PT, R8, R19, PT ;  /* 0x000000130800720c */ /* 0x000fe20003f24070 */
[----:B------:R-:W-:Y:S01]  /*2ff0*/  IMAD.MOV R7, RZ, RZ, -R7 ;  /* 0x000000ffff077224 */ /* 0x000fe200078e0a07 */
[----:B0-----:R-:W-:Y:S01]  /*3000*/  IADD3 R15, R10, 0x1bc, RZ ;  /* 0x000001bc0a0f7810 */ /* 0x001fe20007ffe0ff */
[----:B------:R-:W-:-:S04]  /*3010*/  IMAD.HI.U32 R11, R0, R17, RZ ;  /* 0x00000011000b7227 */ /* 0x000fc800078e00ff */
[----:B--2---:R-:W-:Y:S01]  /*3020*/  IMAD.MOV.U32 R3, RZ, RZ, R14 ;  /* 0x000000ffff037224 */ /* 0x004fe200078e000e */
[----:B------:R-:W-:Y:S01]  /*3030*/  IADD3 R14, R10, 0x1c0, RZ ;  /* 0x000001c00a0e7810 */ /* 0x000fe20007ffe0ff */
[----:B------:R-:W-:Y:S02]  /*3040*/  IMAD.MOV R11, RZ, RZ, -R11 ;  /* 0x000000ffff0b7224 */ /* 0x000fe400078e0a0b */
[----:B------:R-:W-:Y:S01]  /*3050*/  @!P6 IMAD.MOV R3, RZ, RZ, -R3 ;  /* 0x000000ffff03e224 */ /* 0x000fe200078e0a03 */
[----:B------:R-:W-:Y:S01]  /*3060*/  ISETP.GT.U32.AND P6, PT, R8, R18, PT ;  /* 0x000000120800720c */ /* 0x000fe20003fc4070 */
[--C-:B------:R-:W-:Y:S02]  /*3070*/  @!P2 IMAD.IADD R20, R20, 0x1, -R8.reuse ;  /* 0x000000011414a824 */ /* 0x100fe400078e0a08 */
[C---:B------:R-:W-:Y:S01]  /*3080*/  IMAD R17, R8.reuse, R11, R17 ;  /* 0x0000000b08117224 */ /* 0x040fe200078e0211 */
[----:B------:R0:W-:Y:S01]  /*3090*/  STL [R1+0x1a8], R3 ;  /* 0x0001a80301007387 */ /* 0x0001e20000100800 */
[C---:B------:R-:W-:Y:S01]  /*30a0*/  IMAD R27, R8.reuse, R7, R27 ;  /* 0x00000007081b7224 */ /* 0x040fe200078e021b */
[C---:B------:R-:W-:Y:S01]  /*30b0*/  ISETP.GT.U32.AND P2, PT, R8.reuse, R20, PT ;  /* 0x000000140800720c */ /* 0x040fe20003f44070 */
[----:B------:R-:W-:Y:S01]  /*30c0*/  @!P1 IMAD.IADD R19, R19, 0x1, -R8 ;  /* 0x0000000113139824 */ /* 0x000fe200078e0a08 */
[----:B------:R-:W-:Y:S01]  /*30d0*/  ISETP.GT.U32.AND P1, PT, R8, R17, PT ;  /* 0x000000110800720c */ /* 0x000fe20003f24070 */
[----:B------:R-:W-:Y:S01]  /*30e0*/  IMAD.HI.U32 R4, R0, R13, RZ ;  /* 0x0000000d00047227 */ /* 0x000fe200078e00ff */
[----:B------:R-:W-:-:S02]  /*30f0*/  IABS R7, R14 ;  /* 0x0000000e00077213 */ /* 0x000fc40000000000 */
[----:B------:R-:W-:Y:S01]  /*3100*/  IABS R11, R15 ;  /* 0x0000000f000b7213 */ /* 0x000fe20000000000 */
[----:B------:R-:W-:Y:S01]  /*3110*/  @!P6 IMAD.IADD R18, R18, 0x1, -R8 ;  /* 0x000000011212e824 */ /* 0x000fe200078e0a08 */
[----:B------:R-:W-:Y:S01]  /*3120*/  ISETP.GT.U32.AND P6, PT, R8, R27, PT ;  /* 0x0000001b0800720c */ /* 0x000fe20003fc4070 */
[----:B------:R-:W-:Y:S02]  /*3130*/  IMAD.MOV R4, RZ, RZ, -R4 ;  /* 0x000000ffff047224 */ /* 0x000fe400078e0a04 */
[----:B------:R-:W-:-:S04]  /*3140*/  IMAD.HI.U32 R2, R0, R12, RZ ;  /* 0x0000000c00027227 */ /* 0x000fc800078e00ff */
[--C-:B------:R-:W-:Y:S01]  /*3150*/  @!P2 IMAD.IADD R20, R20, 0x1, -R8.reuse ;  /* 0x000000011414a824 */ /* 0x100fe200078e0a08 */
[----:B------:R-:W-:Y:S01]  /*3160*/  ISETP.GE.AND P2, PT, R9, RZ, PT ;  /* 0x000000ff0900720c */ /* 0x000fe20003f46270 */
[----:B------:R-:W-:Y:S01]  /*3170*/  IMAD R13, R8, R4, R13 ;  /* 0x00000004080d7224 */ /* 0x000fe200078e020d */
[----:B------:R-:W-:Y:S01]  /*3180*/  IADD3 R4, R10, 0x1c4, RZ ;  /* 0x000001c40a047810 */ /* 0x000fe20007ffe0ff */
[--C-:B------:R-:W-:Y:S01]  /*3190*/  @!P1 IMAD.IADD R17, R17, 0x1, -R8.reuse ;  /* 0x0000000111119824 */ /* 0x100fe200078e0a08 */
[C---:B------:R-:W-:Y:S01]  /*31a0*/  ISETP.GT.U32.AND P1, PT, R8.reuse, R18, PT ;  /* 0x000000120800720c */ /* 0x040fe20003f24070 */
[----:B------:R-:W-:Y:S01]  /*31b0*/  @!P6 IMAD.IADD R27, R27, 0x1, -R8 ;  /* 0x000000011b1be824 */ /* 0x000fe200078e0a08 */
[----:B------:R-:W-:Y:S01]  /*31c0*/  IABS R9, R4 ;  /* 0x0000000400097213 */ /* 0x000fe20000000000 */
[----:B0-----:R-:W-:Y:S02]  /*31d0*/  IMAD.MOV.U32 R3, RZ, RZ, R20 ;  /* 0x000000ffff037224 */ /* 0x001fe400078e0014 */
[----:B------:R-:W-:Y:S01]  /*31e0*/  IMAD.MOV R2, RZ, RZ, -R2 ;  /* 0x000000ffff027224 */ /* 0x000fe200078e0a02 */
[----:B------:R-:W-:Y:S01]  /*31f0*/  ISETP.GT.U32.AND P6, PT, R8, R27, PT ;  /* 0x0000001b0800720c */ /* 0x000fe20003fc4070 */
[----:B------:R-:W-:-:S04]  /*3200*/  IMAD.HI.U32 R21, R0, R7, RZ ;  /* 0x0000000700157227 */ /* 0x000fc800078e00ff */
[----:B------:R-:W-:Y:S01]  /*3210*/  @!P3 IMAD.MOV R3, RZ, RZ, -R3 ;  /* 0x000000ffff03b224 */ /* 0x000fe200078e0a03 */
[----:B------:R-:W-:Y:S01]  /*3220*/  ISETP.GT.U32.AND P3, PT, R8, R17, PT ;  /* 0x000000110800720c */ /* 0x000fe20003f64070 */
[----:B------:R-:W-:-:S03]  /*3230*/  IMAD.HI.U32 R20, R0, R9, RZ ;  /* 0x0000000900147227 */ /* 0x000fc600078e00ff */
[----:B------:R0:W-:Y:S01]  /*3240*/  STL [R1+0x194], R3 ;  /* 0x0001940301007387 */ /* 0x0001e20000100800 */
[----:B------:R-:W-:Y:S01]  /*3250*/  IMAD R12, R8, R2, R12 ;  /* 0x00000002080c7224 */ /* 0x000fe200078e020c */
[----:B------:R-:W-:Y:S01]  /*3260*/  IABS R2, R16 ;  /* 0x0000001000027213 */ /* 0x000fe20000000000 */
[----:B------:R-:W-:Y:S02]  /*3270*/  IMAD.MOV R21, RZ, RZ, -R21 ;  /* 0x000000ffff157224 */ /* 0x000fe400078e0a15 */
[----:B------:R-:W-:Y:S02]  /*3280*/  IMAD.MOV R20, RZ, RZ, -R20 ;  /* 0x000000ffff147224 */ /* 0x000fe400078e0a14 */
[----:B------:R-:W-:Y:S01]  /*3290*/  @!P1 IMAD.IADD R18, R18, 0x1, -R8 ;  /* 0x0000000112129824 */ /* 0x000fe200078e0a08 */
[C---:B------:R-:W-:Y:S01]  /*32a0*/  ISETP.GT.U32.AND P1, PT, R8.reuse, R12, PT ;  /* 0x0000000c0800720c */ /* 0x040fe20003f24070 */
[----:B------:R-:W-:Y:S02]  /*32b0*/  IMAD R7, R8, R21, R7 ;  /* 0x0000001508077224 */ /* 0x000fe400078e0207 */
[----:B0-----:R-:W-:-:S02]  /*32c0*/  IMAD.MOV.U32 R3, RZ, RZ, R19 ;  /* 0x000000ffff037224 */ /* 0x001fc400078e0013 */
[C---:B------:R-:W-:Y:S02]  /*32d0*/  IMAD R9, R8.reuse, R20, R9 ;  /* 0x0000001408097224 */ /* 0x040fe400078e0209 */
[--C-:B------:R-:W-:Y:S01]  /*32e0*/  @!P6 IMAD.IADD R27, R27, 0x1, -R8.reuse ;  /* 0x000000011b1be824 */ /* 0x100fe200078e0a08 */
[C---:B------:R-:W-:Y:S01]  /*32f0*/  ISETP.GT.U32.AND P6, PT, R8.reuse, R7, PT ;  /* 0x000000070800720c */ /* 0x040fe20003fc4070 */
[----:B------:R-:W-:Y:S01]  /*3300*/  @!P0 IMAD.MOV R3, RZ, RZ, -R3 ;  /* 0x000000ffff038224 */ /* 0x000fe200078e0a03 */
[C---:B------:R-:W-:Y:S01]  /*3310*/  ISETP.GT.U32.AND P0, PT, R8.reuse, R13, PT ;  /* 0x0000000d0800720c */ /* 0x040fe20003f04070 */
[--C-:B------:R-:W-:Y:S01]  /*3320*/  @!P3 IMAD.IADD R17, R17, 0x1, -R8.reuse ;  /* 0x000000011111b824 */ /* 0x100fe200078e0a08 */
[----:B------:R-:W-:Y:S01]  /*3330*/  ISETP.GT.U32.AND P3, PT, R8, R9, PT ;  /* 0x000000090800720c */ /* 0x000fe20003f64070 */
[----:B------:R-:W-:Y:S01]  /*3340*/  @!P1 IMAD.IADD R12, R12, 0x1, -R8 ;  /* 0x000000010c0c9824 */ /* 0x000fe200078e0a08 */
[----:B------:R0:W-:Y:S01]  /*3350*/  STL [R1+0x190], R3 ;  /* 0x0001900301007387 */ /* 0x0001e20000100800 */
[----:B------:R-:W-:Y:S01]  /*3360*/  IMAD.HI.U32 R19, R0, R11, RZ ;  /* 0x0000000b00137227 */ /* 0x000fe200078e00ff */
[----:B------:R-:W-:-:S03]  /*3370*/  ISETP.GE.AND P1, PT, R5, RZ, PT ;  /* 0x000000ff0500720c */ /* 0x000fc60003f26270 */
[----:B------:R-:W-:-:S04]  /*3380*/  IMAD.HI.U32 R20, R0, R2, RZ ;  /* 0x0000000200147227 */ /* 0x000fc800078e00ff */
[--C-:B------:R-:W-:Y:S01]  /*3390*/  @!P6 IMAD.IADD R7, R7, 0x1, -R8.reuse ;  /* 0x000000010707e824 */ /* 0x100fe200078e0a08 */
[----:B------:R-:W-:Y:S01]  /*33a0*/  ISETP.GT.U32.AND P6, PT, R8, R12, PT ;  /* 0x0000000c0800720c */ /* 0x000fe20003fc4070 */
[--C-:B------:R-:W-:Y:S01]  /*33b0*/  @!P0 IMAD.IADD R13, R13, 0x1, -R8.reuse ;  /* 0x000000010d0d8824 */ /* 0x100fe200078e0a08 */
[----:B------:R-:W-:Y:S01]  /*33c0*/  ISETP.GE.AND P0, PT, R6, RZ, PT ;  /* 0x000000ff0600720c */ /* 0x000fe20003f06270 */
[----:B------:R-:W-:Y:S01]  /*33d0*/  @!P3 IMAD.IADD R9, R9, 0x1, -R8 ;  /* 0x000000010909b824 */ /* 0x000fe200078e0a08 */
[----:B------:R-:W-:Y:S01]  /*33e0*/  IADD3 R6, R10, 0x1b0, RZ ;  /* 0x000001b00a067810 */ /* 0x000fe20007ffe0ff */
[----:B------:R-:W-:Y:S01]  /*33f0*/  IMAD.MOV.U32 R22, RZ, RZ, R18 ;  /* 0x000000ffff167224 */ /* 0x000fe200078e0012 */
[----:B------:R-:W-:Y:S01]  /*3400*/  ISETP.GT.U32.AND P3, PT, R8, R13, PT ;  /* 0x0000000d0800720c */ /* 0x000fe20003f64070 */
[----:B------:R-:W-:Y:S01]  /*3410*/  IMAD.MOV R19, RZ, RZ, -R19 ;  /* 0x000000ffff137224 */ /* 0x000fe200078e0a13 */
[----:B------:R-:W-:Y:S01]  /*3420*/  IABS R18, R6 ;  /* 0x0000000600127213 */ /* 0x000fe20000000000 */
[----:B------:R-:W-:-:S02]  /*3430*/  IMAD.MOV R20, RZ, RZ, -R20 ;  /* 0x000000ffff147224 */ /* 0x000fc400078e0a14 */
[----:B0-----:R-:W-:Y:S02]  /*3440*/  IMAD.MOV.U32 R3, RZ, RZ, R17 ;  /* 0x000000ffff037224 */ /* 0x001fe400078e0011 */
[----:B------:R-:W-:Y:S01]  /*3450*/  @!P5 IMAD.MOV R22, RZ, RZ, -R22 ;  /* 0x000000ffff16d224 */ /* 0x000fe200078e0a16 */
[C---:B------:R-:W-:Y:S01]  /*3460*/  ISETP.GT.U32.AND P5, PT, R8.reuse, R9, PT ;  /* 0x000000090800720c */ /* 0x040fe20003fa4070 */
[----:B------:R-:W-:Y:S01]  /*3470*/  IMAD R5, R8, R19, R11 ;  /* 0x0000001308057224 */ /* 0x000fe200078e020b */
[----:B------:R-:W-:Y:S01]  /*3480*/  IADD3 R11, R10, 0x1b4, RZ ;  /* 0x000001b40a0b7810 */ /* 0x000fe20007ffe0ff */
[C---:B------:R-:W-:Y:S01]  /*3490*/  IMAD R2, R8.reuse, R20, R2 ;  /* 0x0000001408027224 */ /* 0x040fe200078e0202 */
[----:B------:R-:W-:Y:S01]  /*34a0*/  STL [R1+0x4], R22 ;  /* 0x0000041601007387 */ /* 0x000fe20000100800 */
[----:B------:R-:W-:Y:S01]  /*34b0*/  @!P4 IMAD.MOV R3, RZ, RZ, -R3 ;  /* 0x000000ffff03c224 */ /* 0x000fe200078e0a03 */
[C---:B------:R-:W-:Y:S01]  /*34c0*/  ISETP.GT.U32.AND P4, PT, R8.reuse, R7, PT ;  /* 0x000000070800720c */ /* 0x040fe20003f84070 */
[----:B------:R-:W-:Y:S01]  /*34d0*/  @!P2 IMAD.MOV R27, RZ, RZ, -R27 ;  /* 0x000000ffff1ba224 */ /* 0x000fe200078e0a1b */
[----:B------:R-:W-:Y:S01]  /*34e0*/  ISETP.GT.U32.AND P2, PT, R8, R5, PT ;  /* 0x000000050800720c */ /* 0x000fe20003f44070 */
[--C-:B------:R-:W-:Y:S01]  /*34f0*/  @!P6 IMAD.IADD R12, R12, 0x1, -R8.reuse ;  /* 0x000000010c0ce824 */ /* 0x100fe200078e0a08 */
[----:B------:R-:W-:Y:S01]  /*3500*/  ISETP.GT.U32.AND P6, PT, R8, R2, PT ;  /* 0x000000020800720c */ /* 0x000fe20003fc4070 */
[--C-:B------:R-:W-:Y:S01]  /*3510*/  @!P3 IMAD.IADD R13, R13, 0x1, -R8.reuse ;  /* 0x000000010d0db824 */ /* 0x100fe200078e0a08 */
[----:B------:R-:W-:Y:S01]  /*3520*/  IABS R17, R11 ;  /* 0x0000000b00117213 */ /* 0x000fe20000000000 */
[----:B------:R-:W-:Y:S01]  /*3530*/  @!P5 IMAD.IADD R9, R9, 0x1, -R8 ;  /* 0x000000010909d824 */ /* 0x000fe200078e0a08 */
[----:B------:R-:W-:Y:S01]  /*3540*/  ISETP.GE.AND P3, PT, R4, RZ, PT ;  /* 0x000000ff0400720c */ /* 0x000fe20003f66270 */
[----:B------:R-:W-:Y:S01]  /*3550*/  IMAD.MOV.U32 R4, RZ, RZ, R18 ;  /* 0x000000ffff047224 */ /* 0x000fe200078e0012 */
[----:B------:R-:W-:Y:S01]  /*3560*/  ISETP.GE.AND P5, PT, R14, RZ, PT ;  /* 0x000000ff0e00720c */ /* 0x000fe20003fa6270 */
[----:B------:R-:W-:Y:S01]  /*3570*/  IMAD.HI.U32 R14, R0, R17, RZ ;  /* 0x00000011000e7227 */ /* 0x000fe200078e00ff */
[----:B------:R0:W-:Y:S03]  /*3580*/  STL [R1], R3 ;  /* 0x0000000301007387 */ /* 0x0001e60000100800 */
[----:B------:R-:W-:-:S02]  /*3590*/  IMAD.MOV.U32 R19, RZ, RZ, R13 ;  /* 0x000000ffff137224 */ /* 0x000fc400078e000d */
[--C-:B------:R-:W-:Y:S01]  /*35a0*/  @!P4 IMAD.IADD R7, R7, 0x1, -R8.reuse ;  /* 0x000000010707c824 */ /* 0x100fe200078e0a08 */
[----:B------:R-:W-:Y:S01]  /*35b0*/  ISETP.GE.AND P4, PT, R15, RZ, PT ;  /* 0x000000ff0f00720c */ /* 0x000fe20003f86270 */
[----:B------:R-:W-:Y:S01]  /*35c0*/  @!P2 IMAD.IADD R5, R5, 0x1, -R8 ;  /* 0x000000010505a824 */ /* 0x000fe200078e0a08 */
[----:B------:R-:W-:Y:S01]  /*35d0*/  ISETP.GE.AND P2, PT, R16, RZ, PT ;  /* 0x000000ff1000720c */ /* 0x000fe20003f46270 */
[----:B------:R-:W-:Y:S01]  /*35e0*/  IMAD.HI.U32 R15, R0, R4, RZ ;  /* 0x00000004000f7227 */ /* 0x000fe200078e00ff */
[----:B------:R-:W-:-:S03]  /*35f0*/  IADD3 R16, R10, 0x190, RZ ;  /* 0x000001900a107810 */ /* 0x000fc60007ffe0ff */
[----:B0-----:R-:W-:Y:S02]  /*3600*/  IMAD.MOV.U32 R3, RZ, RZ, R12 ;  /* 0x000000ffff037224 */ /* 0x001fe400078e000c */
[----:B------:R-:W-:Y:S02]  /*3610*/  IMAD.MOV R14, RZ, RZ, -R14 ;  /* 0x000000ffff0e7224 */ /* 0x000fe400078e0a0e */
[----:B------:R-:W-:Y:S01]  /*3620*/  @!P0 IMAD.MOV R19, RZ, RZ, -R19 ;  /* 0x000000ffff138224 */ /* 0x000fe200078e0a13 */
[----:B------:R-:W-:Y:S01]  /*3630*/  ISETP.GT.U32.AND P0, PT, R8, R5, PT ;  /* 0x000000050800720c */ /* 0x000fe20003f04070 */
[----:B------:R-:W-:Y:S01]  /*3640*/  @!P6 IMAD.IADD R2, R2, 0x1, -R8 ;  /* 0x000000010202e824 */ /* 0x000fe200078e0a08 */
[----:B------:R-:W-:Y:S01]  /*3650*/  ISETP.GE.AND P6, PT, R11, RZ, PT ;  /* 0x000000ff0b00720c */ /* 0x000fe20003fc6270 */
[----:B------:R-:W-:Y:S01]  /*3660*/  @!P1 IMAD.MOV R3, RZ, RZ, -R3 ;  /* 0x000000ffff039224 */ /* 0x000fe200078e0a03 */
[----:B------:R0:W-:Y:S01]  /*3670*/  STL [R1+0x160], R19 ;  /* 0x0001601301007387 */ /* 0x0001e20000100800 */
[----:B------:R-:W-:Y:S01]  /*3680*/  IMAD.MOV R13, RZ, RZ, -R15 ;  /* 0x000000ffff0d7224 */ /* 0x000fe200078e0a0f */
[C---:B------:R-:W-:Y:S01]  /*3690*/  ISETP.GT.U32.AND P1, PT, R8.reuse, R2, PT ;  /* 0x000000020800720c */ /* 0x040fe20003f24070 */
[C---:B------:R-:W-:Y:S01]  /*36a0*/  IMAD R11, R8.reuse, R14, R17 ;  /* 0x0000000e080b7224 */ /* 0x040fe200078e0211 */
[----:B------:R2:W-:Y:S01]  /*36b0*/  STL [R1+0x164], R3 ;  /* 0x0001640301007387 */ /* 0x0005e20000100800 */
[----:B------:R-:W-:Y:S01]  /*36c0*/  IMAD R4, R8, R13, R4 ;  /* 0x0000000d08047224 */ /* 0x000fe200078e0204 */
[----:B------:R-:W-:Y:S01]  /*36d0*/  IADD3 R13, R10, 0x1a4, RZ ;  /* 0x000001a40a0d7810 */ /* 0x000fe20007ffe0ff */
[----:B------:R-:W-:Y:S01]  /*36e0*/  @!P3 IMAD.MOV R9, RZ, RZ, -R9 ;  /* 0x000000ffff09b224 */ /* 0x000fe200078e0a09 */
[----:B------:R-:W-:Y:S01]  /*36f0*/  ISETP.GT.U32.AND P3, PT, R8, R11, PT ;  /* 0x0000000b0800720c */ /* 0x000fe20003f64070 */
[----:B------:R-:W-:Y:S01]  /*3700*/  @!P0 IMAD.IADD R5, R5, 0x1, -R8 ;  /* 0x0000000105058824 */ /* 0x000fe200078e0a08 */
[----:B------:R-:W-:-:S02]  /*3710*/  ISETP.GE.AND P0, PT, R6, RZ, PT ;  /* 0x000000ff0600720c */ /* 0x000fc40003f06270 */
[----:B------:R3:W-:Y:S01]  /*3720*/  STL [R1+0x16c], R9 ;  /* 0x00016c0901007387 */ /* 0x0007e20000100800 */
[C---:B0-----:R-:W-:Y:S01]  /*3730*/  IADD3 R19, R10.reuse, 0x194, RZ ;  /* 0x000001940a137810 */ /* 0x041fe20007ffe0ff */
[----:B--2---:R-:W-:Y:S01]  /*3740*/  IMAD.MOV.U32 R3, RZ, RZ, R7 ;  /* 0x000000ffff037224 */ /* 0x004fe200078e0007 */
[----:B------:R-:W-:Y:S01]  /*3750*/  IADD3 R7, R10, 0x1ac, RZ ;  /* 0x000001ac0a077810 */ /* 0x000fe20007ffe0ff */
[--C-:B------:R-:W-:Y:S01]  /*3760*/  @!P1 IMAD.IADD R2, R2, 0x1, -R8.reuse ;  /* 0x0000000102029824 */ /* 0x100fe200078e0a08 */
[----:B------:R-:W-:Y:S01]  /*3770*/  IABS R15, R16 ;  /* 0x00000010000f7213 */ /* 0x000fe20000000000 */
[----:B------:R-:W-:Y:S01]  /*3780*/  @!P5 IMAD.MOV R3, RZ, RZ, -R3 ;  /* 0x000000ffff03d224 */ /* 0x000fe200078e0a03 */
[----:B------:R-:W-:Y:S02]  /*3790*/  ISETP.GT.U32.AND P5, PT, R8, R4, PT ;  /* 0x000000040800720c */ /* 0x000fe40003fa4070 */
[----:B------:R-:W-:Y:S01]  /*37a0*/  @!P3 IMAD.IADD R11, R11, 0x1, -R8 ;  /* 0x000000010b0bb824 */ /* 0x000fe200078e0a08 */
[----:B---3--:R-:W-:Y:S01]  /*37b0*/  IADD3 R9, R10, 0x1a8, RZ ;  /* 0x000001a80a097810 */ /* 0x008fe20007ffe0ff */
[----:B------:R0:W-:Y:S01]  /*37c0*/  STL [R1+0x170], R3 ;  /* 0x0001700301007387 */ /* 0x0001e20000100800 */
[----:B------:R-:W-:-:S02]  /*37d0*/  IABS R6, R7 ;  /* 0x0000000700067213 */ /* 0x000fc40000000000 */
[----:B------:R-:W-:Y:S02]  /*37e0*/  IABS R12, R9 ;  /* 0x00000009000c7213 */ /* 0x000fe40000000000 */
[----:B------:R-:W-:Y:S01]  /*37f0*/  ISETP.GE.AND P3, PT, R9, RZ, PT ;  /* 0x000000ff0900720c */ /* 0x000fe20003f66270 */
[----:B------:R-:W-:Y:S01]  /*3800*/  IMAD.HI.U32 R9, R0, R6, RZ ;  /* 0x0000000600097227 */ /* 0x000fe200078e00ff */
[----:B------:R-:W-:-:S03]  /*3810*/  ISETP.GE.AND P1, PT, R7, RZ, PT ;  /* 0x000000ff0700720c */ /* 0x000fc60003f26270 */
[----:B0-----:R-:W-:Y:S02]  /*3820*/  IMAD.MOV.U32 R3, RZ, RZ, R5 ;  /* 0x000000ffff037224 */ /* 0x001fe400078e0005 */
[----:B------:R-:W-:Y:S01]  /*3830*/  @!P5 IMAD.IADD R4, R4, 0x1, -R8 ;  /* 0x000000010404d824 */ /* 0x000fe200078e0a08 */
[C---:B------:R-:W-:Y:S01]  /*3840*/  ISETP.GT.U32.AND P5, PT, R8.reuse, R11, PT ;  /* 0x0000000b0800720c */ /* 0x040fe20003fa4070 */
[----:B------:R-:W-:Y:S02]  /*3850*/  @!P4 IMAD.MOV R3, RZ, RZ, -R3 ;  /* 0x000000ffff03c224 */ /* 0x000fe400078e0a03 */
[----:B------:R-:W-:Y:S01]  /*3860*/  IMAD.MOV.U32 R7, RZ, RZ, R12 ;  /* 0x000000ffff077224 */ /* 0x000fe200078e000c */
[----:B------:R-:W-:Y:S02]  /*3870*/  ISETP.GT.U32.AND P4, PT, R8, R4, PT ;  /* 0x000000040800720c */ /* 0x000fe40003f84070 */
[----:B------:R0:W-:Y:S01]  /*3880*/  STL [R1+0x178], R3 ;  /* 0x0001780301007387 */ /* 0x0001e20000100800 */
[----:B------:R-:W-:Y:S01]  /*3890*/  IMAD.HI.U32 R5, R0, R7, RZ ;  /* 0x0000000700057227 */ /* 0x000fe200078e00ff */
[----:B------:R-:W-:-:S03]  /*38a0*/  IADD3 R12, R10, 0x19c, RZ ;  /* 0x0000019c0a0c7810 */ /* 0x000fc60007ffe0ff */
[----:B------:R-:W-:Y:S02]  /*38b0*/  IMAD.MOV R5, RZ, RZ, -R5 ;  /* 0x000000ffff057224 */ /* 0x000fe400078e0a05 */
[----:B------:R-:W-:Y:S02]  /*38c0*/  @!P5 IMAD.IADD R11, R11, 0x1, -R8 ;  /* 0x000000010b0bd824 */ /* 0x000fe400078e0a08 */
[----:B------:R-:W-:Y:S02]  /*38d0*/  IMAD R5, R8, R5, R7 ;  /* 0x0000000508057224 */ /* 0x000fe400078e0207 */
[----:B0-----:R-:W-:Y:S02]  /*38e0*/  IMAD.MOV.U32 R3, RZ, RZ, R2 ;  /* 0x000000ffff037224 */ /* 0x001fe400078e0002 */
[----:B------:R-:W-:Y:S01]  /*38f0*/  IMAD.MOV R2, RZ, RZ, -R9 ;  /* 0x000000ffff027224 */ /* 0x000fe200078e0a09 */
[----:B------:R-:W-:Y:S01]  /*3900*/  IADD3 R9, R10, 0x1a0, RZ ;  /* 0x000001a00a097810 */ /* 0x000fe20007ffe0ff */
[----:B------:R-:W-:-:S02]  /*3910*/  IMAD.MOV.U32 R14, RZ, RZ, R11 ;  /* 0x000000ffff0e7224 */ /* 0x000fc400078e000b */
[----:B------:R-:W-:Y:S01]  /*3920*/  IMAD R6, R8, R2, R6 ;  /* 0x0000000208067224 */ /* 0x000fe200078e0206 */
[----:B------:R-:W-:Y:S01]  /*3930*/  IADD3 R2, R10, 0x198, RZ ;  /* 0x000001980a027810 */ /* 0x000fe20007ffe0ff */
[----:B------:R-:W-:Y:S01]  /*3940*/  @!P6 IMAD.MOV R14, RZ, RZ, -R14 ;  /* 0x000000ffff0ee224 */ /* 0x000fe200078e0a0e */
[C---:B------:R-:W-:Y:S01]  /*3950*/  ISETP.GT.U32.AND P6, PT, R8.reuse, R5, PT ;  /* 0x000000050800720c */ /* 0x040fe20003fc4070 */
[----:B------:R-:W-:Y:S01]  /*3960*/  @!P2 IMAD.MOV R3, RZ, RZ, -R3 ;  /* 0x000000ffff03a224 */ /* 0x000fe200078e0a03 */
[----:B------:R-:W-:Y:S01]  /*3970*/  ISETP.GT.U32.AND P5, PT, R8, R6, PT ;  /* 0x000000060800720c */ /* 0x000fe20003fa4070 */
[----:B------:R-:W-:Y:S01]  /*3980*/  @!P4 IMAD.IADD R4, R4, 0x1, -R8 ;  /* 0x000000010404c824 */ /* 0x000fe200078e0a08 */
[----:B------:R-:W-:Y:S02]  /*3990*/  ISETP.GE.AND P2, PT, R13, RZ, PT ;  /* 0x000000ff0d00720c */ /* 0x000fe40003f46270 */
[----:B------:R-:W-:Y:S01]  /*39a0*/  IABS R13, R13 ;  /* 0x0000000d000d7213 */ /* 0x000fe20000000000 */
[----:B------:R0:W-:Y:S01]  /*39b0*/  STL [R1+0x184], R3 ;  /* 0x0001840301007387 */ /* 0x0001e20000100800 */
[----:B------:R-:W-:-:S02]  /*39c0*/  ISETP.GE.AND P4, PT, R9, RZ, PT ;  /* 0x000000ff0900720c */ /* 0x000fc40003f86270 */
[----:B------:R-:W-:Y:S01]  /*39d0*/  IABS R9, R9 ;  /* 0x0000000900097213 */ /* 0x000fe20000000000 */
[----:B------:R-:W-:Y:S01]  /*39e0*/  IMAD.HI.U32 R7, R0, R13, RZ ;  /* 0x0000000d00077227 */ /* 0x000fe200078e00ff */
[----:B------:R2:W-:Y:S01]  /*39f0*/  STL [R1+0x188], R14 ;  /* 0x0001880e01007387 */ /* 0x0005e20000100800 */
[----:B------:R-:W-:Y:S02]  /*3a00*/  IABS R11, R2 ;  /* 0x00000002000b7213 */ /* 0x000fe40000000000 */
[----:B------:R-:W-:Y:S02]  /*3a10*/  @!P5 IMAD.IADD R6, R6, 0x1, -R8 ;  /* 0x000000010606d824 */ /* 0x000fe400078e0a08 */
[----:B0-----:R-:W-:Y:S02]  /*3a20*/  IMAD.MOV.U32 R3, RZ, RZ, R4 ;  /* 0x000000ffff037224 */ /* 0x001fe400078e0004 */
[----:B------:R-:W-:Y:S01]  /*3a30*/  IMAD.MOV R7, RZ, RZ, -R7 ;  /* 0x000000ffff077224 */ /* 0x000fe200078e0a07 */
[----:B------:R-:W-:Y:S01]  /*3a40*/  ISETP.GT.U32.AND P5, PT, R8, R6, PT ;  /* 0x000000060800720c */ /* 0x000fe20003fa4070 */
[----:B------:R-:W-:Y:S01]  /*3a50*/  @!P0 IMAD.MOV R3, RZ, RZ, -R3 ;  /* 0x000000ffff038224 */ /* 0x000fe200078e0a03 */
[----:B------:R-:W-:Y:S01]  /*3a60*/  ISETP.GE.AND P0, PT, R12, RZ, PT ;  /* 0x000000ff0c00720c */ /* 0x000fe20003f06270 */
[----:B------:R-:W-:Y:S01]  /*3a70*/  @!P6 IMAD.IADD R5, R5, 0x1, -R8 ;  /* 0x000000010505e824 */ /* 0x000fe200078e0a08 */
[----:B------:R-:W-:Y:S01]  /*3a80*/  IABS R12, R12 ;  /* 0x0000000c000c7213 */ /* 0x000fe20000000000 */
[----:B------:R-:W-:Y:S01]  /*3a90*/  IMAD R13, R8, R7, R13 ;  /* 0x00000007080d7224 */ /* 0x000fe200078e020d */
[----:B------:R0:W-:Y:S01]  /*3aa0*/  STL [R1+0x200], R3 ;  /* 0x0002000301007387 */ /* 0x0001e20000100800 */
[----:B------:R-:W-:Y:S01]  /*3ab0*/  IMAD.HI.U32 R4, R0, R9, RZ ;  /* 0x0000000900047227 */ /* 0x000fe200078e00ff */
[----:B------:R-:W-:-:S03]  /*3ac0*/  ISETP.GT.U32.AND P6, PT, R8, R5, PT ;  /* 0x000000050800720c */ /* 0x000fc60003fc4070 */
[----:B--2---:R-:W-:-:S04]  /*3ad0*/  IMAD.HI.U32 R14, R0, R12, RZ ;  /* 0x0000000c000e7227 */ /* 0x004fc800078e00ff */
[----:B------:R-:W-:Y:S01]  /*3ae0*/  @!P5 IMAD.IADD R6, R6, 0x1, -R8 ;  /* 0x000000010606d824 */ /* 0x000fe200078e0a08 */
[----:B------:R-:W-:Y:S01]  /*3af0*/  ISETP.GT.U32.AND P5, PT, R8, R13, PT ;  /* 0x0000000d0800720c */ /* 0x000fe20003fa4070 */
[----:B------:R-:W-:-:S04]  /*3b00*/  IMAD.HI.U32 R7, R0, R11, RZ ;  /* 0x0000000b00077227 */ /* 0x000fc800078e00ff */
[----:B------:R-:W-:Y:S02]  /*3b10*/  IMAD.MOV R14, RZ, RZ, -R14 ;  /* 0x000000ffff0e7224 */ /* 0x000fe400078e0a0e */
[----:B------:R-:W-:Y:S02]  /*3b20*/  IMAD.MOV R4, RZ, RZ, -R4 ;  /* 0x000000ffff047224 */ /* 0x000fe400078e0a04 */
[----:B------:R-:W-:Y:S02]  /*3b30*/  IMAD.MOV R7, RZ, RZ, -R7 ;  /* 0x000000ffff077224 */ /* 0x000fe400078e0a07 */
[C---:B------:R-:W-:Y:S02]  /*3b40*/  IMAD R12, R8.reuse, R14, R12 ;  /* 0x0000000e080c7224 */ /* 0x040fe400078e020c */
[----:B------:R-:W-:Y:S01]  /*3b50*/  IMAD R9, R8, R4, R9 ;  /* 0x0000000408097224 */ /* 0x000fe200078e0209 */
[----:B------:R-:W-:Y:S01]  /*3b60*/  IABS R4, R19 ;  /* 0x0000001300047213 */ /* 0x000fe20000000000 */
[----:B0-----:R-:W-:-:S02]  /*3b70*/  IMAD.MOV.U32 R3, RZ, RZ, R6 ;  /* 0x000000ffff037224 */ /* 0x001fc400078e0006 */
[----:B------:R-:W-:Y:S01]  /*3b80*/  IMAD R11, R8, R7, R11 ;  /* 0x00000007080b7224 */ /* 0x000fe200078e020b */
[----:B------:R-:W-:Y:S01]  /*3b90*/  IADD3 R7, R10, 0x18c, RZ ;  /* 0x0000018c0a077810 */ /* 0x000fe20007ffe0ff */
[--C-:B------:R-:W-:Y:S01]  /*3ba0*/  @!P6 IMAD.IADD R5, R5, 0x1, -R8.reuse ;  /* 0x000000010505e824 */ /* 0x100fe200078e0a08 */
[C---:B------:R-:W-:Y:S01]  /*3bb0*/  ISETP.GT.U32.AND P6, PT, R8.reuse, R12, PT ;  /* 0x0000000c0800720c */ /* 0x040fe20003fc4070 */
[----:B------:R-:W-:Y:S01]  /*3bc0*/  @!P1 IMAD.MOV R3, RZ, RZ, -R3 ;  /* 0x000000ffff039224 */ /* 0x000fe200078e0a03 */
[C---:B------:R-:W-:Y:S01]  /*3bd0*/  ISETP.GT.U32.AND P1, PT, R8.reuse, R9, PT ;  /* 0x000000090800720c */ /* 0x040fe20003f24070 */
[----:B------:R-:W-:Y:S01]  /*3be0*/  @!P5 IMAD.IADD R13, R13, 0x1, -R8 ;  /* 0x000000010d0dd824 */ /* 0x000fe200078e0a08 */
[----:B------:R-:W-:Y:S01]  /*3bf0*/  ISETP.GT.U32.AND P5, PT, R8, R11, PT ;  /* 0x0000000b0800720c */ /* 0x000fe20003fa4070 */
[----:B------:R-:W-:Y:S01]  /*3c00*/  IMAD.HI.U32 R6, R0, R4, RZ ;  /* 0x0000000400067227 */ /* 0x000fe200078e00ff */
[----:B------:R0:W-:Y:S01]  /*3c10*/  STL [R1+0x17c], R3 ;  /* 0x00017c0301007387 */ /* 0x0001e20000100800 */
[----:B------:R-:W-:-:S02]  /*3c20*/  IABS R18, R7 ;  /* 0x0000000700127213 */ /* 0x000fc40000000000 */
[----:B------:R-:W-:-:S03]  /*3c30*/  IMAD.MOV R6, RZ, RZ, -R6 ;  /* 0x000000ffff067224 */ /* 0x000fc600078e0a06 */
[----:B------:R-:W-:-:S04]  /*3c40*/  IMAD.HI.U32 R14, R0, R18, RZ ;  /* 0x00000012000e7227 */ /* 0x000fc800078e00ff */
[--C-:B------:R-:W-:Y:S02]  /*3c50*/  @!P6 IMAD.IADD R12, R12, 0x1, -R8.reuse ;  /* 0x000000010c0ce824 */ /* 0x100fe400078e0a08 */
[--C-:B------:R-:W-:Y:S01]  /*3c60*/  @!P1 IMAD.IADD R9, R9, 0x1, -R8.reuse ;  /* 0x0000000109099824 */ /* 0x100fe200078e0a08 */
[C---:B------:R-:W-:Y:S01]  /*3c70*/  ISETP.GT.U32.AND P1, PT, R8.reuse, R13, PT ;  /* 0x0000000d0800720c */ /* 0x040fe20003f24070 */
[----:B------:R-:W-:Y:S01]  /*3c80*/  @!P5 IMAD.IADD R11, R11, 0x1, -R8 ;  /* 0x000000010b0bd824 */ /* 0x000fe200078e0a08 */
[C---:B------:R-:W-:Y:S01]  /*3c90*/  ISETP.GT.U32.AND P5, PT, R8.reuse, R12, PT ;  /* 0x0000000c0800720c */ /* 0x040fe20003fa4070 */
[----:B0-----:R-:W-:Y:S01]  /*3ca0*/  IMAD.MOV.U32 R3, RZ, RZ, R5 ;  /* 0x000000ffff037224 */ /* 0x001fe200078e0005 */
[----:B------:R-:W-:Y:S01]  /*3cb0*/  ISETP.GT.U32.AND P6, PT, R8, R9, PT ;  /* 0x000000090800720c */ /* 0x000fe20003fc4070 */
[----:B------:R-:W-:-:S04]  /*3cc0*/  IMAD.HI.U32 R5, R0, R15, RZ ;  /* 0x0000000f00057227 */ /* 0x000fc800078e00ff */
[----:B------:R-:W-:Y:S02]  /*3cd0*/  IMAD.MOV R5, RZ, RZ, -R5 ;  /* 0x000000ffff057224 */ /* 0x000fe400078e0a05 */
[----:B------:R-:W-:Y:S01]  /*3ce0*/  @!P3 IMAD.MOV R3, RZ, RZ, -R3 ;  /* 0x000000ffff03b224 */ /* 0x000fe200078e0a03 */
[C---:B------:R-:W-:Y:S01]  /*3cf0*/  ISETP.GT.U32.AND P3, PT, R8.reuse, R11, PT ;  /* 0x0000000b0800720c */ /* 0x040fe20003f64070 */
[----:B------:R-:W-:Y:S01]  /*3d00*/  IMAD R4, R8, R6, R4 ;  /* 0x0000000608047224 */ /* 0x000fe200078e0204 */
[----:B------:R-:W-:Y:S01]  /*3d10*/  IADD3 R6, R10, 0x188, RZ ;  /* 0x000001880a067810 */ /* 0x000fe20007ffe0ff */
[----:B------:R-:W-:Y:S01]  /*3d20*/  IMAD R15, R8, R5, R15 ;  /* 0x00000005080f7224 */ /* 0x000fe200078e020f */
[----:B------:R-:W-:Y:S01]  /*3d30*/  IADD3 R5, R10, 0x184, RZ ;  /* 0x000001840a057810 */ /* 0x000fe20007ffe0ff */
[--C-:B------:R-:W-:Y:S01]  /*3d40*/  @!P1 IMAD.IADD R13, R13, 0x1, -R8.reuse ;  /* 0x000000010d0d9824 */ /* 0x100fe200078e0a08 */
[----:B------:R-:W-:Y:S01]  /*3d50*/  ISETP.GT.U32.AND P1, PT, R8, R4, PT ;  /* 0x000000040800720c */ /* 0x000fe20003f24070 */
[--C-:B------:R-:W-:Y:S01]  /*3d60*/  @!P5 IMAD.IADD R12, R12, 0x1, -R8.reuse ;  /* 0x000000010c0cd824 */ /* 0x100fe200078e0a08 */
[----:B------:R-:W-:Y:S01]  /*3d70*/  ISETP.GT.U32.AND P5, PT, R8, R15, PT ;  /* 0x0000000f0800720c */ /* 0x000fe20003fa4070 */
[--C-:B------:R-:W-:Y:S01]  /*3d80*/  @!P6 IMAD.IADD R9, R9, 0x1, -R8.reuse ;  /* 0x000000010909e824 */ /* 0x100fe200078e0a08 */
[----:B------:R0:W-:Y:S01]  /*3d90*/  STL [R1+0x174], R3 ;  /* 0x0001740301007387 */ /* 0x0001e20000100800 */
[----:B------:R-:W-:Y:S01]  /*3da0*/  IMAD.MOV.U32 R20, RZ, RZ, R13 ;  /* 0x000000ffff147224 */ /* 0x000fe200078e000d */
[----:B------:R-:W-:Y:S01]  /*3db0*/  IABS R17, R6 ;  /* 0x0000000600117213 */ /* 0x000fe20000000000 */
[----:B------:R-:W-:Y:S01]  /*3dc0*/  @!P3 IMAD.IADD R11, R11, 0x1, -R8 ;  /* 0x000000010b0bb824 */ /* 0x000fe200078e0a08 */
[----:B------:R-:W-:Y:S01]  /*3dd0*/  ISETP.GE.AND P3, PT, R19, RZ, PT ;  /* 0x000000ff1300720c */ /* 0x000fe20003f66270 */
[----:B------:R-:W-:Y:S01]  /*3de0*/  IMAD.MOV R14, RZ, RZ, -R14 ;  /* 0x000000ffff0e7224 */ /* 0x000fe200078e0a0e */
[----:B------:R-:W-:Y:S01]  /*3df0*/  IABS R19, R5 ;  /* 0x0000000500137213 */ /* 0x000fe20000000000 */
[----:B------:R-:W-:Y:S01]  /*3e00*/  @!P2 IMAD.MOV R20, RZ, RZ, -R20 ;  /* 0x000000ffff14a224 */ /* 0x000fe200078e0a14 */
[----:B------:R-:W-:Y:S01]  /*3e10*/  ISETP.GE.AND P6, PT, R2, RZ, PT ;  /* 0x000000ff0200720c */ /* 0x000fe20003fc6270 */
[--C-:B------:R-:W-:Y:S01]  /*3e20*/  @!P1 IMAD.IADD R4, R4, 0x1, -R8.reuse ;  /* 0x0000000104049824 */ /* 0x100fe200078e0a08 */
[----:B------:R-:W-:Y:S01]  /*3e30*/  ISETP.GE.AND P1, PT, R16, RZ, PT ;  /* 0x000000ff1000720c */ /* 0x000fe20003f26270 */
[----:B------:R-:W-:Y:S01]  /*3e40*/  @!P5 IMAD.IADD R15, R15, 0x1, -R8 ;  /* 0x000000010f0fd824 */ /* 0x000fe200078e0a08 */
[----:B------:R-:W-:Y:S01]  /*3e50*/  STL [R1+0x14c], R20 ;  /* 0x00014c1401007387 */ /* 0x000fe20000100800 */
[----:B0-----:R-:W-:Y:S01]  /*3e60*/  IMAD.MOV.U32 R3, RZ, RZ, R9 ;  /* 0x000000ffff037224 */ /* 0x001fe200078e0009 */
[----:B------:R-:W-:Y:S01]  /*3e70*/  ISETP.GT.U32.AND P2, PT, R8, R4, PT ;  /* 0x000000040800720c */ /* 0x000fe20003f44070 */
[----:B------:R-:W-:-:S02]  /*3e80*/  IMAD.MOV.U32 R16, RZ, RZ, R19 ;  /* 0x000000ffff107224 */ /* 0x000fc400078e0013 */
[----:B------:R-:W-:Y:S01]  /*3e90*/  @!P4 IMAD.MOV R3, RZ, RZ, -R3 ;  /* 0x000000ffff03c224 */ /* 0x000fe200078e0a03 */
[----:B------:R-:W-:Y:S01]  /*3ea0*/  ISETP.GT.U32.AND P4, PT, R8, R15, PT ;  /* 0x0000000f0800720c */ /* 0x000fe20003f84070 */
[----:B------:R-:W-:-:S03]  /*3eb0*/  IMAD.HI.U32 R13, R0, R16, RZ ;  /* 0x00000010000d7227 */ /* 0x000fc600078e00ff */
[----:B------:R0:W-:Y:S01]  /*3ec0*/  STL [R1+0x150], R3 ;  /* 0x0001500301007387 */ /* 0x0001e20000100800 */
[----:B------:R-:W-:Y:S02]  /*3ed0*/  IMAD.MOV R9, RZ, RZ, -R13 ;  /* 0x000000ffff097224 */ /* 0x000fe400078e0a0d */
[C---:B------:R-:W-:Y:S02]  /*3ee0*/  IMAD R18, R8.reuse, R14, R18 ;  /* 0x0000000e08127224 */ /* 0x040fe400078e0212 */
[----:B------:R-:W-:Y:S02]  /*3ef0*/  IMAD R16, R8, R9, R16 ;  /* 0x0000000908107224 */ /* 0x000fe400078e0210 */
[----:B------:R-:W-:Y:S01]  /*3f00*/  IMAD.HI.U32 R2, R0, R17, RZ ;  /* 0x0000001100027227 */ /* 0x000fe200078e00ff */
[----:B------:R-:W-:-:S03]  /*3f10*/  ISETP.GT.U32.AND P5, PT, R8, R18, PT ;  /* 0x000000120800720c */ /* 0x000fc60003fa4070 */
[----:B------:R-:W-:Y:S01]  /*3f20*/  @!P4 IMAD.IADD R15, R15, 0x1, -R8 ;  /* 0x000000010f0fc824 */ /* 0x000fe200078e0a08 */
[----:B------:R-:W-:Y:S01]  /*3f30*/  ISETP.GT.U32.AND P4, PT, R8, R16, PT ;  /* 0x000000100800720c */ /* 0x000fe20003f84070 */
[----:B------:R-:W-:Y:S02]  /*3f40*/  IMAD.MOV R2, RZ, RZ, -R2 ;  /* 0x000000ffff027224 */ /* 0x000fe400078e0a02 */
[----:B0-----:R-:W-:Y:S01]  /*3f50*/  IMAD.MOV.U32 R3, RZ, RZ, R11 ;  /* 0x000000ffff037224 */ /* 0x001fe200078e000b */
[----:B------:R-:W-:Y:S01]  /*3f60*/  IADD3 R11, R10, 0x178, RZ ;  /* 0x000001780a0b7810 */ /* 0x000fe20007ffe0ff */
[----:B------:R-:W-:Y:S01]  /*3f70*/  IMAD R17, R8, R2, R17 ;  /* 0x0000000208117224 */ /* 0x000fe200078e0211 */
[----:B------:R-:W-:Y:S01]  /*3f80*/  IADD3 R2, R10, 0x180, RZ ;  /* 0x000001800a027810 */ /* 0x000fe20007ffe0ff */
[----:B------:R-:W-:Y:S01]  /*3f90*/  @!P6 IMAD.MOV R3, RZ, RZ, -R3 ;  /* 0x000000ffff03e224 */ /* 0x000fe200078e0a03 */
[----:B------:R-:W-:Y:S01]  /*3fa0*/  IABS R14, R11 ;  /* 0x0000000b000e7213 */ /* 0x000fe20000000000 */
[--C-:B------:R-:W-:Y:S01]  /*3fb0*/  @!P2 IMAD.IADD R4, R4, 0x1, -R8.reuse ;  /* 0x000000010404a824 */ /* 0x100fe200078e0a08 */
[----:B------:R-:W-:Y:S01]  /*3fc0*/  ISETP.GT.U32.AND P6, PT, R8, R17, PT ;  /* 0x000000110800720c */ /* 0x000fe20003fc4070 */
[--C-:B------:R-:W-:Y:S01]  /*3fd0*/  @!P5 IMAD.IADD R18, R18, 0x1, -R8.reuse ;  /* 0x000000011212d824 */ /* 0x100fe200078e0a08 */
[----:B------:R-:W-:Y:S01]  /*3fe0*/  ISETP.GE.AND P2, PT, R6, RZ, PT ;  /* 0x000000ff0600720c */ /* 0x000fe20003f46270 */
[----:B------:R-:W-:Y:S01]  /*3ff0*/  @!P4 IMAD.IADD R16, R16, 0x1, -R8 ;  /* 0x000000011010c824 */ /* 0x000fe200078e0a08 */
[----:B------:R-:W-:Y:S01]  /*4000*/  IADD3 R6, R10, 0x17c, RZ ;  /* 0x0000017c0a067810 */ /* 0x000fe20007ffe0ff */
[----:B------:R-:W-:Y:S01]  /*4010*/  @!P0 IMAD.MOV R12, RZ, RZ, -R12 ;  /* 0x000000ffff0c8224 */ /* 0x000fe200078e0a0c */
[----:B------:R-:W-:Y:S01]  /*4020*/  ISETP.GE.AND P5, PT, R5, RZ, PT ;  /* 0x000000ff0500720c */ /* 0x000fe20003fa6270 */
[----:B------:R-:W-:Y:S01]  /*4030*/  IMAD.MOV.U32 R20, RZ, RZ, R15 ;  /* 0x000000ffff147224 */ /* 0x000fe200078e000f */
[----:B------:R-:W-:Y:S01]  /*4040*/  IABS R5, R6 ;  /* 0x0000000600057213 */ /* 0x000fe20000000000 */
[----:B------:R-:W-:Y:S01]  /*4050*/  IMAD.HI.U32 R19, R0, R14, RZ ;  /* 0x0000000e00137227 */ /* 0x000fe200078e00ff */
[----:B------:R-:W-:Y:S01]  /*4060*/  ISETP.GE.AND P0, PT, R7, RZ, PT ;  /* 0x000000ff0700720c */ /* 0x000fe20003f06270 */
[----:B------:R0:W-:Y:S01]  /*4070*/  STL [R1+0x154], R12 ;  /* 0x0001540c01007387 */ /* 0x0001e20000100800 */
[----:B------:R-:W-:Y:S01]  /*4080*/  ISETP.GT.U32.AND P4, PT, R8, R16, PT ;  /* 0x000000100800720c */ /* 0x000fe20003f84070 */
[----:B------:R-:W-:Y:S01]  /*4090*/  IMAD.HI.U32 R7, R0, R5, RZ ;  /* 0x0000000500077227 */ /* 0x000fe200078e00ff */
[----:B------:R-:W-:Y:S01]  /*40a0*/  IABS R13, R2 ;  /* 0x00000002000d7213 */ /* 0x000fe20000000000 */
[----:B------:R2:W-:Y:S02]  /*40b0*/  STL [R1+0x158], R3 ;  /* 0x0001580301007387 */ /* 0x0005e40000100800 */
[----:B------:R-:W-:Y:S01]  /*40c0*/  @!P6 IMAD.IADD R17, R17, 0x1, -R8 ;  /* 0x000000011111e824 */ /* 0x000fe200078e0a08 */
[----:B------:R-:W-:Y:S01]  /*40d0*/  ISETP.GT.U32.AND P6, PT, R8, R18, PT ;  /* 0x000000120800720c */ /* 0x000fe20003fc4070 */
[----:B------:R-:W-:-:S02]  /*40e0*/  IMAD.MOV R7, RZ, RZ, -R7 ;  /* 0x000000ffff077224 */ /* 0x000fc400078e0a07 */
[----:B------:R-:W-:-:S04]  /*40f0*/  IMAD.HI.U32 R9, R0, R13, RZ ;  /* 0x0000000d00097227 */ /* 0x000fc800078e00ff */
[----:B------:R-:W-:Y:S01]  /*4100*/  IMAD R5, R8, R7, R5 ;  /* 0x0000000708057224 */ /* 0x000fe200078e0205 */
[----:B------:R-:W-:Y:S01]  /*4110*/  IADD3 R7, R10, 0x170, RZ ;  /* 0x000001700a077810 */ /* 0x000fe20007ffe0ff */
[----:B------:R-:W-:Y:S02]  /*4120*/  IMAD.MOV R9, RZ, RZ, -R9 ;  /* 0x000000ffff097224 */ /* 0x000fe400078e0a09 */
[----:B------:R-:W-:Y:S01]  /*4130*/  @!P4 IMAD.IADD R16, R16, 0x1, -R8 ;  /* 0x000000011010c824 */ /* 0x000fe200078e0a08 */
[C---:B------:R-:W-:Y:S01]  /*4140*/  ISETP.GT.U32.AND P4, PT, R8.reuse, R5, PT ;  /* 0x000000050800720c */ /* 0x040fe20003f84070 */
[----:B------:R-:W-:Y:S01]  /*4150*/  IMAD R13, R8, R9, R13 ;  /* 0x00000009080d7224 */ /* 0x000fe200078e020d */
[----:B0-----:R-:W-:Y:S01]  /*4160*/  IABS R12, R7 ;  /* 0x00000007000c7213 */ /* 0x001fe20000000000 */
[----:B--2---:R-:W-:Y:S01]  /*4170*/  IMAD.MOV.U32 R3, RZ, RZ, R4 ;  /* 0x000000ffff037224 */ /* 0x004fe200078e0004 */
[----:B------:R-:W-:Y:S01]  /*4180*/  IADD3 R4, R10, 0x174, RZ ;  /* 0x000001740a047810 */ /* 0x000fe20007ffe0ff */
[----:B------:R-:W-:Y:S01]  /*4190*/  @!P6 IMAD.IADD R18, R18, 0x1, -R8 ;  /* 0x000000011212e824 */ /* 0x000fe200078e0a08 */
[C---:B------:R-:W-:Y:S01]  /*41a0*/  ISETP.GT.U32.AND P6, PT, R8.reuse, R13, PT ;  /* 0x0000000d0800720c */ /* 0x040fe20003fc4070 */
[----:B------:R-:W-:Y:S01]  /*41b0*/  @!P3 IMAD.MOV R3, RZ, RZ, -R3 ;  /* 0x000000ffff03b224 */ /* 0x000fe200078e0a03 */
[----:B------:R-:W-:Y:S01]  /*41c0*/  ISETP.GT.U32.AND P3, PT, R8, R17, PT ;  /* 0x000000110800720c */ /* 0x000fe20003f64070 */
[----:B------:R-:W-:Y:S01]  /*41d0*/  IMAD.HI.U32 R15, R0, R12, RZ ;  /* 0x0000000c000f7227 */ /* 0x000fe200078e00ff */
[----:B------:R-:W-:-:S02]  /*41e0*/  IABS R9, R4 ;  /* 0x0000000400097213 */ /* 0x000fc40000000000 */
[----:B------:R0:W-:Y:S01]  /*41f0*/  STL [R1+0x15c], R3 ;  /* 0x00015c0301007387 */ /* 0x0001e20000100800 */
[----:B------:R-:W-:Y:S02]  /*4200*/  @!P4 IMAD.IADD R5, R5, 0x1, -R8 ;  /* 0x000000010505c824 */ /* 0x000fe400078e0a08 */
[----:B------:R-:W-:Y:S02]  /*4210*/  @!P1 IMAD.MOV R20, RZ, RZ, -R20 ;  /* 0x000000ffff149224 */ /* 0x000fe400078e0a14 */
[----:B------:R-:W-:Y:S02]  /*4220*/  IMAD.MOV R15, RZ, RZ, -R15 ;  /* 0x000000ffff0f7224 */ /* 0x000fe400078e0a0f */
[--C-:B------:R-:W-:Y:S01]  /*4230*/  @!P6 IMAD.IADD R13, R13, 0x1, -R8.reuse ;  /* 0x000000010d0de824 */ /* 0x100fe200078e0a08 */
[----:B------:R-:W-:Y:S01]  /*4240*/  STL [R1+0xe4], R20 ;  /* 0x0000e41401007387 */ /* 0x000fe20000100800 */
[----:B------:R-:W-:Y:S01]  /*4250*/  @!P3 IMAD.IADD R17, R17, 0x1, -R8 ;  /* 0x000000011111b824 */ /* 0x000fe200078e0a08 */
[----:B------:R-:W-:Y:S01]  /*4260*/  ISETP.GE.AND P3, PT, R2, RZ, PT ;  /* 0x000000ff0200720c */ /* 0x000fe20003f66270 */
[----:B0-----:R-:W-:Y:S01]  /*4270*/  IMAD.MOV.U32 R3, RZ, RZ, R18 ;  /* 0x000000ffff037224 */ /* 0x001fe200078e0012 */
[----:B------:R-:W-:Y:S01]  /*4280*/  ISETP.GT.U32.AND P1, PT, R8, R13, PT ;  /* 0x0000000d0800720c */ /* 0x000fe20003f24070 */
[----:B------:R-:W-:Y:S01]  /*4290*/  IMAD.MOV R19, RZ, RZ, -R19 ;  /* 0x000000ffff137224 */ /* 0x000fe200078e0a13 */
[----:B------:R-:W-:Y:S01]  /*42a0*/  ISETP.GE.AND P6, PT, R6, RZ, PT ;  /* 0x000000ff0600720c */ /* 0x000fe20003fc6270 */
[----:B------:R-:W-:Y:S01]  /*42b0*/  @!P0 IMAD.MOV R3, RZ, RZ, -R3 ;  /* 0x000000ffff038224 */ /* 0x000fe200078e0a03 */
[C---:B------:R-:W-:Y:S01]  /*42c0*/  ISETP.GT.U32.AND P0, PT, R8.reuse, R5, PT ;  /* 0x000000050800720c */ /* 0x040fe20003f04070 */
[----:B------:R-:W-:Y:S01]  /*42d0*/  @!P2 IMAD.MOV R17, RZ, RZ, -R17 ;  /* 0x000000ffff11a224 */ /* 0x000fe200078e0a11 */
[----:B------:R-:W-:Y:S01]  /*42e0*/  ISETP.GE.AND P2, PT, R11, RZ, PT ;  /* 0x000000ff0b00720c */ /* 0x000fe20003f46270 */
[----:B------:R-:W-:Y:S01]  /*42f0*/  IMAD R11, R8, R15, R12 ;  /* 0x0000000f080b7224 */ /* 0x000fe200078e020c */
[----:B------:R0:W-:Y:S01]  /*4300*/  STL [R1+0xe8], R3 ;  /* 0x0000e80301007387 */ /* 0x0001e20000100800 */
[----:B------:R-:W-:Y:S01]  /*4310*/  IMAD.HI.U32 R2, R0, R9, RZ ;  /* 0x0000000900027227 */ /* 0x000fe200078e00ff */
[----:B------:R-:W-:-:S02]  /*4320*/  IADD3 R6, R10, 0x16c, RZ ;  /* 0x0000016c0a067810 */ /* 0x000fc40007ffe0ff */
[----:B------:R-:W-:Y:S01]  /*4330*/  STL [R1+0xf8], R17 ;  /* 0x0000f81101007387 */ /* 0x000fe20000100800 */
[----:B------:R-:W-:Y:S01]  /*4340*/  IMAD R14, R8, R19, R14 ;  /* 0x00000013080e7224 */ /* 0x000fe200078e020e */
[----:B------:R-:W-:Y:S01]  /*4350*/  IADD3 R19, R10, 0x118, RZ ;  /* 0x000001180a137810 */ /* 0x000fe20007ffe0ff */
[----:B------:R-:W-:Y:S02]  /*4360*/  IMAD.MOV R2, RZ, RZ, -R2 ;  /* 0x000000ffff027224 */ /* 0x000fe400078e0a02 */
[----:B------:R-:W-:Y:S01]  /*4370*/  @!P0 IMAD.IADD R5, R5, 0x1, -R8 ;  /* 0x0000000105058824 */ /* 0x000fe200078e0a08 */
[C---:B------:R-:W-:Y:S01]  /*4380*/  ISETP.GT.U32.AND P0, PT, R8.reuse, R11, PT ;  /* 0x0000000b0800720c */ /* 0x040fe20003f04070 */
[----:B0-----:R-:W-:Y:S01]  /*4390*/  IMAD.MOV.U32 R3, RZ, RZ, R16 ;  /* 0x000000ffff037224 */ /* 0x001fe200078e0010 */
[C---:B------:R-:W-:Y:S01]  /*43a0*/  ISETP.GT.U32.AND P4, PT, R8.reuse, R14, PT ;  /* 0x0000000e0800720c */ /* 0x040fe20003f84070 */
[C---:B------:R-:W-:Y:S01]  /*43b0*/  IMAD R9, R8.reuse, R2, R9 ;  /* 0x0000000208097224 */ /* 0x040fe200078e0209 */
[----:B------:R-:W-:Y:S01]  /*43c0*/  IABS R2, R6 ;  /* 0x0000000600027213 */ /* 0x000fe20000000000 */
[----:B------:R-:W-:Y:S01]  /*43d0*/  @!P5 IMAD.MOV R3, RZ, RZ, -R3 ;  /* 0x000000ffff03d224 */ /* 0x000fe200078e0a03 */
[----:B------:R-:W-:Y:S01]  /*43e0*/  IABS R20, R19 ;  /* 0x0000001300147213 */ /* 0x000fe20000000000 */
[----:B------:R-:W-:Y:S01]  /*43f0*/  @!P1 IMAD.IADD R13, R13, 0x1, -R8 ;  /* 0x000000010d0d9824 */ /* 0x000fe200078e0a08 */
[----:B------:R-:W-:Y:S01]  /*4400*/  ISETP.GT.U32.AND P5, PT, R8, R9, PT ;  /* 0x000000090800720c */ /* 0x000fe20003fa4070 */
[----:B------:R-:W-:Y:S01]  /*4410*/  IMAD.HI.U32 R12, R0, R2, RZ ;  /* 0x00000002000c7227 */ /* 0x000fe200078e00ff */
[----:B------:R0:W-:Y:S01]  /*4420*/  STL [R1+0x13c], R3 ;  /* 0x00013c0301007387 */ /* 0x0001e20000100800 */
[----:B------:R-:W-:-:S02]  /*4430*/  ISETP.GE.AND P1, PT, R4, RZ, PT ;  /* 0x000000ff0400720c */ /* 0x000fc40003f26270 */
[----:B------:R-:W-:Y:S01]  /*4440*/  IADD3 R4, R10, 0x168, RZ ;  /* 0x000001680a047810 */ /* 0x000fe20007ffe0ff */
[--C-:B------:R-:W-:Y:S02]  /*4450*/  @!P0 IMAD.IADD R11, R11, 0x1, -R8.reuse ;  /* 0x000000010b0b8824 */ /* 0x100fe400078e0a08 */
[----:B------:R-:W-:Y:S01]  /*4460*/  @!P4 IMAD.IADD R14, R14, 0x1, -R8 ;  /* 0x000000010e0ec824 */ /* 0x000fe200078e0a08 */
[----:B------:R-:W-:Y:S01]  /*4470*/  ISETP.GE.AND P4, PT, R7, RZ, PT ;  /* 0x000000ff0700720c */ /* 0x000fe20003f86270 */
[----:B------:R-:W-:Y:S01]  /*4480*/  IMAD.MOV R12, RZ, RZ, -R12 ;  /* 0x000000ffff0c7224 */ /* 0x000fe200078e0a0c */
[----:B------:R-:W-:Y:S01]  /*4490*/  ISETP.GT.U32.AND P0, PT, R8, R11, PT ;  /* 0x0000000b0800720c */ /* 0x000fe20003f04070 */
[----:B0-----:R-:W-:Y:S01]  /*44a0*/  IMAD.MOV.U32 R3, RZ, RZ, R13 ;  /* 0x000000ffff037224 */ /* 0x001fe200078e000d */
[----:B------:R-:W-:Y:S01]  /*44b0*/  IABS R13, R4 ;  /* 0x00000004000d7213 */ /* 0x000fe20000000000 */
[----:B------:R-:W-:Y:S01]  /*44c0*/  @!P5 IMAD.IADD R9, R9, 0x1, -R8 ;  /* 0x000000010909d824 */ /* 0x000fe200078e0a08 */
[----:B------:R-:W-:Y:S01]  /*44d0*/  IADD3 R7, R10, 0x164, RZ ;  /* 0x000001640a077810 */ /* 0x000fe20007ffe0ff */
[----:B------:R-:W-:Y:S01]  /*44e0*/  @!P3 IMAD.MOV R3, RZ, RZ, -R3 ;  /* 0x000000ffff03b224 */ /* 0x000fe200078e0a03 */
[C---:B------:R-:W-:Y:S01]  /*44f0*/  ISETP.GT.U32.AND P3, PT, R8.reuse, R14, PT ;  /* 0x0000000e0800720c */ /* 0x040fe20003f64070 */
[C---:B------:R-:W-:Y:S01]  /*4500*/  IMAD R2, R8.reuse, R12, R2 ;  /* 0x0000000c08027224 */ /* 0x040fe200078e0202 */
[----:B------:R-:W-:Y:S01]  /*4510*/  ISETP.GT.U32.AND P5, PT, R8, R9, PT ;  /* 0x000000090800720c */ /* 0x000fe20003fa4070 */
[----:B------:R-:W-:Y:S01]  /*4520*/  IMAD.HI.U32 R24, R0, R20, RZ ;  /* 0x0000001400187227 */ /* 0x000fe200078e00ff */
[----:B------:R0:W-:Y:S01]  /*4530*/  STL [R1+0x140], R3 ;  /* 0x0001400301007387 */ /* 0x0001e20000100800 */
[----:B------:R-:W-:-:S02]  /*4540*/  IABS R12, R7 ;  /* 0x00000007000c7213 */ /* 0x000fc40000000000 */
[----:B------:R-:W-:Y:S02]  /*4550*/  @!P0 IMAD.IADD R11, R11, 0x1, -R8 ;  /* 0x000000010b0b8824 */ /* 0x000fe400078e0a08 */
[----:B------:R-:W-:Y:S02]  /*4560*/  IMAD.MOV R24, RZ, RZ, -R24 ;  /* 0x000000ffff187224 */ /* 0x000fe400078e0a18 */
[----:B------:R-:W-:-:S04]  /*4570*/  IMAD.HI.U32 R16, R0, R12, RZ ;  /* 0x0000000c00107227 */ /* 0x000fc800078e00ff */
[----:B0-----:R-:W-:Y:S02]  /*4580*/  IMAD.MOV.U32 R3, RZ, RZ, R5 ;  /* 0x000000ffff037224 */ /* 0x001fe400078e0005 */
[----:B------:R-:W-:-:S04]  /*4590*/  IMAD.HI.U32 R5, R0, R13, RZ ;  /* 0x0000000d00057227 */ /* 0x000fc800078e00ff */
[----:B------:R-:W-:Y:S02]  /*45a0*/  IMAD.MOV R5, RZ, RZ, -R5 ;  /* 0x000000ffff057224 */ /* 0x000fe400078e0a05 */
[--C-:B------:R-:W-:Y:S01]  /*45b0*/  @!P3 IMAD.IADD R14, R14, 0x1, -R8.reuse ;  /* 0x000000010e0eb824 */ /* 0x100fe200078e0a08 */
[C---:B------:R-:W-:Y:S01]  /*45c0*/  ISETP.GT.U32.AND P3, PT, R8.reuse, R2, PT ;  /* 0x000000020800720c */ /* 0x040fe20003f64070 */
[----:B------:R-:W-:Y:S01]  /*45d0*/  IMAD R13, R8, R5, R13 ;  /* 0x00000005080d7224 */ /* 0x000fe200078e020d */
[----:B------:R-:W-:Y:S01]  /*45e0*/  IADD3 R5, R10, 0x15c, RZ ;  /* 0x0000015c0a057810 */ /* 0x000fe20007ffe0ff */
[----:B------:R-:W-:Y:S01]  /*45f0*/  @!P5 IMAD.IADD R9, R9, 0x1, -R8 ;  /* 0x000000010909d824 */ /* 0x000fe200078e0a08 */
[----:B------:R-:W-:Y:S01]  /*4600*/  ISETP.GE.AND P5, PT, R4, RZ, PT ;  /* 0x000000ff0400720c */ /* 0x000fe20003fa6270 */
[----:B------:R-:W-:Y:S01]  /*4610*/  @!P6 IMAD.MOV R3, RZ, RZ, -R3 ;  /* 0x000000ffff03e224 */ /* 0x000fe200078e0a03 */
[----:B------:R-:W-:Y:S01]  /*4620*/  ISETP.GT.U32.AND P0, PT, R8, R13, PT ;  /* 0x0000000d0800720c */ /* 0x000fe20003f04070 */
[----:B------:R-:W-:Y:S01]  /*4630*/  IMAD.MOV R16, RZ, RZ, -R16 ;  /* 0x000000ffff107224 */ /* 0x000fe200078e0a10 */
[----:B------:R-:W-:Y:S01]  /*4640*/  IADD3 R4, R10, 0x160, RZ ;  /* 0x000001600a047810 */ /* 0x000fe20007ffe0ff */
[----:B------:R-:W-:Y:S01]  /*4650*/  IMAD R20, R8, R24, R20 ;  /* 0x0000001808147224 */ /* 0x000fe200078e0214 */
[----:B------:R-:W-:Y:S01]  /*4660*/  ISETP.GE.AND P6, PT, R6, RZ, PT ;  /* 0x000000ff0600720c */ /* 0x000fe20003fc6270 */
[----:B------:R0:W-:Y:S01]  /*4670*/  STL [R1+0x148], R3 ;  /* 0x0001480301007387 */ /* 0x0001e20000100800 */
[----:B------:R-:W-:Y:S01]  /*4680*/  IABS R6, R4 ;  /* 0x0000000400067213 */ /* 0x000fe20000000000 */
[----:B------:R-:W-:Y:S01]  /*4690*/  @!P3 IMAD.IADD R2, R2, 0x1, -R8 ;  /* 0x000000010202b824 */ /* 0x000fe200078e0a08 */
[----:B------:R-:W-:Y:S01]  /*46a0*/  ISETP.GE.AND P3, PT, R7, RZ, PT ;  /* 0x000000ff0700720c */ /* 0x000fe20003f66270 */
[----:B------:R-:W-:Y:S01]  /*46b0*/  IMAD R12, R8, R16, R12 ;  /* 0x00000010080c7224 */ /* 0x000fe200078e020c */
[----:B------:R-:W-:Y:S01]  /*46c0*/  IABS R15, R5 ;  /* 0x00000005000f7213 */ /* 0x000fe20000000000 */
[----:B------:R-:W-:Y:S01]  /*46d0*/  IMAD.HI.U32 R7, R0, R6, RZ ;  /* 0x0000000600077227 */ /* 0x000fe200078e00ff */
[----:B------:R-:W-:-:S03]  /*46e0*/  IADD3 R24, R10, 0x38, RZ ;  /* 0x000000380a187810 */ /* 0x000fc60007ffe0ff */
[----:B------:R-:W-:Y:S02]  /*46f0*/  @!P0 IMAD.IADD R13, R13, 0x1, -R8 ;  /* 0x000000010d0d8824 */ /* 0x000fe400078e0a08 */
[----:B0-----:R-:W-:Y:S02]  /*4700*/  IMAD.MOV.U32 R3, RZ, RZ, R14 ;  /* 0x000000ffff037224 */ /* 0x001fe400078e000e */
[----:B------:R-:W-:Y:S01]  /*4710*/  IMAD.MOV.U32 R14, RZ, RZ, R9 ;  /* 0x000000ffff0e7224 */ /* 0x000fe200078e0009 */
[C---:B------:R-:W-:Y:S01]  /*4720*/  ISETP.GT.U32.AND P0, PT, R8.reuse, R13, PT ;  /* 0x0000000d0800720c */ /* 0x040fe20003f04070 */
[----:B------:R-:W-:Y:S01]  /*4730*/  @!P2 IMAD.MOV R3, RZ, RZ, -R3 ;  /* 0x000000ffff03a224 */ /* 0x000fe200078e0a03 */
[C---:B------:R-:W-:Y:S01]  /*4740*/  ISETP.GT.U32.AND P2, PT, R8.reuse, R2, PT ;  /* 0x000000020800720c */ /* 0x040fe20003f44070 */
[----:B------:R-:W-:Y:S01]  /*4750*/  @!P1 IMAD.MOV R14, RZ, RZ, -R14 ;  /* 0x000000ffff0e9224 */ /* 0x000fe200078e0a0e */
[----:B------:R-:W-:Y:S01]  /*4760*/  ISETP.GT.U32.AND P1, PT, R8, R12, PT ;  /* 0x0000000c0800720c */ /* 0x000fe20003f24070 */
[----:B------:R-:W-:Y:S01]  /*4770*/  IMAD.MOV R7, RZ, RZ, -R7 ;  /* 0x000000ffff077224 */ /* 0x000fe200078e0a07 */
[----:B------:R0:W-:Y:S01]  /*4780*/  STL [R1+0x144], R3 ;  /* 0x0001440301007387 */ /* 0x0001e20000100800 */
[----:B------:R-:W-:-:S03]  /*4790*/  IMAD.HI.U32 R9, R0, R15, RZ ;  /* 0x0000000f00097227 */ /* 0x000fc600078e00ff */
[----:B------:R2:W-:Y:S01]  /*47a0*/  STL [R1+0x120], R14 ;  /* 0x0001200e01007387 */ /* 0x0005e20000100800 */
[C---:B------:R-:W-:Y:S02]  /*47b0*/  IMAD R6, R8.reuse, R7, R6 ;  /* 0x0000000708067224 */ /* 0x040fe400078e0206 */
[--C-:B------:R-:W-:Y:S02]  /*47c0*/  @!P0 IMAD.IADD R13, R13, 0x1, -R8.reuse ;  /* 0x000000010d0d8824 */ /* 0x100fe400078e0a08 */
[----:B------:R-:W-:Y:S01]  /*47d0*/  IMAD.MOV R9, RZ, RZ, -R9 ;  /* 0x000000ffff097224 */ /* 0x000fe200078e0a09 */
[----:B------:R-:W-:Y:S01]  /*47e0*/  ISETP.GT.U32.AND P0, PT, R8, R6, PT ;  /* 0x000000060800720c */ /* 0x000fe20003f04070 */
[--C-:B------:R-:W-:Y:S01]  /*47f0*/  @!P2 IMAD.IADD R2, R2, 0x1, -R8.reuse ;  /* 0x000000010202a824 */ /* 0x100fe200078e0a08 */
[----:B------:R-:W-:Y:S01]  /*4800*/  ISETP.GE.AND P2, PT, R5, RZ, PT ;  /* 0x000000ff0500720c */ /* 0x000fe20003f46270 */
[----:B------:R-:W-:Y:S02]  /*4810*/  @!P1 IMAD.IADD R12, R12, 0x1, -R8 ;  /* 0x000000010c0c9824 */ /* 0x000fe400078e0a08 */
[----:B0-----:R-:W-:Y:S01]  /*4820*/  IMAD.MOV.U32 R3, RZ, RZ, R11 ;  /* 0x000000ffff037224 */ /* 0x001fe200078e000b */
[----:B------:R-:W-:Y:S01]  /*4830*/  IADD3 R11, R10, 0x158, RZ ;  /* 0x000001580a0b7810 */ /* 0x000fe20007ffe0ff */
[C---:B------:R-:W-:Y:S01]  /*4840*/  IMAD R15, R8.reuse, R9, R15 ;  /* 0x00000009080f7224 */ /* 0x040fe200078e020f */
[----:B------:R-:W-:Y:S01]  /*4850*/  ISETP.GT.U32.AND P1, PT, R8, R12, PT ;  /* 0x0000000c0800720c */ /* 0x000fe20003f24070 */
[----:B--2---:R-:W-:Y:S01]  /*4860*/  IMAD.MOV.U32 R14, RZ, RZ, R2 ;  /* 0x000000ffff0e7224 */ /* 0x004fe200078e0002 */
[----:B------:R-:W-:Y:S01]  /*4870*/  IABS R5, R11 ;  /* 0x0000000b00057213 */ /* 0x000fe20000000000 */
[----:B------:R-:W-:Y:S01]  /*4880*/  @!P4 IMAD.MOV R3, RZ, RZ, -R3 ;  /* 0x000000ffff03c224 */ /* 0x000fe200078e0a03 */
[----:B------:R-:W-:Y:S01]  /*4890*/  IADD3 R9, R10, 0x154, RZ ;  /* 0x000001540a097810 */ /* 0x000fe20007ffe0ff */
[----:B------:R-:W-:Y:S01]  /*48a0*/  @!P6 IMAD.MOV R14, RZ, RZ, -R14 ;  /* 0x000000ffff0ee224 */ /* 0x000fe200078e0a0e */
[----:B------:R-:W-:Y:S01]  /*48b0*/  ISETP.GT.U32.AND P6, PT, R8, R15, PT ;  /* 0x0000000f0800720c */ /* 0x000fe20003fc4070 */
[----:B------:R-:W-:Y:S01]  /*48c0*/  @!P0 IMAD.IADD R6, R6, 0x1, -R8 ;  /* 0x0000000106068824 */ /* 0x000fe200078e0a08 */
[----:B------:R0:W-:Y:S01]  /*48d0*/  STL [R1+0x124], R3 ;  /* 0x0001240301007387 */ /* 0x0001e20000100800 */
[----:B------:R-:W-:-:S02]  /*48e0*/  IABS R7, R9 ;  /* 0x0000000900077213 */ /* 0x000fc40000000000 */
[----:B------:R-:W-:Y:S01]  /*48f0*/  ISETP.GE.AND P4, PT, R4, RZ, PT ;  /* 0x000000ff0400720c */ /* 0x000fe20003f86270 */
[----:B------:R-:W-:Y:S01]  /*4900*/  STL [R1+0x138], R14 ;  /* 0x0001380e01007387 */ /* 0x000fe20000100800 */
[----:B------:R-:W-:Y:S01]  /*4910*/  ISETP.GT.U32.AND P0, PT, R8, R6, PT ;  /* 0x000000060800720c */ /* 0x000fe20003f04070 */
[----:B------:R-:W-:Y:S01]  /*4920*/  @!P1 IMAD.IADD R12, R12, 0x1, -R8 ;  /* 0x000000010c0c9824 */ /* 0x000fe200078e0a08 */
[----:B------:R-:W-:Y:S01]  /*4930*/  ISETP.GE.AND P1, PT, R9, RZ, PT ;  /* 0x000000ff0900720c */ /* 0x000fe20003f26270 */
[----:B------:R-:W-:Y:S01]  /*4940*/  IMAD.HI.U32 R9, R0, R7, RZ ;  /* 0x0000000700097227 */ /* 0x000fe200078e00ff */
[----:B------:R-:W-:-:S03]  /*4950*/  IADD3 R4, R10, 0x150, RZ ;  /* 0x000001500a047810 */ /* 0x000fc60007ffe0ff */
[----:B0-----:R-:W-:Y:S01]  /*4960*/  IMAD.MOV.U32 R3, RZ, RZ, R13 ;  /* 0x000000ffff037224 */ /* 0x001fe200078e000d */
[----:B------:R-:W-:Y:S01]  /*4970*/  IABS R2, R4 ;  /* 0x0000000400027213 */ /* 0x000fe20000000000 */
[----:B------:R-:W-:-:S04]  /*4980*/  IMAD.HI.U32 R13, R0, R5, RZ ;  /* 0x00000005000d7227 */ /* 0x000fc800078e00ff */
[----:B------:R-:W-:Y:S01]  /*4990*/  @!P5 IMAD.MOV R3, RZ, RZ, -R3 ;  /* 0x000000ffff03d224 */ /* 0x000fe200078e0a03 */
[----:B------:R-:W-:Y:S01]  /*49a0*/  ISETP.GE.AND P5, PT, R11, RZ, PT ;  /* 0x000000ff0b00720c */ /* 0x000fe20003fa6270 */
[--C-:B------:R-:W-:Y:S02]  /*49b0*/  @!P6 IMAD.IADD R15, R15, 0x1, -R8.reuse ;  /* 0x000000010f0fe824 */ /* 0x100fe400078e0a08 */
[----:B------:R-:W-:Y:S01]  /*49c0*/  IMAD.MOV R13, RZ, RZ, -R13 ;  /* 0x000000ffff0d7224 */ /* 0x000fe200078e0a0d */
[----:B------:R0:W-:Y:S01]  /*49d0*/  STL [R1+0x134], R3 ;  /* 0x0001340301007387 */ /* 0x0001e20000100800 */
[----:B------:R-:W-:Y:S01]  /*49e0*/  IMAD.MOV R9, RZ, RZ, -R9 ;  /* 0x000000ffff097224 */ /* 0x000fe200078e0a09 */
[C---:B------:R-:W-:Y:S01]  /*49f0*/  ISETP.GT.U32.AND P6, PT, R8.reuse, R15, PT ;  /* 0x0000000f0800720c */ /* 0x040fe20003fc4070 */
[----:B------:R-:W-:Y:S02]  /*4a00*/  IMAD R5, R8, R13, R5 ;  /* 0x0000000d08057224 */ /* 0x000fe400078e0205 */
[----:B------:R-:W-:-:S02]  /*4a10*/  @!P0 IMAD.IADD R6, R6, 0x1, -R8 ;  /* 0x0000000106068824 */ /* 0x000fc400078e0a08 */
[----:B------:R-:W-:Y:S01]  /*4a20*/  IMAD.HI.U32 R11, R0, R2, RZ ;  /* 0x00000002000b7227 */ /* 0x000fe200078e00ff */
[----:B------:R-:W-:-:S03]  /*4a30*/  ISETP.GT.U32.AND P0, PT, R8, R5, PT ;  /* 0x000000050800720c */ /* 0x000fc60003f04070 */
[----:B0-----:R-:W-:Y:S02]  /*4a40*/  IMAD.MOV.U32 R3, RZ, RZ, R12 ;  /* 0x000000ffff037224 */ /* 0x001fe400078e000c */
[----:B------:R-:W-:Y:S02]  /*4a50*/  IMAD.MOV R11, RZ, RZ, -R11 ;  /* 0x000000ffff0b7224 */ /* 0x000fe400078e0a0b */
[----:B------:R-:W-:Y:S01]  /*4a60*/  @!P3 IMAD.MOV R3, RZ, RZ, -R3 ;  /* 0x000000ffff03b224 */ /* 0x000fe200078e0a03 */
[----:B------:R-:W-:Y:S01]  /*4a70*/  ISETP.GE.AND P3, PT, R4, RZ, PT ;  /* 0x000000ff0400720c */ /* 0x000fe20003f66270 */
[----:B------:R-:W-:Y:S01]  /*4a80*/  IMAD R4, R8, R9, R7 ;  /* 0x0000000908047224 */ /* 0x000fe200078e0207 */
[----:B------:R-:W-:Y:S01]  /*4a90*/  IADD3 R9, R10, 0x140, RZ ;  /* 0x000001400a097810 */ /* 0x000fe20007ffe0ff */
[----:B------:R-:W-:Y:S01]  /*4aa0*/  @!P6 IMAD.IADD R15, R15, 0x1, -R8 ;  /* 0x000000010f0fe824 */ /* 0x000fe200078e0a08 */
[----:B------:R0:W-:Y:S01]  /*4ab0*/  STL [R1+0x130], R3 ;  /* 0x0001300301007387 */ /* 0x0001e20000100800 */
[----:B------:R-:W-:Y:S01]  /*4ac0*/  IMAD R2, R8, R11, R2 ;  /* 0x0000000b08027224 */ /* 0x000fe200078e0202 */
[----:B------:R-:W-:Y:S01]  /*4ad0*/  IADD3 R11, R10, 0x14c, RZ ;  /* 0x0000014c0a0b7810 */ /* 0x000fe20007ffe0ff */
[----:B------:R-:W-:Y:S01]  /*4ae0*/  @!P0 IMAD.IADD R5, R5, 0x1, -R8 ;  /* 0x0000000105058824 */ /* 0x000fe200078e0a08 */
[----:B------:R-:W-:-:S02]  /*4af0*/  IABS R14, R9 ;  /* 0x00000009000e7213 */ /* 0x000fc40000000000 */
[----:B------:R-:W-:Y:S02]  /*4b00*/  ISETP.GE.AND P6, PT, R11, RZ, PT ;  /* 0x000000ff0b00720c */ /* 0x000fe40003fc6270 */
[----:B------:R-:W-:Y:S01]  /*4b10*/  ISETP.GT.U32.AND P0, PT, R8, R5, PT ;  /* 0x000000050800720c */ /* 0x000fe20003f04070 */
[----:B0-----:R-:W-:Y:S01]  /*4b20*/  IMAD.MOV.U32 R3, RZ, RZ, R6 ;  /* 0x000000ffff037224 */ /* 0x001fe200078e0006 */
[----:B------:R-:W-:Y:S02]  /*4b30*/  IADD3 R6, R10, 0x148, RZ ;  /* 0x000001480a067810 */ /* 0x000fe40007ffe0ff */
[----:B------:R-:W-:Y:S01]  /*4b40*/  IABS R11, R11 ;  /* 0x0000000b000b7213 */ /* 0x000fe20000000000 */
[----:B------:R-:W-:Y:S01]  /*4b50*/  @!P4 IMAD.MOV R3, RZ, RZ, -R3 ;  /* 0x000000ffff03c224 */ /* 0x000fe200078e0a03 */
[----:B------:R-:W-:Y:S02]  /*4b60*/  ISETP.GT.U32.AND P4, PT, R8, R4, PT ;  /* 0x000000040800720c */ /* 0x000fe40003f84070 */
[----:B------:R-:W-:-:S02]  /*4b70*/  IABS R12, R6 ;  /* 0x00000006000c7213 */ /* 0x000fc40000000000 */
[----:B------:R0:W-:Y:S01]  /*4b80*/  STL [R1+0x1fc], R3 ;  /* 0x0001fc0301007387 */ /* 0x0001e20000100800 */
[----:B------:R-:W-:Y:S02]  /*4b90*/  IADD3 R7, R10, 0x144, RZ ;  /* 0x000001440a077810 */ /* 0x000fe40007ffe0ff */
[----:B------:R-:W-:Y:S01]  /*4ba0*/  @!P0 IMAD.IADD R5, R5, 0x1, -R8 ;  /* 0x0000000105058824 */ /* 0x000fe200078e0a08 */
[----:B------:R-:W-:Y:S01]  /*4bb0*/  ISETP.GE.AND P0, PT, R6, RZ, PT ;  /* 0x000000ff0600720c */ /* 0x000fe20003f06270 */
[----:B------:R-:W-:Y:S01]  /*4bc0*/  IMAD.HI.U32 R16, R0, R12, RZ ;  /* 0x0000000c00107227 */ /* 0x000fe200078e00ff */
[----:B------:R-:W-:-:S03]  /*4bd0*/  IABS R13, R7 ;  /* 0x00000007000d7213 */ /* 0x000fc60000000000 */
[----:B------:R-:W-:Y:S02]  /*4be0*/  IMAD.MOV R16, RZ, RZ, -R16 ;  /* 0x000000ffff107224 */ /* 0x000fe400078e0a10 */
[----:B0-----:R-:W-:Y:S02]  /*4bf0*/  IMAD.MOV.U32 R3, RZ, RZ, R15 ;  /* 0x000000ffff037224 */ /* 0x001fe400078e000f */
[----:B------:R-:W-:Y:S02]  /*4c00*/  @!P4 IMAD.IADD R4, R4, 0x1, -R8 ;  /* 0x000000010404c824 */ /* 0x000fe400078e0a08 */
[----:B------:R-:W-:Y:S01]  /*4c10*/  @!P2 IMAD.MOV R3, RZ, RZ, -R3 ;  /* 0x000000ffff03a224 */ /* 0x000fe200078e0a03 */
[----:B------:R-:W-:Y:S01]  /*4c20*/  ISETP.GT.U32.AND P2, PT, R8, R2, PT ;  /* 0x000000020800720c */ /* 0x000fe20003f44070 */
[----:B------:R-:W-:Y:S01]  /*4c30*/  IMAD.HI.U32 R15, R0, R11, RZ ;  /* 0x0000000b000f7227 */ /* 0x000fe200078e00ff */
[----:B------:R-:W-:Y:S02]  /*4c40*/  ISETP.GT.U32.AND P4, PT, R8, R4, PT ;  /* 0x000000040800720c */ /* 0x000fe40003f84070 */
[----:B------:R0:W-:Y:S01]  /*4c50*/  STL [R1+0x12c], R3 ;  /* 0x00012c0301007387 */ /* 0x0001e20000100800 */
[----:B------:R-:W-:-:S02]  /*4c60*/  IMAD.MOV R15, RZ, RZ, -R15 ;  /* 0x000000ffff0f7224 */ /* 0x000fc400078e0a0f */
[C---:B------:R-:W-:Y:S02]  /*4c70*/  IMAD R16, R8.reuse, R16, R12 ;  /* 0x0000001008107224 */ /* 0x040fe400078e020c */
[----:B------:R-:W-:Y:S02]  /*4c80*/  IMAD.MOV.U32 R18, RZ, RZ, R5 ;  /* 0x000000ffff127224 */ /* 0x000fe400078e0005 */
[----:B------:R-:W-:Y:S02]  /*4c90*/  IMAD R11, R8, R15, R11 ;  /* 0x0000000f080b7224 */ /* 0x000fe400078e020b */
[--C-:B------:R-:W-:Y:S02]  /*4ca0*/  @!P2 IMAD.IADD R2, R2, 0x1, -R8.reuse ;  /* 0x000000010202a824 */ /* 0x100fe400078e0a08 */
[----:B------:R-:W-:Y:S01]  /*4cb0*/  @!P4 IMAD.IADD R4, R4, 0x1, -R8 ;  /* 0x000000010404c824 */ /* 0x000fe200078e0a08 */
[C---:B------:R-:W-:Y:S01]  /*4cc0*/  ISETP.GT.U32.AND P4, PT, R8.reuse, R11, PT ;  /* 0x0000000b0800720c */ /* 0x040fe20003f84070 */
[----:B------:R-:W-:Y:S01]  /*4cd0*/  @!P5 IMAD.MOV R18, RZ, RZ, -R18 ;  /* 0x000000ffff12d224 */ /* 0x000fe200078e0a12 */
[C---:B------:R-:W-:Y:S01]  /*4ce0*/  ISETP.GT.U32.AND P2, PT, R8.reuse, R2, PT ;  /* 0x000000020800720c */ /* 0x040fe20003f44070 */
[----:B0-----:R-:W-:Y:S01]  /*4cf0*/  IMAD.MOV.U32 R3, RZ, RZ, R4 ;  /* 0x000000ffff037224 */ /* 0x001fe200078e0004 */
[----:B------:R-:W-:Y:S01]  /*4d00*/  ISETP.GT.U32.AND P5, PT, R8, R16, PT ;  /* 0x000000100800720c */ /* 0x000fe20003fa4070 */
[----:B------:R-:W-:Y:S01]  /*4d10*/  IMAD.HI.U32 R6, R0, R14, RZ ;  /* 0x0000000e00067227 */ /* 0x000fe200078e00ff */
[----:B------:R-:W-:Y:S01]  /*4d20*/  STL [R1+0x11c], R18 ;  /* 0x00011c1201007387 */ /* 0x000fe20000100800 */
[----:B------:R-:W-:-:S02]  /*4d30*/  IADD3 R4, R10, 0x13c, RZ ;  /* 0x0000013c0a047810 */ /* 0x000fc40007ffe0ff */
[----:B------:R-:W-:Y:S01]  /*4d40*/  @!P1 IMAD.MOV R3, RZ, RZ, -R3 ;  /* 0x000000ffff039224 */ /* 0x000fe200078e0a03 */
[----:B------:R-:W-:Y:S01]  /*4d50*/  ISETP.GE.AND P1, PT, R7, RZ, PT ;  /* 0x000000ff0700720c */ /* 0x000fe20003f26270 */
[----:B------:R-:W-:Y:S01]  /*4d60*/  IMAD.MOV R5, RZ, RZ, -R6 ;  /* 0x000000ffff057224 */ /* 0x000fe200078e0a06 */
[----:B------:R-:W-:Y:S01]  /*4d70*/  IABS R12, R4 ;  /* 0x00000004000c7213 */ /* 0x000fe20000000000 */
[----:B------:R-:W-:Y:S01]  /*4d80*/  IMAD.HI.U32 R17, R0, R13, RZ ;  /* 0x0000000d00117227 */ /* 0x000fe200078e00ff */
[----:B------:R0:W-:Y:S01]  /*4d90*/  STL [R1+0x118], R3 ;  /* 0x0001180301007387 */ /* 0x0001e20000100800 */
[----:B------:R-:W-:Y:S02]  /*4da0*/  IADD3 R6, R10, 0x134, RZ ;  /* 0x000001340a067810 */ /* 0x000fe40007ffe0ff */
[----:B------:R-:W-:Y:S02]  /*4db0*/  @!P2 IMAD.IADD R2, R2, 0x1, -R8 ;  /* 0x000000010202a824 */ /* 0x000fe400078e0a08 */
[----:B------:R-:W-:Y:S01]  /*4dc0*/  IMAD R14, R8, R5, R14 ;  /* 0x00000005080e7224 */ /* 0x000fe200078e020e */
[----:B------:R-:W-:Y:S01]  /*4dd0*/  IADD3 R5, R10, 0x138, RZ ;  /* 0x000001380a057810 */ /* 0x000fe20007ffe0ff */
[----:B------:R-:W-:-:S02]  /*4de0*/  @!P5 IMAD.IADD R16, R16, 0x1, -R8 ;  /* 0x000000011010d824 */ /* 0x000fc400078e0a08 */
[----:B------:R-:W-:Y:S01]  /*4df0*/  @!P4 IMAD.IADD R11, R11, 0x1, -R8 ;  /* 0x000000010b0bc824 */ /* 0x000fe200078e0a08 */
[----:B------:R-:W-:Y:S01]  /*4e00*/  IABS R7, R5 ;  /* 0x0000000500077213 */ /* 0x000fe20000000000 */
[----:B0-----:R-:W-:Y:S01]  /*4e10*/  IMAD.MOV.U32 R3, RZ, RZ, R2 ;  /* 0x000000ffff037224 */ /* 0x001fe200078e0002 */
[C---:B------:R-:W-:Y:S01]  /*4e20*/  ISETP.GT.U32.AND P5, PT, R8.reuse, R16, PT ;  /* 0x000000100800720c */ /* 0x040fe20003fa4070 */
[----:B------:R-:W-:Y:S01]  /*4e30*/  IMAD.MOV R17, RZ, RZ, -R17 ;  /* 0x000000ffff117224 */ /* 0x000fe200078e0a11 */
[C---:B------:R-:W-:Y:S01]  /*4e40*/  ISETP.GT.U32.AND P4, PT, R8.reuse, R11, PT ;  /* 0x0000000b0800720c */ /* 0x040fe20003f84070 */
[----:B------:R-:W-:Y:S01]  /*4e50*/  @!P3 IMAD.MOV R3, RZ, RZ, -R3 ;  /* 0x000000ffff03b224 */ /* 0x000fe200078e0a03 */
[C---:B------:R-:W-:Y:S01]  /*4e60*/  ISETP.GT.U32.AND P3, PT, R8.reuse, R14, PT ;  /* 0x0000000e0800720c */ /* 0x040fe20003f64070 */
[----:B------:R-:W-:Y:S01]  /*4e70*/  IMAD R13, R8, R17, R13 ;  /* 0x00000011080d7224 */ /* 0x000fe200078e020d */
[----:B------:R-:W-:Y:S01]  /*4e80*/  IABS R2, R6 ;  /* 0x0000000600027213 */ /* 0x000fe20000000000 */
[----:B------:R-:W-:Y:S01]  /*4e90*/  IMAD.HI.U32 R15, R0, R12, RZ ;  /* 0x0000000c000f7227 */ /* 0x000fe200078e00ff */
[----:B------:R0:W-:Y:S02]  /*4ea0*/  STL [R1+0x114], R3 ;  /* 0x0001140301007387 */ /* 0x0001e40000100800 */
[----:B------:R-:W-:Y:S01]  /*4eb0*/  ISETP.GT.U32.AND P2, PT, R8, R13, PT ;  /* 0x0000000d0800720c */ /* 0x000fe20003f44070 */
[----:B------:R-:W-:-:S02]  /*4ec0*/  IMAD.MOV R15, RZ, RZ, -R15 ;  /* 0x000000ffff0f7224 */ /* 0x000fc400078e0a0f */
[--C-:B------:R-:W-:Y:S02]  /*4ed0*/  @!P5 IMAD.IADD R16, R16, 0x1, -R8.reuse ;  /* 0x000000011010d824 */ /* 0x100fe400078e0a08 */
[--C-:B------:R-:W-:Y:S01]  /*4ee0*/  @!P4 IMAD.IADD R11, R11, 0x1, -R8.reuse ;  /* 0x000000010b0bc824 */ /* 0x100fe200078e0a08 */
[----:B------:R-:W-:Y:S01]  /*4ef0*/  ISETP.GE.AND P4, PT, R9, RZ, PT ;  /* 0x000000ff0900720c */ /* 0x000fe20003f86270 */
[----:B------:R-:W-:Y:S02]  /*4f00*/  @!P3 IMAD.IADD R14, R14, 0x1, -R8 ;  /* 0x000000010e0eb824 */ /* 0x000fe400078e0a08 */
[----:B------:R-:W-:-:S03]  /*4f10*/  IMAD.HI.U32 R9, R0, R7, RZ ;  /* 0x0000000700097227 */ /* 0x000fc600078e00ff */
[C---:B------:R-:W-:Y:S01]  /*4f20*/  ISETP.GT.U32.AND P3, PT, R8.reuse, R14, PT ;  /* 0x0000000e0800720c */ /* 0x040fe20003f64070 */
[----:B0-----:R-:W-:Y:S02]  /*4f30*/  IMAD.MOV.U32 R3, RZ, RZ, R16 ;  /* 0x000000ffff037224 */ /* 0x001fe400078e0010 */
[----:B------:R-:W-:Y:S02]  /*4f40*/  IMAD.MOV.U32 R17, RZ, RZ, R11 ;  /* 0x000000ffff117224 */ /* 0x000fe400078e000b */
[----:B------:R-:W-:Y:S02]  /*4f50*/  IMAD R12, R8, R15, R12 ;  /* 0x0000000f080c7224 */ /* 0x000fe400078e020c */
[----:B------:R-:W-:-:S03]  /*4f60*/  IMAD.HI.U32 R11, R0, R2, RZ ;  /* 0x00000002000b7227 */ /* 0x000fc600078e00ff */
[C---:B------:R-:W-:Y:S01]  /*4f70*/  ISETP.GT.U32.AND P5, PT, R8.reuse, R12, PT ;  /* 0x0000000c0800720c */ /* 0x040fe20003fa4070 */
[--C-:B------:R-:W-:Y:S02]  /*4f80*/  @!P2 IMAD.IADD R13, R13, 0x1, -R8.reuse ;  /* 0x000000010d0da824 */ /* 0x100fe400078e0a08 */
[----:B------:R-:W-:Y:S02]  /*4f90*/  IMAD.MOV R9, RZ, RZ, -R9 ;  /* 0x000000ffff097224 */ /* 0x000fe400078e0a09 */
[----:B------:R-:W-:Y:S01]  /*4fa0*/  @!P0 IMAD.MOV R3, RZ, RZ, -R3 ;  /* 0x000000ffff038224 */ /* 0x000fe200078e0a03 */
[----:B------:R-:W-:Y:S01]  /*4fb0*/  ISETP.GE.AND P0, PT, R5, RZ, PT ;  /* 0x000000ff0500720c */ /* 0x000fe20003f06270 */
[----:B------:R-:W-:Y:S01]  /*4fc0*/  IMAD.MOV R5, RZ, RZ, -R11 ;  /* 0x000000ffff057224 */ /* 0x000fe200078e0a0b */
[C---:B------:R-:W-:Y:S01]  /*4fd0*/  ISETP.GT.U32.AND P2, PT, R8.reuse, R13, PT ;  /* 0x0000000d0800720c */ /* 0x040fe20003f44070 */
[----:B------:R-:W-:Y:S01]  /*4fe0*/  IMAD R11, R8, R9, R7 ;  /* 0x00000009080b7224 */ /* 0x000fe200078e0207 */
[----:B------:R-:W-:Y:S01]  /*4ff0*/  IADD3 R7, R10, 0x124, RZ ;  /* 0x000001240a077810 */ /* 0x000fe20007ffe0ff */
[----:B------:R-:W-:-:S02]  /*5000*/  @!P3 IMAD.IADD R14, R14, 0x1, -R8 ;  /* 0x000000010e0eb824 */ /* 0x000fc400078e0a08 */
[----:B------:R-:W-:Y:S01]  /*5010*/  @!P5 IMAD.IADD R12, R12, 0x1, -R8 ;  /* 0x000000010c0cd824 */ /* 0x000fe200078e0a08 */
[C---:B------:R-:W-:Y:S01]  /*5020*/  ISETP.GT.U32.AND P3, PT, R8.reuse, R11, PT ;  /* 0x0000000b0800720c */ /* 0x040fe20003f64070 */
[----:B------:R-:W-:Y:S01]  /*5030*/  IMAD R5, R8, R5, R2 ;  /* 0x0000000508057224 */ /* 0x000fe200078e0202 */
[----:B------:R-:W-:Y:S01]  /*5040*/  IADD3 R2, R10, 0x130, RZ ;  /* 0x000001300a027810 */ /* 0x000fe20007ffe0ff */
[----:B------:R-:W-:Y:S01]  /*5050*/  @!P6 IMAD.MOV R17, RZ, RZ, -R17 ;  /* 0x000000ffff11e224 */ /* 0x000fe200078e0a11 */
[----:B------:R-:W-:Y:S02]  /*5060*/  ISETP.GE.AND P6, PT, R4, RZ, PT ;  /* 0x000000ff0400720c */ /* 0x000fe40003fc6270 */
[----:B------:R-:W-:Y:S01]  /*5070*/  ISETP.GT.U32.AND P5, PT, R8, R12, PT ;  /* 0x0000000c0800720c */ /* 0x000fe20003fa4070 */
[--C-:B------:R-:W-:Y:S01]  /*5080*/  @!P2 IMAD.IADD R13, R13, 0x1, -R8.reuse ;  /* 0x000000010d0da824 */ /* 0x100fe200078e0a08 */
[----:B------:R-:W-:Y:S01]  /*5090*/  IADD3 R4, R10, 0x12c, RZ ;  /* 0x0000012c0a047810 */ /* 0x000fe20007ffe0ff */
[----:B------:R-:W-:Y:S01]  /*50a0*/  STL [R1+0x110], R17 ;  /* 0x0001101101007387 */ /* 0x000fe20000100800 */
[----:B------:R-:W-:Y:S01]  /*50b0*/  ISETP.GE.AND P2, PT, R6, RZ, PT ;  /* 0x000000ff0600720c */ /* 0x000fe20003f46270 */
[----:B------:R-:W-:Y:S01]  /*50c0*/  IMAD.MOV.U32 R15, RZ, RZ, R13 ;  /* 0x000000ffff0f7224 */ /* 0x000fe200078e000d */
[----:B------:R-:W-:Y:S01]  /*50d0*/  IABS R13, R2 ;  /* 0x00000002000d7213 */ /* 0x000fe20000000000 */
[----:B------:R-:W-:Y:S01]  /*50e0*/  @!P3 IMAD.IADD R11, R11, 0x1, -R8 ;  /* 0x000000010b0bb824 */ /* 0x000fe200078e0a08 */
[----:B------:R0:W-:Y:S01]  /*50f0*/  STL [R1+0xfc], R3 ;  /* 0x0000fc0301007387 */ /* 0x0001e20000100800 */
[----:B------:R-:W-:Y:S01]  /*5100*/  IABS R16, R4 ;  /* 0x0000000400107213 */ /* 0x000fe20000000000 */
[----:B------:R-:W-:Y:S01]  /*5110*/  @!P1 IMAD.MOV R15, RZ, RZ, -R15 ;  /* 0x000000ffff0f9224 */ /* 0x000fe200078e0a0f */
[----:B------:R-:W-:Y:S01]  /*5120*/  ISETP.GE.AND P1, PT, R2, RZ, PT ;  /* 0x000000ff0200720c */ /* 0x000fe20003f26270 */
[----:B------:R-:W-:Y:S01]  /*5130*/  IMAD.HI.U32 R9, R0, R13, RZ ;  /* 0x0000000d00097227 */ /* 0x000fe200078e00ff */
[----:B------:R-:W-:-:S02]  /*5140*/  ISETP.GT.U32.AND P3, PT, R8, R11, PT ;  /* 0x0000000b0800720c */ /* 0x000fc40003f64070 */
[----:B------:R2:W-:Y:S01]  /*5150*/  STL [R1+0x108], R15 ;  /* 0x0001080f01007387 */ /* 0x0005e20000100800 */
[----:B------:R-:W-:Y:S01]  /*5160*/  IMAD.MOV R9, RZ, RZ, -R9 ;  /* 0x000000ffff097224 */ /* 0x000fe200078e0a09 */
[----:B------:R-:W-:Y:S01]  /*5170*/  IADD3 R2, R10, 0x128, RZ ;  /* 0x000001280a027810 */ /* 0x000fe20007ffe0ff */
[----:B0-----:R-:W-:Y:S01]  /*5180*/  IMAD.MOV.U32 R3, RZ, RZ, R14 ;  /* 0x000000ffff037224 */ /* 0x001fe200078e000e */
[----:B------:R-:W-:Y:S01]  /*5190*/  IABS R14, R7 ;  /* 0x00000007000e7213 */ /* 0x000fe20000000000 */
[----:B------:R-:W-:Y:S01]  /*51a0*/  @!P5 IMAD.IADD R12, R12, 0x1, -R8 ;  /* 0x000000010c0cd824 */ /* 0x000fe200078e0a08 */
[----:B------:R-:W-:Y:S01]  /*51b0*/  ISETP.GT.U32.AND P5, PT, R8, R5, PT ;  /* 0x000000050800720c */ /* 0x000fe20003fa4070 */
[----:B------:R-:W-:Y:S01]  /*51c0*/  @!P4 IMAD.MOV R3, RZ, RZ, -R3 ;  /* 0x000000ffff03c224 */ /* 0x000fe200078e0a03 */
[----:B------:R-:W-:Y:S01]  /*51d0*/  ISETP.GE.AND P4, PT, R4, RZ, PT ;  /* 0x000000ff0400720c */ /* 0x000fe20003f86270 */
[----:B------:R-:W-:Y:S01]  /*51e0*/  IMAD.HI.U32 R4, R0, R16, RZ ;  /* 0x0000001000047227 */ /* 0x000fe200078e00ff */
[----:B------:R-:W-:-:S02]  /*51f0*/  IABS R6, R2 ;  /* 0x0000000200067213 */ /* 0x000fc40000000000 */
[----:B------:R0:W-:Y:S01]  /*5200*/  STL [R1+0x10c], R3 ;  /* 0x00010c0301007387 */ /* 0x0001e20000100800 */
[----:B------:R-:W-:Y:S01]  /*5210*/  IMAD.MOV R4, RZ, RZ, -R4 ;  /* 0x000000ffff047224 */ /* 0x000fe200078e0a04 */
[----:B------:R-:W-:Y:S01]  /*5220*/  IADD3 R17, R10, 0x110, RZ ;  /* 0x000001100a117810 */ /* 0x000fe20007ffe0ff */
[C---:B------:R-:W-:Y:S02]  /*5230*/  IMAD R13, R8.reuse, R9, R13 ;  /* 0x00000009080d7224 */ /* 0x040fe400078e020d */
[C---:B------:R-:W-:Y:S02]  /*5240*/  IMAD R16, R8.reuse, R4, R16 ;  /* 0x0000000408107224 */ /* 0x040fe400078e0210 */
[----:B------:R-:W-:Y:S01]  /*5250*/  @!P3 IMAD.IADD R11, R11, 0x1, -R8 ;  /* 0x000000010b0bb824 */ /* 0x000fe200078e0a08 */
[----:B------:R-:W-:Y:S01]  /*5260*/  ISETP.GT.U32.AND P3, PT, R8, R13, PT ;  /* 0x0000000d0800720c */ /* 0x000fe20003f64070 */
[----:B--2---:R-:W-:Y:S01]  /*5270*/  IMAD.MOV.U32 R15, RZ, RZ, R12 ;  /* 0x000000ffff0f7224 */ /* 0x004fe200078e000c */
[----:B------:R-:W-:Y:S01]  /*5280*/  IADD3 R12, R10, 0x11c, RZ ;  /* 0x0000011c0a0c7810 */ /* 0x000fe20007ffe0ff */
[----:B------:R-:W-:-:S02]  /*5290*/  @!P5 IMAD.IADD R5, R5, 0x1, -R8 ;  /* 0x000000010505d824 */ /* 0x000fc400078e0a08 */
[----:B------:R-:W-:Y:S01]  /*52a0*/  @!P6 IMAD.MOV R15, RZ, RZ, -R15 ;  /* 0x000000ffff0fe224 */ /* 0x000fe200078e0a0f */
[----:B------:R-:W-:Y:S01]  /*52b0*/  ISETP.GT.U32.AND P6, PT, R8, R16, PT ;  /* 0x000000100800720c */ /* 0x000fe20003fc4070 */
[----:B------:R-:W-:Y:S01]  /*52c0*/  IMAD.HI.U32 R4, R0, R14, RZ ;  /* 0x0000000e00047227 */ /* 0x000fe200078e00ff */
[----:B------:R-:W-:Y:S02]  /*52d0*/  ISETP.GT.U32.AND P5, PT, R8, R5, PT ;  /* 0x000000050800720c */ /* 0x000fe40003fa4070 */
[----:B------:R-:W-:Y:S01]  /*52e0*/  IABS R22, R12 ;  /* 0x0000000c00167213 */ /* 0x000fe20000000000 */
[----:B------:R-:W-:Y:S01]  /*52f0*/  IMAD.HI.U32 R9, R0, R6, RZ ;  /* 0x0000000600097227 */ /* 0x000fe200078e00ff */
[----:B------:R2:W-:Y:S03]  /*5300*/  STL [R1+0x100], R15 ;  /* 0x0001000f01007387 */ /* 0x0005e60000100800 */
[----:B------:R-:W-:-:S02]  /*5310*/  @!P3 IMAD.IADD R13, R13, 0x1, -R8 ;  /* 0x000000010d0db824 */ /* 0x000fc400078e0a08 */
[----:B------:R-:W-:Y:S02]  /*5320*/  IMAD.MOV R4, RZ, RZ, -R4 ;  /* 0x000000ffff047224 */ /* 0x000fe400078e0a04 */
[----:B------:R-:W-:Y:S01]  /*5330*/  @!P6 IMAD.IADD R16, R16, 0x1, -R8 ;  /* 0x000000011010e824 */ /* 0x000fe200078e0a08 */
[C---:B------:R-:W-:Y:S01]  /*5340*/  ISETP.GT.U32.AND P3, PT, R8.reuse, R13, PT ;  /* 0x0000000d0800720c */ /* 0x040fe20003f64070 */
[----:B0-----:R-:W-:Y:S01]  /*5350*/  IMAD.MOV.U32 R3, RZ, RZ, R11 ;  /* 0x000000ffff037224 */ /* 0x001fe200078e000b */
[----:B------:R-:W-:Y:S01]  /*5360*/  IABS R11, R17 ;  /* 0x00000011000b7213 */ /* 0x000fe20000000000 */
[----:B------:R-:W-:Y:S01]  /*5370*/  IMAD.MOV R9, RZ, RZ, -R9 ;  /* 0x000000ffff097224 */ /* 0x000fe200078e0a09 */
[C---:B------:R-:W-:Y:S01]  /*5380*/  ISETP.GT.U32.AND P6, PT, R8.reuse, R16, PT ;  /* 0x000000100800720c */ /* 0x040fe20003fc4070 */
[----:B------:R-:W-:Y:S01]  /*5390*/  IMAD R14, R8, R4, R14 ;  /* 0x00000004080e7224 */ /* 0x000fe200078e020e */
[----:B------:R-:W-:Y:S01]  /*53a0*/  IADD3 R4, R10, 0x120, RZ ;  /* 0x000001200a047810 */ /* 0x000fe20007ffe0ff */
[----:B------:R-:W-:Y:S01]  /*53b0*/  @!P0 IMAD.MOV R3, RZ, RZ, -R3 ;  /* 0x000000ffff038224 */ /* 0x000fe200078e0a03 */
[----:B------:R-:W-:Y:S01]  /*53c0*/  ISETP.GE.AND P0, PT, R2, RZ, PT ;  /* 0x000000ff0200720c */ /* 0x000fe20003f06270 */
[----:B------:R-:W-:Y:S01]  /*53d0*/  @!P5 IMAD.IADD R5, R5, 0x1, -R8 ;  /* 0x000000010505d824 */ /* 0x000fe200078e0a08 */
[----:B------:R-:W-:Y:S01]  /*53e0*/  ISETP.GE.AND P5, PT, R7, RZ, PT ;  /* 0x000000ff0700720c */ /* 0x000fe20003fa6270 */
[----:B------:R-:W-:Y:S01]  /*53f0*/  IMAD R2, R8, R9, R6 ;  /* 0x0000000908027224 */ /* 0x000fe200078e0206 */
[----:B------:R-:W-:Y:S01]  /*5400*/  IABS R7, R4 ;  /* 0x0000000400077213 */ /* 0x000fe20000000000 */
[----:B------:R-:W-:Y:S01]  /*5410*/  @!P3 IMAD.IADD R13, R13, 0x1, -R8 ;  /* 0x000000010d0db824 */ /* 0x000fe200078e0a08 */
[----:B------:R0:W-:Y:S01]  /*5420*/  STL [R1+0x104], R3 ;  /* 0x0001040301007387 */ /* 0x0001e20000100800 */
[----:B------:R-:W-:Y:S01]  /*5430*/  IMAD.HI.U32 R21, R0, R22, RZ ;  /* 0x0000001600157227 */ /* 0x000fe200078e00ff */
[----:B------:R-:W-:-:S02]  /*5440*/  ISETP.GT.U32.AND P3, PT, R8, R2, PT ;  /* 0x000000020800720c */ /* 0x000fc40003f64070 */
[----:B------:R-:W-:Y:S01]  /*5450*/  IADD3 R6, R10, 0x114, RZ ;  /* 0x000001140a067810 */ /* 0x000fe20007ffe0ff */
[----:B------:R-:W-:-:S03]  /*5460*/  IMAD.HI.U32 R9, R0, R7, RZ ;  /* 0x0000000700097227 */ /* 0x000fc600078e00ff */
[----:B--2---:R-:W-:Y:S01]  /*5470*/  IABS R15, R6 ;  /* 0x00000006000f7213 */ /* 0x004fe20000000000 */
[--C-:B------:R-:W-:Y:S01]  /*5480*/  @!P6 IMAD.IADD R16, R16, 0x1, -R8.reuse ;  /* 0x000000011010e824 */ /* 0x100fe200078e0a08 */
[C---:B------:R-:W-:Y:S01]  /*5490*/  ISETP.GT.U32.AND P6, PT, R8.reuse, R14, PT ;  /* 0x0000000e0800720c */ /* 0x040fe20003fc4070 */
[----:B------:R-:W-:Y:S02]  /*54a0*/  IMAD.MOV R9, RZ, RZ, -R9 ;  /* 0x000000ffff097224 */ /* 0x000fe400078e0a09 */
[----:B------:R-:W-:Y:S02]  /*54b0*/  IMAD.MOV R21, RZ, RZ, -R21 ;  /* 0x000000ffff157224 */ /* 0x000fe400078e0a15 */
[----:B------:R-:W-:Y:S02]  /*54c0*/  IMAD R7, R8, R9, R7 ;  /* 0x0000000908077224 */ /* 0x000fe400078e0207 */
[----:B------:R-:W-:Y:S02]  /*54d0*/  @!P3 IMAD.IADD R2, R2, 0x1, -R8 ;  /* 0x000000010202b824 */ /* 0x000fe400078e0a08 */
[C---:B------:R-:W-:Y:S01]  /*54e0*/  IMAD R21, R8.reuse, R21, R22 ;  /* 0x0000001508157224 */ /* 0x040fe200078e0216 */
[----:B------:R-:W-:Y:S01]  /*54f0*/  ISETP.GT.U32.AND P3, PT, R8, R7, PT ;  /* 0x000000070800720c */ /* 0x000fe20003f64070 */
[----:B0-----:R-:W-:-:S02]  /*5500*/  IMAD.MOV.U32 R3, RZ, RZ, R5 ;  /* 0x000000ffff037224 */ /* 0x001fc400078e0005 */
[----:B------:R-:W-:Y:S01]  /*5510*/  @!P6 IMAD.IADD R14, R14, 0x1, -R8 ;  /* 0x000000010e0ee824 */ /* 0x000fe200078e0a08 */
[----:B------:R-:W-:Y:S01]  /*5520*/  ISETP.GT.U32.AND P6, PT, R8, R21, PT ;  /* 0x000000150800720c */ /* 0x000fe20003fc4070 */
[----:B------:R-:W-:Y:S02]  /*5530*/  @!P2 IMAD.MOV R3, RZ, RZ, -R3 ;  /* 0x000000ffff03a224 */ /* 0x000fe400078e0a03 */
[----:B------:R-:W-:Y:S01]  /*5540*/  IMAD.HI.U32 R18, R0, R15, RZ ;  /* 0x0000000f00127227 */ /* 0x000fe200078e00ff */
[----:B------:R-:W-:Y:S02]  /*5550*/  ISETP.GT.U32.AND P2, PT, R8, R14, PT ;  /* 0x0000000e0800720c */ /* 0x000fe40003f44070 */
[----:B------:R0:W-:Y:S01]  /*5560*/  STL [R1+0xf4], R3 ;  /* 0x0000f40301007387 */ /* 0x0001e20000100800 */
[----:B------:R-:W-:-:S04]  /*5570*/  IMAD.HI.U32 R9, R0, R11, RZ ;  /* 0x0000000b00097227 */ /* 0x000fc800078e00ff */
[--C-:B------:R-:W-:Y:S01]  /*5580*/  @!P3 IMAD.IADD R7, R7, 0x1, -R8.reuse ;  /* 0x000000010707b824 */ /* 0x100fe200078e0a08 */
[C---:B------:R-:W-:Y:S01]  /*5590*/  ISETP.GT.U32.AND P3, PT, R8.reuse, R2, PT ;  /* 0x000000020800720c */ /* 0x040fe20003f64070 */
[----:B------:R-:W-:Y:S02]  /*55a0*/  @!P6 IMAD.IADD R21, R21, 0x1, -R8 ;  /* 0x000000011515e824 */ /* 0x000fe400078e0a08 */
[----:B------:R-:W-:Y:S01]  /*55b0*/  IMAD.MOV R18, RZ, RZ, -R18 ;  /* 0x000000ffff127224 */ /* 0x000fe200078e0a12 */
[C---:B------:R-:W-:Y:S01]  /*55c0*/  ISETP.GT.U32.AND P6, PT, R8.reuse, R7, PT ;  /* 0x000000070800720c */ /* 0x040fe20003fc4070 */
[----:B0-----:R-:W-:Y:S02]  /*55d0*/  IMAD.MOV.U32 R3, RZ, RZ, R13 ;  /* 0x000000ffff037224 */ /* 0x001fe400078e000d */
[----:B------:R-:W-:Y:S02]  /*55e0*/  IMAD.MOV R9, RZ, RZ, -R9 ;  /* 0x000000ffff097224 */ /* 0x000fe400078e0a09 */
[----:B------:R-:W-:Y:S01]  /*55f0*/  @!P1 IMAD.MOV R3, RZ, RZ, -R3 ;  /* 0x000000ffff039224 */ /* 0x000fe200078e0a03 */
[C---:B------:R-:W-:Y:S01]  /*5600*/  ISETP.GT.U32.AND P1, PT, R8.reuse, R21, PT ;  /* 0x000000150800720c */ /* 0x040fe20003f24070 */
[----:B------:R-:W-:Y:S01]  /*5610*/  IMAD R15, R8, R18, R15 ;  /* 0x00000012080f7224 */ /* 0x000fe200078e020f */
[----:B------:R-:W-:Y:S01]  /*5620*/  IADD3 R18, R10, 0x10c, RZ ;  /* 0x0000010c0a127810 */ /* 0x000fe20007ffe0ff */
[----:B------:R-:W-:Y:S01]  /*5630*/  IMAD R9, R8, R9, R11 ;  /* 0x0000000908097224 */ /* 0x000fe200078e020b */
[----:B------:R0:W-:Y:S01]  /*5640*/  STL [R1+0xf0], R3 ;  /* 0x0000f00301007387 */ /* 0x0001e20000100800 */
[--C-:B------:R-:W-:Y:S01]  /*5650*/  @!P3 IMAD.IADD R2, R2, 0x1, -R8.reuse ;  /* 0x000000010202b824 */ /* 0x100fe200078e0a08 */
[C---:B------:R-:W-:Y:S01]  /*5660*/  ISETP.GT.U32.AND P3, PT, R8.reuse, R15, PT ;  /* 0x0000000f0800720c */ /* 0x040fe20003f64070 */
[--C-:B------:R-:W-:Y:S01]  /*5670*/  @!P6 IMAD.IADD R7, R7, 0x1, -R8.reuse ;  /* 0x000000010707e824 */ /* 0x100fe200078e0a08 */
[----:B------:R-:W-:Y:S01]  /*5680*/  ISETP.GT.U32.AND P6, PT, R8, R9, PT ;  /* 0x000000090800720c */ /* 0x000fe20003fc4070 */
[----:B------:R-:W-:Y:S01]  /*5690*/  @!P2 IMAD.IADD R14, R14, 0x1, -R8 ;  /* 0x000000010e0ea824 */ /* 0x000fe200078e0a08 */
[----:B------:R-:W-:Y:S01]  /*56a0*/  IADD3 R11, R10, 0x108, RZ ;  /* 0x000001080a0b7810 */ /* 0x000fe20007ffe0ff */
[----:B------:R-:W-:Y:S01]  /*56b0*/  IMAD.MOV.U32 R22, RZ, RZ, R2 ;  /* 0x000000ffff167224 */ /* 0x000fe200078e0002 */
[----:B------:R-:W-:Y:S01]  /*56c0*/  IABS R5, R18 ;  /* 0x0000001200057213 */ /* 0x000fe20000000000 */
[----:B------:R-:W-:Y:S01]  /*56d0*/  @!P1 IMAD.IADD R21, R21, 0x1, -R8 ;  /* 0x0000000115159824 */ /* 0x000fe200078e0a08 */
[----:B------:R-:W-:Y:S01]  /*56e0*/  IABS R13, R11 ;  /* 0x0000000b000d7213 */ /* 0x000fe20000000000 */
[----:B0-----:R-:W-:Y:S01]  /*56f0*/  IMAD.MOV.U32 R3, RZ, RZ, R16 ;  /* 0x000000ffff037224 */ /* 0x001fe200078e0010 */
[----:B------:R-:W-:Y:S01]  /*5700*/  ISETP.GE.AND P2, PT, R4, RZ, PT ;  /* 0x000000ff0400720c */ /* 0x000fe20003f46270 */
[----:B------:R-:W-:Y:S01]  /*5710*/  IMAD.HI.U32 R4, R0, R5, RZ ;  /* 0x0000000500047227 */ /* 0x000fe200078e00ff */
[----:B------:R-:W-:-:S02]  /*5720*/  ISETP.GE.AND P1, PT, R12, RZ, PT ;  /* 0x000000ff0c00720c */ /* 0x000fc40003f26270 */
[----:B------:R-:W-:Y:S01]  /*5730*/  IADD3 R2, R10, 0x104, RZ ;  /* 0x000001040a027810 */ /* 0x000fe20007ffe0ff */
[----:B------:R-:W-:Y:S01]  /*5740*/  @!P4 IMAD.MOV R3, RZ, RZ, -R3 ;  /* 0x000000ffff03c224 */ /* 0x000fe200078e0a03 */
[----:B------:R-:W-:Y:S01]  /*5750*/  ISETP.GT.U32.AND P4, PT, R8, R20, PT ;  /* 0x000000140800720c */ /* 0x000fe20003f84070 */
[----:B------:R-:W-:Y:S01]  /*5760*/  @!P3 IMAD.IADD R15, R15, 0x1, -R8 ;  /* 0x000000010f0fb824 */ /* 0x000fe200078e0a08 */
[----:B------:R-:W-:Y:S01]  /*5770*/  ISETP.GE.AND P3, PT, R6, RZ, PT ;  /* 0x000000ff0600720c */ /* 0x000fe20003f66270 */
[----:B------:R-:W-:Y:S01]  /*5780*/  @!P0 IMAD.MOV R22, RZ, RZ, -R22 ;  /* 0x000000ffff168224 */ /* 0x000fe200078e0a16 */
[----:B------:R0:W-:Y:S01]  /*5790*/  STL [R1+0xec], R3 ;  /* 0x0000ec0301007387 */ /* 0x0001e20000100800 */
[----:B------:R-:W-:Y:S01]  /*57a0*/  @!P6 IMAD.IADD R9, R9, 0x1, -R8 ;  /* 0x000000010909e824 */ /* 0x000fe200078e0a08 */
[----:B------:R-:W-:Y:S01]  /*57b0*/  ISETP.GT.U32.AND P6, PT, R8, R15, PT ;  /* 0x0000000f0800720c */ /* 0x000fe20003fc4070 */
[----:B------:R-:W-:Y:S01]  /*57c0*/  IMAD.HI.U32 R16, R0, R13, RZ ;  /* 0x0000000d00107227 */ /* 0x000fe200078e00ff */
[----:B------:R-:W-:Y:S01]  /*57d0*/  STL [R1+0xe0], R22 ;  /* 0x0000e01601007387 */ /* 0x000fe20000100800 */
[----:B------:R-:W-:-:S02]  /*57e0*/  IABS R12, R2 ;  /* 0x00000002000c7213 */ /* 0x000fc40000000000 */
[----:B------:R-:W-:Y:S02]  /*57f0*/  IMAD.MOV R4, RZ, RZ, -R4 ;  /* 0x000000ffff047224 */ /* 0x000fe400078e0a04 */
[----:B------:R-:W-:Y:S01]  /*5800*/  @!P4 IMAD.IADD R20, R20, 0x1, -R8 ;  /* 0x000000011414c824 */ /* 0x000fe200078e0a08 */
[----:B------:R-:W-:Y:S01]  /*5810*/  ISETP.GE.AND P4, PT, R19, RZ, PT ;  /* 0x000000ff1300720c */ /* 0x000fe20003f86270 */
[----:B0-----:R-:W-:Y:S01]  /*5820*/  IMAD.MOV.U32 R3, RZ, RZ, R14 ;  /* 0x000000ffff037224 */ /* 0x001fe200078e000e */
[----:B------:R-:W-:Y:S01]  /*5830*/  IADD3 R14, R10, 0xfc, RZ ;  /* 0x000000fc0a0e7810 */ /* 0x000fe20007ffe0ff */
[----:B------:R-:W-:Y:S01]  /*5840*/  IMAD.MOV R16, RZ, RZ, -R16 ;  /* 0x000000ffff107224 */ /* 0x000fe200078e0a10 */
[C---:B------:R-:W-:Y:S01]  /*5850*/  ISETP.GT.U32.AND P0, PT, R8.reuse, R20, PT ;  /* 0x000000140800720c */ /* 0x040fe20003f04070 */
[----:B------:R-:W-:Y:S01]  /*5860*/  @!P5 IMAD.MOV R3, RZ, RZ, -R3 ;  /* 0x000000ffff03d224 */ /* 0x000fe200078e0a03 */
[C---:B------:R-:W-:Y:S01]  /*5870*/  ISETP.GT.U32.AND P5, PT, R8.reuse, R9, PT ;  /* 0x000000090800720c */ /* 0x040fe20003fa4070 */
[----:B------:R-:W-:Y:S01]  /*5880*/  IMAD R4, R8, R4, R5 ;  /* 0x0000000408047224 */ /* 0x000fe200078e0205 */
[----:B------:R-:W-:Y:S01]  /*5890*/  IADD3 R5, R10, 0x100, RZ ;  /* 0x000001000a057810 */ /* 0x000fe20007ffe0ff */
[----:B------:R-:W-:Y:S01]  /*58a0*/  IMAD.MOV.U32 R6, RZ, RZ, R7 ;  /* 0x000000ffff067224 */ /* 0x000fe200078e0007 */
[----:B------:R0:W-:Y:S01]  /*58b0*/  STL [R1+0xdc], R3 ;  /* 0x0000dc0301007387 */ /* 0x0001e20000100800 */
[----:B------:R-:W-:-:S02]  /*58c0*/  IMAD R13, R8, R16, R13 ;  /* 0x00000010080d7224 */ /* 0x000fc400078e020d */
[----:B------:R-:W-:Y:S01]  /*58d0*/  @!P2 IMAD.MOV R6, RZ, RZ, -R6 ;  /* 0x000000ffff06a224 */ /* 0x000fe200078e0a06 */
[----:B------:R-:W-:Y:S01]  /*58e0*/  ISETP.GT.U32.AND P2, PT, R8, R4, PT ;  /* 0x000000040800720c */ /* 0x000fe20003f44070 */
[--C-:B------:R-:W-:Y:S01]  /*58f0*/  @!P6 IMAD.IADD R15, R15, 0x1, -R8.reuse ;  /* 0x000000010f0fe824 */ /* 0x100fe200078e0a08 */
[----:B------:R-:W-:Y:S01]  /*5900*/  ISETP.GE.AND P6, PT, R18, RZ, PT ;  /* 0x000000ff1200720c */ /* 0x000fe20003fc6270 */
[----:B------:R-:W-:Y:S01]  /*5910*/  @!P0 IMAD.IADD R20, R20, 0x1, -R8 ;  /* 0x0000000114148824 */ /* 0x000fe200078e0a08 */
[----:B------:R-:W-:Y:S01]  /*5920*/  ISETP.GT.U32.AND P0, PT, R8, R13, PT ;  /* 0x0000000d0800720c */ /* 0x000fe20003f04070 */
[----:B------:R2:W-:Y:S01]  /*5930*/  STL [R1+0xd8], R6 ;  /* 0x0000d80601007387 */ /* 0x0005e20000100800 */
[----:B0-----:R-:W-:Y:S02]  /*5940*/  IMAD.MOV.U32 R3, RZ, RZ, R21 ;  /* 0x000000ffff037224 */ /* 0x001fe400078e0015 */
[----:B------:R-:W-:Y:S02]  /*5950*/  IMAD.MOV.U32 R7, RZ, RZ, R20 ;  /* 0x000000ffff077224 */ /* 0x000fe400078e0014 */
[----:B------:R-:W-:Y:S01]  /*5960*/  @!P1 IMAD.MOV R3, RZ, RZ, -R3 ;  /* 0x000000ffff039224 */ /* 0x000fe200078e0a03 */
[----:B------:R-:W-:Y:S01]  /*5970*/  ISETP.GE.AND P1, PT, R17, RZ, PT ;  /* 0x000000ff1100720c */ /* 0x000fe20003f26270 */
[----:B------:R-:W-:Y:S01]  /*5980*/  @!P4 IMAD.MOV R7, RZ, RZ, -R7 ;  /* 0x000000ffff07c224 */ /* 0x000fe200078e0a07 */
[----:B------:R-:W-:Y:S01]  /*5990*/  IABS R17, R5 ;  /* 0x0000000500117213 */ /* 0x000fe20000000000 */
[----:B------:R-:W-:Y:S01]  /*59a0*/  @!P5 IMAD.IADD R9, R9, 0x1, -R8 ;  /* 0x000000010909d824 */ /* 0x000fe200078e0a08 */
[----:B------:R0:W-:Y:S01]  /*59b0*/  STL [R1+0xd4], R3 ;  /* 0x0000d40301007387 */ /* 0x0001e20000100800 */
[----:B--2---:R-:W-:Y:S01]  /*59c0*/  IMAD.HI.U32 R6, R0, R12, RZ ;  /* 0x0000000c00067227 */ /* 0x004fe200078e00ff */
[----:B------:R-:W-:-:S02]  /*59d0*/  ISETP.GE.AND P5, PT, R11, RZ, PT ;  /* 0x000000ff0b00720c */ /* 0x000fc40003fa6270 */
[----:B------:R-:W-:Y:S01]  /*59e0*/  STL [R1+0xd0], R7 ;  /* 0x0000d00701007387 */ /* 0x000fe20000100800 */
[----:B------:R-:W-:Y:S01]  /*59f0*/  @!P2 IMAD.IADD R4, R4, 0x1, -R8 ;  /* 0x000000010404a824 */ /* 0x000fe200078e0a08 */
[----:B------:R-:W-:Y:S01]  /*5a00*/  ISETP.GE.AND P2, PT, R2, RZ, PT ;  /* 0x000000ff0200720c */ /* 0x000fe20003f46270 */
[----:B------:R-:W-:Y:S02]  /*5a10*/  IMAD.MOV R6, RZ, RZ, -R6 ;  /* 0x000000ffff067224 */ /* 0x000fe400078e0a06 */
[----:B------:R-:W-:Y:S01]  /*5a20*/  @!P0 IMAD.IADD R13, R13, 0x1, -R8 ;  /* 0x000000010d0d8824 */ /* 0x000fe200078e0a08 */
[C---:B------:R-:W-:Y:S01]  /*5a30*/  ISETP.GT.U32.AND P0, PT, R8.reuse, R4, PT ;  /* 0x000000040800720c */ /* 0x040fe20003f04070 */
[----:B0-----:R-:W-:Y:S02]  /*5a40*/  IMAD.MOV.U32 R3, RZ, RZ, R15 ;  /* 0x000000ffff037224 */ /* 0x001fe400078e000f */
[C---:B------:R-:W-:Y:S01]  /*5a50*/  IMAD R12, R8.reuse, R6, R12 ;  /* 0x00000006080c7224 */ /* 0x040fe200078e020c */
[----:B------:R-:W-:Y:S01]  /*5a60*/  ISETP.GT.U32.AND P4, PT, R8, R13, PT ;  /* 0x0000000d0800720c */ /* 0x000fe20003f84070 */
[----:B------:R-:W-:Y:S01]  /*5a70*/  @!P3 IMAD.MOV R3, RZ, RZ, -R3 ;  /* 0x000000ffff03b224 */ /* 0x000fe200078e0a03 */
[----:B------:R-:W-:Y:S01]  /*5a80*/  ISETP.GE.AND P3, PT, R5, RZ, PT ;  /* 0x000000ff0500720c */ /* 0x000fe20003f66270 */
[----:B------:R-:W-:Y:S01]  /*5a90*/  IMAD.HI.U32 R2, R0, R17, RZ ;  /* 0x0000001100027227 */ /* 0x000fe200078e00ff */
[----:B------:R-:W-:-:S02]  /*5aa0*/  IADD3 R5, R10, 0xf8, RZ ;  /* 0x000000f80a057810 */ /* 0x000fc40007ffe0ff */
[----:B------:R0:W-:Y:S01]  /*5ab0*/  STL [R1+0xcc], R3 ;  /* 0x0000cc0301007387 */ /* 0x0001e20000100800 */
[----:B------:R-:W-:Y:S02]  /*5ac0*/  IMAD.MOV R2, RZ, RZ, -R2 ;  /* 0x000000ffff027224 */ /* 0x000fe400078e0a02 */
[--C-:B------:R-:W-:Y:S01]  /*5ad0*/  @!P0 IMAD.IADD R4, R4, 0x1, -R8.reuse ;  /* 0x0000000104048824 */ /* 0x100fe200078e0a08 */
[----:B------:R-:W-:Y:S01]  /*5ae0*/  ISETP.GE.AND P0, PT, R14, RZ, PT ;  /* 0x000000ff0e00720c */ /* 0x000fe20003f06270 */
[----:B------:R-:W-:Y:S01]  /*5af0*/  IMAD R17, R8, R2, R17 ;  /* 0x0000000208117224 */ /* 0x000fe200078e0211 */
[----:B------:R-:W-:Y:S01]  /*5b00*/  IABS R14, R14 ;  /* 0x0000000e000e7213 */ /* 0x000fe20000000000 */
[----:B------:R-:W-:Y:S01]  /*5b10*/  @!P4 IMAD.IADD R13, R13, 0x1, -R8 ;  /* 0x000000010d0dc824 */ /* 0x000fe200078e0a08 */
[----:B------:R-:W-:Y:S01]  /*5b20*/  IADD3 R2, R10, 0xf4, RZ ;  /* 0x000000f40a027810 */ /* 0x000fe20007ffe0ff */
[----:B0-----:R-:W-:Y:S01]  /*5b30*/  IMAD.MOV.U32 R3, RZ, RZ, R9 ;  /* 0x000000ffff037224 */ /* 0x001fe200078e0009 */
[----:B------:R-:W-:Y:S01]  /*5b40*/  ISETP.GT.U32.AND P4, PT, R8, R17, PT ;  /* 0x000000110800720c */ /* 0x000fe20003f84070 */
[----:B------:R-:W-:Y:S01]  /*5b50*/  IMAD.HI.U32 R6, R0, R14, RZ ;  /* 0x0000000e00067227 */ /* 0x000fe200078e00ff */
[----:B------:R-:W-:-:S02]  /*5b60*/  IABS R7, R2 ;  /* 0x0000000200077213 */ /* 0x000fc40000000000 */
[----:B------:R-:W-:Y:S01]  /*5b70*/  IABS R9, R5 ;  /* 0x0000000500097213 */ /* 0x000fe20000000000 */
[----:B------:R-:W-:Y:S01]  /*5b80*/  @!P1 IMAD.MOV R3, RZ, RZ, -R3 ;  /* 0x000000ffff039224 */ /* 0x000fe200078e0a03 */
[----:B------:R-:W-:Y:S01]  /*5b90*/  ISETP.GT.U32.AND P1, PT, R8, R12, PT ;  /* 0x0000000c0800720c */ /* 0x000fe20003f24070 */
[----:B------:R-:W-:-:S03]  /*5ba0*/  IMAD.MOV R6, RZ, RZ, -R6 ;  /* 0x000000ffff067224 */ /* 0x000fc600078e0a06 */
[----:B------:R0:W-:Y:S01]  /*5bb0*/  STL [R1+0xc8], R3 ;  /* 0x0000c80301007387 */ /* 0x0001e20000100800 */
[----:B------:R-:W-:Y:S02]  /*5bc0*/  IMAD R14, R8, R6, R14 ;  /* 0x00000006080e7224 */ /* 0x000fe400078e020e */
[----:B------:R-:W-:-:S05]  /*5bd0*/  @!P4 IMAD.IADD R17, R17, 0x1, -R8 ;  /* 0x000000011111c824 */ /* 0x000fca00078e0a08 */
[----:B------:R-:W-:Y:S01]  /*5be0*/  ISETP.GT.U32.AND P4, PT, R8, R17, PT ;  /* 0x000000110800720c */ /* 0x000fe20003f84070 */
[----:B------:R-:W-:Y:S01]  /*5bf0*/  @!P1 IMAD.IADD R12, R12, 0x1, -R8 ;  /* 0x000000010c0c9824 */ /* 0x000fe200078e0a08 */
[----:B------:R-:W-:Y:S01]  /*5c00*/  ISETP.GE.AND P1, PT, R5, RZ, PT ;  /* 0x000000ff0500720c */ /* 0x000fe20003f26270 */
[----:B0-----:R-:W-:Y:S02]  /*5c10*/  IMAD.MOV.U32 R3, RZ, RZ, R4 ;  /* 0x000000ffff037224 */ /* 0x001fe400078e0004 */
[----:B------:R-:W-:-:S04]  /*5c20*/  IMAD.HI.U32 R4, R0, R7, RZ ;  /* 0x0000000700047227 */ /* 0x000fc800078e00ff */
[----:B------:R-:W-:Y:S01]  /*5c30*/  @!P6 IMAD.MOV R3, RZ, RZ, -R3 ;  /* 0x000000ffff03e224 */ /* 0x000fe200078e0a03 */
[----:B------:R-:W-:Y:S01]  /*5c40*/  ISETP.GT.U32.AND P6, PT, R8, R12, PT ;  /* 0x0000000c0800720c */ /* 0x000fe20003fc4070 */
[----:B------:R-:W-:-:S03]  /*5c50*/  IMAD.HI.U32 R5, R0, R9, RZ ;  /* 0x0000000900057227 */ /* 0x000fc600078e00ff */
[----:B------:R0:W-:Y:S01]  /*5c60*/  STL [R1+0x5c], R3 ;  /* 0x00005c0301007387 */ /* 0x0001e20000100800 */
[----:B------:R-:W-:Y:S02]  /*5c70*/  IMAD.MOV R4, RZ, RZ, -R4 ;  /* 0x000000ffff047224 */ /* 0x000fe400078e0a04 */
[----:B------:R-:W-:Y:S02]  /*5c80*/  IMAD.MOV R5, RZ, RZ, -R5 ;  /* 0x000000ffff057224 */ /* 0x000fe400078e0a05 */
[----:B------:R-:W-:Y:S01]  /*5c90*/  IMAD R7, R8, R4, R7 ;  /* 0x0000000408077224 */ /* 0x000fe200078e0207 */
[----:B------:R-:W-:Y:S01]  /*5ca0*/  IADD3 R4, R10, 0xe4, RZ ;  /* 0x000000e40a047810 */ /* 0x000fe20007ffe0ff */
[----:B------:R-:W-:Y:S01]  /*5cb0*/  IMAD R9, R8, R5, R9 ;  /* 0x0000000508097224 */ /* 0x000fe200078e0209 */
[----:B------:R-:W-:Y:S01]  /*5cc0*/  IADD3 R5, R10, 0xe8, RZ ;  /* 0x000000e80a057810 */ /* 0x000fe20007ffe0ff */
[--C-:B------:R-:W-:Y:S01]  /*5cd0*/  @!P6 IMAD.IADD R12, R12, 0x1, -R8.reuse ;  /* 0x000000010c0ce824 */ /* 0x100fe200078e0a08 */
[----:B------:R-:W-:Y:S01]  /*5ce0*/  ISETP.GT.U32.AND P6, PT, R8, R14, PT ;  /* 0x0000000e0800720c */ /* 0x000fe20003fc4070 */
[----:B0-----:R-:W-:Y:S01]  /*5cf0*/  IMAD.MOV.U32 R3, RZ, RZ, R13 ;  /* 0x000000ffff037224 */ /* 0x001fe200078e000d */
[----:B------:R-:W-:Y:S01]  /*5d00*/  IADD3 R13, R10, 0xec, RZ ;  /* 0x000000ec0a0d7810 */ /* 0x000fe20007ffe0ff */
[----:B------:R-:W-:Y:S01]  /*5d10*/  @!P4 IMAD.IADD R17, R17, 0x1, -R8 ;  /* 0x000000011111c824 */ /* 0x000fe200078e0a08 */
[----:B------:R-:W-:Y:S01]  /*5d20*/  ISETP.GT.U32.AND P4, PT, R8, R9, PT ;  /* 0x000000090800720c */ /* 0x000fe20003f84070 */
[----:B------:R-:W-:Y:S01]  /*5d30*/  @!P5 IMAD.MOV R3, RZ, RZ, -R3 ;  /* 0x000000ffff03d224 */ /* 0x000fe200078e0a03 */
[----:B------:R-:W-:-:S02]  /*5d40*/  ISETP.GE.AND P5, PT, R2, RZ, PT ;  /* 0x000000ff0200720c */ /* 0x000fc40003fa6270 */
[----:B------:R-:W-:Y:S02]  /*5d50*/  IADD3 R2, R10, 0xf0, RZ ;  /* 0x000000f00a027810 */ /* 0x000fe40007ffe0ff */
[----:B------:R0:W-:Y:S01]  /*5d60*/  STL [R1+0xc4], R3 ;  /* 0x0000c40301007387 */ /* 0x0001e20000100800 */
[----:B------:R-:W-:Y:S02]  /*5d70*/  IABS R15, R5 ;  /* 0x00000005000f7213 */ /* 0x000fe40000000000 */
[--C-:B------:R-:W-:Y:S01]  /*5d80*/  @!P6 IMAD.IADD R14, R14, 0x1, -R8.reuse ;  /* 0x000000010e0ee824 */ /* 0x100fe200078e0a08 */
[----:B------:R-:W-:Y:S02]  /*5d90*/  ISETP.GT.U32.AND P6, PT, R8, R7, PT ;  /* 0x000000070800720c */ /* 0x000fe40003fc4070 */
[----:B------:R-:W-:Y:S01]  /*5da0*/  IABS R6, R2 ;  /* 0x0000000200067213 */ /* 0x000fe20000000000 */
[----:B------:R-:W-:Y:S01]  /*5db0*/  @!P4 IMAD.IADD R9, R9, 0x1, -R8 ;  /* 0x000000010909c824 */ /* 0x000fe200078e0a08 */
[----:B------:R-:W-:Y:S01]  /*5dc0*/  IABS R16, R13 ;  /* 0x0000000d00107213 */ /* 0x000fe20000000000 */
[----:B0-----:R-:W-:Y:S01]  /*5dd0*/  IMAD.MOV.U32 R3, RZ, RZ, R12 ;  /* 0x000000ffff037224 */ /* 0x001fe200078e000c */
[----:B------:R-:W-:Y:S01]  /*5de0*/  IABS R11, R4 ;  /* 0x00000004000b7213 */ /* 0x000fe20000000000 */
[----:B------:R-:W-:Y:S01]  /*5df0*/  IMAD.HI.U32 R12, R0, R6, RZ ;  /* 0x00000006000c7227 */ /* 0x000fe200078e00ff */
[----:B------:R-:W-:-:S03]  /*5e00*/  ISETP.GT.U32.AND P4, PT, R8, R9, PT ;  /* 0x000000090800720c */ /* 0x000fc60003f84070 */
[----:B------:R-:W-:Y:S01]  /*5e10*/  @!P2 IMAD.MOV R3, RZ, RZ, -R3 ;  /* 0x000000ffff03a224 */ /* 0x000fe200078e0a03 */
[C---:B------:R-:W-:Y:S01]  /*5e20*/  ISETP.GT.U32.AND P2, PT, R8.reuse, R14, PT ;  /* 0x0000000e0800720c */ /* 0x040fe20003f44070 */
[----:B------:R-:W-:Y:S02]  /*5e30*/  @!P6 IMAD.IADD R7, R7, 0x1, -R8 ;  /* 0x000000010707e824 */ /* 0x000fe400078e0a08 */
[----:B------:R-:W-:Y:S01]  /*5e40*/  IMAD.MOV R12, RZ, RZ, -R12 ;  /* 0x000000ffff0c7224 */ /* 0x000fe200078e0a0c */
[----:B------:R0:W-:Y:S02]  /*5e50*/  STL [R1+0x7c], R3 ;  /* 0x00007c0301007387 */ /* 0x0001e40000100800 */
[----:B------:R-:W-:-:S03]  /*5e60*/  ISETP.GT.U32.AND P6, PT, R8, R7, PT ;  /* 0x000000070800720c */ /* 0x000fc60003fc4070 */
[----:B------:R-:W-:Y:S01]  /*5e70*/  @!P4 IMAD.IADD R9, R9, 0x1, -R8 ;  /* 0x000000010909c824 */ /* 0x000fe200078e0a08 */
[----:B------:R-:W-:-:S03]  /*5e80*/  ISETP.GE.AND P4, PT, R13, RZ, PT ;  /* 0x000000ff0d00720c */ /* 0x000fc60003f86270 */
[----:B------:R-:W-:Y:S02]  /*5e90*/  @!P2 IMAD.IADD R14, R14, 0x1, -R8 ;  /* 0x000000010e0ea824 */ /* 0x000fe400078e0a08 */
[----:B0-----:R-:W-:Y:S02]  /*5ea0*/  IMAD.MOV.U32 R3, RZ, RZ, R17 ;  /* 0x000000ffff037224 */ /* 0x001fe400078e0011 */
[----:B------:R-:W-:-:S04]  /*5eb0*/  IMAD.HI.U32 R17, R0, R16, RZ ;  /* 0x0000001000117227 */ /* 0x000fc800078e00ff */
[----:B------:R-:W-:Y:S01]  /*5ec0*/  @!P3 IMAD.MOV R3, RZ, RZ, -R3 ;  /* 0x000000ffff03b224 */ /* 0x000fe200078e0a03 */
[----:B------:R-:W-:Y:S01]  /*5ed0*/  ISETP.GE.AND P3, PT, R2, RZ, PT ;  /* 0x000000ff0200720c */ /* 0x000fe20003f66270 */
[----:B------:R-:W-:Y:S02]  /*5ee0*/  IMAD R2, R8, R12, R6 ;  /* 0x0000000c08027224 */ /* 0x000fe400078e0206 */
[----:B------:R-:W-:Y:S01]  /*5ef0*/  IMAD.HI.U32 R6, R0, R15, RZ ;  /* 0x0000000f00067227 */ /* 0x000fe200078e00ff */
[----:B------:R0:W-:Y:S02]  /*5f00*/  STL [R1+0xc0], R3 ;  /* 0x0000c00301007387 */ /* 0x0001e40000100800 */
[----:B------:R-:W-:Y:S01]  /*5f10*/  ISETP.GT.U32.AND P2, PT, R8, R2, PT ;  /* 0x000000020800720c */ /* 0x000fe20003f44070 */
[----:B------:R-:W-:-:S04]  /*5f20*/  IMAD.HI.U32 R12, R0, R11, RZ ;  /* 0x0000000b000c7227 */ /* 0x000fc800078e00ff */
[----:B------:R-:W-:Y:S02]  /*5f30*/  IMAD.MOV R6, RZ, RZ, -R6 ;  /* 0x000000ffff067224 */ /* 0x000fe400078e0a06 */
[----:B------:R-:W-:Y:S02]  /*5f40*/  IMAD.MOV R17, RZ, RZ, -R17 ;  /* 0x000000ffff117224 */ /* 0x000fe400078e0a11 */
[----:B0-----:R-:W-:Y:S02]  /*5f50*/  IMAD.MOV.U32 R3, RZ, RZ, R14 ;  /* 0x000000ffff037224 */ /* 0x001fe400078e000e */
[----:B------:R-:W-:Y:S02]  /*5f60*/  IMAD.MOV R12, RZ, RZ, -R12 ;  /* 0x000000ffff0c7224 */ /* 0x000fe400078e0a0c */
[----:B------:R-:W-:Y:S02]  /*5f70*/  @!P0 IMAD.MOV R3, RZ, RZ, -R3 ;  /* 0x000000ffff038224 */ /* 0x000fe400078e0a03 */
[----:B------:R-:W-:Y:S01]  /*5f80*/  IMAD R15, R8, R6, R15 ;  /* 0x00000006080f7224 */ /* 0x000fe200078e020f */
[----:B------:R-:W-:Y:S01]  /*5f90*/  IADD3 R6, R10, 0xe0, RZ ;  /* 0x000000e00a067810 */ /* 0x000fe20007ffe0ff */
[----:B------:R-:W-:Y:S01]  /*5fa0*/  @!P6 IMAD.IADD R7, R7, 0x1, -R8 ;  /* 0x000000010707e824 */ /* 0x000fe200078e0a08 */
[----:B------:R0:W-:Y:S01]  /*5fb0*/  STL [R1+0xac], R3 ;  /* 0x0000ac0301007387 */ /* 0x0001e20000100800 */
[C---:B------:R-:W-:Y:S01]  /*5fc0*/  IMAD R13, R8.reuse, R17, R16 ;  /* 0x00000011080d7224 */ /* 0x040fe200078e0210 */
[C---:B------:R-:W-:Y:S01]  /*5fd0*/  ISETP.GT.U32.AND P6, PT, R8.reuse, R15, PT ;  /* 0x0000000f0800720c */ /* 0x040fe20003fc4070 */
[----:B------:R-:W-:Y:S01]  /*5fe0*/  IMAD R11, R8, R12, R11 ;  /* 0x0000000c080b7224 */ /* 0x000fe200078e020b */
[----:B------:R-:W-:Y:S01]  /*5ff0*/  IABS R14, R6 ;  /* 0x00000006000e7213 */ /* 0x000fe20000000000 */
[----:B------:R-:W-:Y:S01]  /*6000*/  @!P2 IMAD.IADD R2, R2, 0x1, -R8 ;  /* 0x000000010202a824 */ /* 0x000fe200078e0a08 */
[C---:B------:R-:W-:Y:S01]  /*6010*/  ISETP.GT.U32.AND P0, PT, R8.reuse, R13, PT ;  /* 0x0000000d0800720c */ /* 0x040fe20003f04070 */
[----:B------:R-:W-:Y:S01]  /*6020*/  @!P1 IMAD.MOV R9, RZ, RZ, -R9 ;  /* 0x000000ffff099224 */ /* 0x000fe200078e0a09 */
[----:B------:R-:W-:Y:S01]  /*6030*/  ISETP.GE.AND P1, PT, R5, RZ, PT ;  /* 0x000000ff0500720c */ /* 0x000fe20003f26270 */
[----:B0-----:R-:W-:Y:S01]  /*6040*/  IMAD.MOV.U32 R3, RZ, RZ, R7 ;  /* 0x000000ffff037224 */ /* 0x001fe200078e0007 */
[----:B------:R-:W-:-:S02]  /*6050*/  ISETP.GT.U32.AND P2, PT, R8, R2, PT ;  /* 0x000000020800720c */ /* 0x000fc40003f44070 */
[----:B------:R0:W-:Y:S01]  /*6060*/  STL [R1+0xb4], R9 ;  /* 0x0000b40901007387 */ /* 0x0001e20000100800 */
[----:B------:R-:W-:Y:S01]  /*6070*/  IADD3 R5, R10, 0xdc, RZ ;  /* 0x000000dc0a057810 */ /* 0x000fe20007ffe0ff */
[----:B------:R-:W-:Y:S01]  /*6080*/  @!P5 IMAD.MOV R3, RZ, RZ, -R3 ;  /* 0x000000ffff03d224 */ /* 0x000fe200078e0a03 */
[----:B------:R-:W-:Y:S01]  /*6090*/  ISETP.GT.U32.AND P5, PT, R8, R11, PT ;  /* 0x0000000b0800720c */ /* 0x000fe20003fa4070 */
[--C-:B------:R-:W-:Y:S01]  /*60a0*/  @!P6 IMAD.IADD R15, R15, 0x1, -R8.reuse ;  /* 0x000000010f0fe824 */ /* 0x100fe200078e0a08 */
[----:B------:R-:W-:Y:S01]  /*60b0*/  IADD3 R12, R10, 0xd0, RZ ;  /* 0x000000d00a0c7810 */ /* 0x000fe20007ffe0ff */
[----:B------:R-:W-:Y:S01]  /*60c0*/  IMAD.HI.U32 R7, R0, R14, RZ ;  /* 0x0000000e00077227 */ /* 0x000fe200078e00ff */
[----:B------:R2:W-:Y:S02]  /*60d0*/  STL [R1+0xb8], R3 ;  /* 0x0000b80301007387 */ /* 0x0005e40000100800 */
[----:B------:R-:W-:Y:S01]  /*60e0*/  IABS R16, R12 ;  /* 0x0000000c00107213 */ /* 0x000fe20000000000 */
[--C-:B------:R-:W-:Y:S01]  /*60f0*/  @!P0 IMAD.IADD R13, R13, 0x1, -R8.reuse ;  /* 0x000000010d0d8824 */ /* 0x100fe200078e0a08 */
[----:B0-----:R-:W-:Y:S01]  /*6100*/  IABS R9, R5 ;  /* 0x0000000500097213 */ /* 0x001fe20000000000 */
[--C-:B------:R-:W-:Y:S01]  /*6110*/  @!P2 IMAD.IADD R2, R2, 0x1, -R8.reuse ;  /* 0x000000010202a824 */ /* 0x100fe200078e0a08 */
[----:B------:R-:W-:Y:S01]  /*6120*/  ISETP.GE.AND P0, PT, R6, RZ, PT ;  /* 0x000000ff0600720c */ /* 0x000fe20003f06270 */
[----:B------:R-:W-:Y:S01]  /*6130*/  IMAD.MOV R7, RZ, RZ, -R7 ;  /* 0x000000ffff077224 */ /* 0x000fe200078e0a07 */
[C---:B------:R-:W-:Y:S01]  /*6140*/  ISETP.GT.U32.AND P6, PT, R8.reuse, R13, PT ;  /* 0x0000000d0800720c */ /* 0x040fe20003fc4070 */
[----:B------:R-:W-:Y:S01]  /*6150*/  @!P5 IMAD.IADD R11, R11, 0x1, -R8 ;  /* 0x000000010b0bd824 */ /* 0x000fe200078e0a08 */
[----:B------:R-:W-:Y:S01]  /*6160*/  ISETP.GT.U32.AND P5, PT, R8, R15, PT ;  /* 0x0000000f0800720c */ /* 0x000fe20003fa4070 */
[----:B------:R-:W-:Y:S01]  /*6170*/  IMAD.HI.U32 R6, R0, R9, RZ ;  /* 0x0000000900067227 */ /* 0x000fe200078e00ff */
[----:B------:R-:W-:-:S02]  /*6180*/  ISETP.GE.AND P2, PT, R4, RZ, PT ;  /* 0x000000ff0400720c */ /* 0x000fc40003f46270 */
[C---:B------:R-:W-:Y:S01]  /*6190*/  IADD3 R4, R10.reuse, 0xd8, RZ ;  /* 0x000000d80a047810 */ /* 0x040fe20007ffe0ff */
[----:B------:R-:W-:Y:S02]  /*61a0*/  IMAD.MOV R6, RZ, RZ, -R6 ;  /* 0x000000ffff067224 */ /* 0x000fe400078e0a06 */
[----:B--2---:R-:W-:Y:S01]  /*61b0*/  IMAD.MOV.U32 R3, RZ, RZ, R2 ;  /* 0x000000ffff037224 */ /* 0x004fe200078e0002 */
[----:B------:R-:W-:Y:S01]  /*61c0*/  IADD3 R2, R10, 0xd4, RZ ;  /* 0x000000d40a027810 */ /* 0x000fe20007ffe0ff */
[C---:B------:R-:W-:Y:S02]  /*61d0*/  IMAD R9, R8.reuse, R6, R9 ;  /* 0x0000000608097224 */ /* 0x040fe400078e0209 */
[C---:B------:R-:W-:Y:S01]  /*61e0*/  IMAD R14, R8.reuse, R7, R14 ;  /* 0x00000007080e7224 */ /* 0x040fe200078e020e */
[----:B------:R-:W-:Y:S01]  /*61f0*/  IABS R6, R2 ;  /* 0x0000000200067213 */ /* 0x000fe20000000000 */
[----:B------:R-:W-:Y:S01]  /*6200*/  @!P3 IMAD.MOV R3, RZ, RZ, -R3 ;  /* 0x000000ffff03b224 */ /* 0x000fe200078e0a03 */
[C---:B------:R-:W-:Y:S01]  /*6210*/  ISETP.GT.U32.AND P3, PT, R8.reuse, R11, PT ;  /* 0x0000000b0800720c */ /* 0x040fe20003f64070 */
[--C-:B------:R-:W-:Y:S01]  /*6220*/  @!P5 IMAD.IADD R15, R15, 0x1, -R8.reuse ;  /* 0x000000010f0fd824 */ /* 0x100fe200078e0a08 */
[C---:B------:R-:W-:Y:S01]  /*6230*/  ISETP.GT.U32.AND P5, PT, R8.reuse, R9, PT ;  /* 0x000000090800720c */ /* 0x040fe20003fa4070 */
[----:B------:R-:W-:Y:S01]  /*6240*/  @!P6 IMAD.IADD R13, R13, 0x1, -R8 ;  /* 0x000000010d0de824 */ /* 0x000fe200078e0a08 */
[----:B------:R-:W-:Y:S01]  /*6250*/  ISETP.GT.U32.AND P6, PT, R8, R14, PT ;  /* 0x0000000e0800720c */ /* 0x000fe20003fc4070 */
[----:B------:R0:W-:Y:S01]  /*6260*/  STL [R1+0xbc], R3 ;  /* 0x0000bc0301007387 */ /* 0x0001e20000100800 */
[----:B------:R-:W-:Y:S01]  /*6270*/  IMAD.HI.U32 R17, R0, R6, RZ ;  /* 0x0000000600117227 */ /* 0x000fe200078e00ff */
[----:B------:R-:W-:-:S03]  /*6280*/  IABS R7, R4 ;  /* 0x0000000400077213 */ /* 0x000fc60000000000 */
[----:B------:R-:W-:-:S03]  /*6290*/  @!P1 IMAD.MOV R15, RZ, RZ, -R15 ;  /* 0x000000ffff0f9224 */ /* 0x000fc600078e0a0f */
[--C-:B------:R-:W-:Y:S01]  /*62a0*/  @!P3 IMAD.IADD R11, R11, 0x1, -R8.reuse ;  /* 0x000000010b0bb824 */ /* 0x100fe200078e0a08 */
[----:B------:R-:W-:Y:S01]  /*62b0*/  ISETP.GE.AND P3, PT, R5, RZ, PT ;  /* 0x000000ff0500720c */ /* 0x000fe20003f66270 */
[----:B0-----:R-:W-:Y:S02]  /*62c0*/  IMAD.MOV.U32 R3, RZ, RZ, R13 ;  /* 0x000000ffff037224 */ /* 0x001fe400078e000d */
[----:B------:R-:W-:Y:S02]  /*62d0*/  @!P5 IMAD.IADD R9, R9, 0x1, -R8 ;  /* 0x000000010909d824 */ /* 0x000fe400078e0a08 */
[----:B------:R-:W-:Y:S02]  /*62e0*/  IMAD.MOV.U32 R5, RZ, RZ, R16 ;  /* 0x000000ffff057224 */ /* 0x000fe400078e0010 */
[----:B------:R-:W-:Y:S01]  /*62f0*/  @!P6 IMAD.IADD R14, R14, 0x1, -R8 ;  /* 0x000000010e0ee824 */ /* 0x000fe200078e0a08 */
[----:B------:R-:W-:Y:S01]  /*6300*/  ISETP.GE.AND P6, PT, R4, RZ, PT ;  /* 0x000000ff0400720c */ /* 0x000fe20003fc6270 */
[----:B------:R-:W-:Y:S01]  /*6310*/  @!P4 IMAD.MOV R3, RZ, RZ, -R3 ;  /* 0x000000ffff03c224 */ /* 0x000fe200078e0a03 */
[----:B------:R-:W-:Y:S01]  /*6320*/  ISETP.GT.U32.AND P5, PT, R8, R9, PT ;  /* 0x000000090800720c */ /* 0x000fe20003fa4070 */
[----:B------:R-:W-:Y:S01]  /*6330*/  IMAD.HI.U32 R4, R0, R5, RZ ;  /* 0x0000000500047227 */ /* 0x000fe200078e00ff */
[----:B------:R-:W-:-:S02]  /*6340*/  ISETP.GT.U32.AND P4, PT, R8, R14, PT ;  /* 0x0000000e0800720c */ /* 0x000fc40003f84070 */
[----:B------:R0:W-:Y:S01]  /*6350*/  STL [R1+0xb0], R3 ;  /* 0x0000b00301007387 */ /* 0x0001e20000100800 */
[----:B------:R-:W-:Y:S01]  /*6360*/  IMAD.MOV R13, RZ, RZ, -R17 ;  /* 0x000000ffff0d7224 */ /* 0x000fe200078e0a11 */
[----:B------:R-:W-:Y:S01]  /*6370*/  IADD3 R17, R10, 0xcc, RZ ;  /* 0x000000cc0a117810 */ /* 0x000fe20007ffe0ff */
[----:B------:R-:W-:Y:S01]  /*6380*/  IMAD.MOV R4, RZ, RZ, -R4 ;  /* 0x000000ffff047224 */ /* 0x000fe200078e0a04 */
[----:B------:R2:W-:Y:S01]  /*6390*/  STL [R1+0x9c], R15 ;  /* 0x00009c0f01007387 */ /* 0x0005e20000100800 */
[----:B------:R-:W-:Y:S02]  /*63a0*/  IMAD R6, R8, R13, R6 ;  /* 0x0000000d08067224 */ /* 0x000fe400078e0206 */
[----:B------:R-:W-:-:S04]  /*63b0*/  IMAD.HI.U32 R16, R0, R7, RZ ;  /* 0x0000000700107227 */ /* 0x000fc800078e00ff */
[----:B0-----:R-:W-:Y:S01]  /*63c0*/  IMAD.MOV.U32 R3, RZ, RZ, R11 ;  /* 0x000000ffff037224 */ /* 0x001fe200078e000b */
[----:B------:R-:W-:Y:S01]  /*63d0*/  IADD3 R11, R10, 0xc8, RZ ;  /* 0x000000c80a0b7810 */ /* 0x000fe20007ffe0ff */
[C---:B------:R-:W-:Y:S01]  /*63e0*/  IMAD R5, R8.reuse, R4, R5 ;  /* 0x0000000408057224 */ /* 0x040fe200078e0205 */
[----:B------:R-:W-:Y:S01]  /*63f0*/  IABS R4, R17 ;  /* 0x0000001100047213 */ /* 0x000fe20000000000 */
[----:B------:R-:W-:Y:S01]  /*6400*/  @!P2 IMAD.MOV R3, RZ, RZ, -R3 ;  /* 0x000000ffff03a224 */ /* 0x000fe200078e0a03 */
[C---:B------:R-:W-:Y:S01]  /*6410*/  ISETP.GT.U32.AND P2, PT, R8.reuse, R6, PT ;  /* 0x000000060800720c */ /* 0x040fe20003f44070 */
[----:B------:R-:W-:Y:S02]  /*6420*/  IMAD.MOV R16, RZ, RZ, -R16 ;  /* 0x000000ffff107224 */ /* 0x000fe400078e0a10 */
[--C-:B------:R-:W-:Y:S01]  /*6430*/  @!P5 IMAD.IADD R9, R9, 0x1, -R8.reuse ;  /* 0x000000010909d824 */ /* 0x100fe200078e0a08 */
[C---:B------:R-:W-:Y:S01]  /*6440*/  ISETP.GT.U32.AND P5, PT, R8.reuse, R5, PT ;  /* 0x000000050800720c */ /* 0x040fe20003fa4070 */
[----:B------:R-:W-:Y:S01]  /*6450*/  IMAD R7, R8, R16, R7 ;  /* 0x0000001008077224 */ /* 0x000fe200078e0207 */
[----:B------:R0:W-:Y:S01]  /*6460*/  STL [R1+0xa0], R3 ;  /* 0x0000a00301007387 */ /* 0x0001e20000100800 */
[----:B------:R-:W-:Y:S01]  /*6470*/  @!P4 IMAD.IADD R14, R14, 0x1, -R8 ;  /* 0x000000010e0ec824 */ /* 0x000fe200078e0a08 */
[----:B------:R-:W-:Y:S01]  /*6480*/  ISETP.GE.AND P4, PT, R2, RZ, PT ;  /* 0x000000ff0200720c */ /* 0x000fe20003f86270 */
[----:B------:R-:W-:Y:S01]  /*6490*/  IMAD.HI.U32 R13, R0, R4, RZ ;  /* 0x00000004000d7227 */ /* 0x000fe200078e00ff */
[----:B------:R-:W-:-:S02]  /*64a0*/  ISETP.GT.U32.AND P1, PT, R8, R7, PT ;  /* 0x000000070800720c */ /* 0x000fc40003f24070 */
[----:B------:R-:W-:Y:S01]  /*64b0*/  IABS R2, R11 ;  /* 0x0000000b00027213 */ /* 0x000fe20000000000 */
[--C-:B------:R-:W-:Y:S02]  /*64c0*/  @!P2 IMAD.IADD R6, R6, 0x1, -R8.reuse ;  /* 0x000000010606a824 */ /* 0x100fe400078e0a08 */
[----:B------:R-:W-:Y:S02]  /*64d0*/  IMAD.MOV R13, RZ, RZ, -R13 ;  /* 0x000000ffff0d7224 */ /* 0x000fe400078e0a0d */
[----:B------:R-:W-:Y:S01]  /*64e0*/  @!P5 IMAD.IADD R5, R5, 0x1, -R8 ;  /* 0x000000010505d824 */ /* 0x000fe200078e0a08 */
[----:B------:R-:W-:Y:S01]  /*64f0*/  ISETP.GT.U32.AND P5, PT, R8, R6, PT ;  /* 0x000000060800720c */ /* 0x000fe20003fa4070 */
[----:B--2---:R-:W-:-:S04]  /*6500*/  IMAD.HI.U32 R15, R0, R2, RZ ;  /* 0x00000002000f7227 */ /* 0x004fc800078e00ff */
[----:B------:R-:W-:Y:S01]  /*6510*/  @!P1 IMAD.IADD R7, R7, 0x1, -R8 ;  /* 0x0000000107079824 */ /* 0x000fe200078e0a08 */
[----:B------:R-:W-:Y:S01]  /*6520*/  ISETP.GE.AND P1, PT, R12, RZ, PT ;  /* 0x000000ff0c00720c */ /* 0x000fe20003f26270 */
[----:B------:R-:W-:Y:S01]  /*6530*/  IMAD.MOV R15, RZ, RZ, -R15 ;  /* 0x000000ffff0f7224 */ /* 0x000fe200078e0a0f */
[----:B------:R-:W-:Y:S01]  /*6540*/  IADD3 R12, R10, 0xc4, RZ ;  /* 0x000000c40a0c7810 */ /* 0x000fe20007ffe0ff */
[----:B0-----:R-:W-:Y:S01]  /*6550*/  IMAD.MOV.U32 R3, RZ, RZ, R14 ;  /* 0x000000ffff037224 */ /* 0x001fe200078e000e */
[C---:B------:R-:W-:Y:S01]  /*6560*/  ISETP.GT.U32.AND P2, PT, R8.reuse, R7, PT ;  /* 0x000000070800720c */ /* 0x040fe20003f44070 */
[C---:B------:R-:W-:Y:S01]  /*6570*/  IMAD R2, R8.reuse, R15, R2 ;  /* 0x0000000f08027224 */ /* 0x040fe200078e0202 */
[----:B------:R-:W-:Y:S01]  /*6580*/  IABS R14, R12 ;  /* 0x0000000c000e7213 */ /* 0x000fe20000000000 */
[----:B------:R-:W-:Y:S01]  /*6590*/  @!P0 IMAD.MOV R3, RZ, RZ, -R3 ;  /* 0x000000ffff038224 */ /* 0x000fe200078e0a03 */
[----:B------:R-:W-:Y:S01]  /*65a0*/  ISETP.GT.U32.AND P0, PT, R8, R5, PT ;  /* 0x000000050800720c */ /* 0x000fe20003f04070 */
[----:B------:R-:W-:Y:S01]  /*65b0*/  @!P5 IMAD.IADD R6, R6, 0x1, -R8 ;  /* 0x000000010606d824 */ /* 0x000fe200078e0a08 */
[C---:B------:R-:W-:Y:S01]  /*65c0*/  ISETP.GT.U32.AND P5, PT, R8.reuse, R2, PT ;  /* 0x000000020800720c */ /* 0x040fe20003fa4070 */
[----:B------:R-:W-:Y:S01]  /*65d0*/  IMAD R4, R8, R13, R4 ;  /* 0x0000000d08047224 */ /* 0x000fe200078e0204 */
[----:B------:R-:W-:Y:S01]  /*65e0*/  IADD3 R13, R10, 0xc0, RZ ;  /* 0x000000c00a0d7810 */ /* 0x000fe20007ffe0ff */
[----:B------:R-:W-:Y:S01]  /*65f0*/  IMAD.HI.U32 R18, R0, R14, RZ ;  /* 0x0000000e00127227 */ /* 0x000fe200078e00ff */
[----:B------:R0:W-:Y:S01]  /*6600*/  STL [R1+0xa4], R3 ;  /* 0x0000a40301007387 */ /* 0x0001e20000100800 */
[----:B------:R-:W-:-:S02]  /*6610*/  IADD3 R15, R10, 0xbc, RZ ;  /* 0x000000bc0a0f7810 */ /* 0x000fc40007ffe0ff */
[----:B------:R-:W-:Y:S01]  /*6620*/  @!P2 IMAD.IADD R7, R7, 0x1, -R8 ;  /* 0x000000010707a824 */ /* 0x000fe200078e0a08 */
[----:B------:R-:W-:Y:S01]  /*6630*/  ISETP.GT.U32.AND P2, PT, R8, R4, PT ;  /* 0x000000040800720c */ /* 0x000fe20003f44070 */
[----:B------:R-:W-:Y:S01]  /*6640*/  @!P4 IMAD.MOV R6, RZ, RZ, -R6 ;  /* 0x000000ffff06c224 */ /* 0x000fe200078e0a06 */
[----:B------:R-:W-:Y:S01]  /*6650*/  IABS R16, R13 ;  /* 0x0000000d00107213 */ /* 0x000fe20000000000 */
[----:B------:R-:W-:Y:S01]  /*6660*/  @!P0 IMAD.IADD R5, R5, 0x1, -R8 ;  /* 0x0000000105058824 */ /* 0x000fe200078e0a08 */
[----:B------:R-:W-:Y:S01]  /*6670*/  ISETP.GE.AND P0, PT, R17, RZ, PT ;  /* 0x000000ff1100720c */ /* 0x000fe20003f06270 */
[----:B------:R-:W-:Y:S01]  /*6680*/  IMAD.MOV R17, RZ, RZ, -R18 ;  /* 0x000000ffff117224 */ /* 0x000fe200078e0a12 */
[----:B------:R-:W-:Y:S01]  /*6690*/  IABS R18, R15 ;  /* 0x0000000f00127213 */ /* 0x000fe20000000000 */
[----:B------:R-:W-:Y:S01]  /*66a0*/  @!P5 IMAD.IADD R2, R2, 0x1, -R8 ;  /* 0x000000010202d824 */ /* 0x000fe200078e0a08 */
[----:B------:R-:W-:Y:S01]  /*66b0*/  ISETP.GE.AND P4, PT, R12, RZ, PT ;  /* 0x000000ff0c00720c */ /* 0x000fe20003f86270 */
[----:B------:R-:W-:-:S02]  /*66c0*/  IMAD R14, R8, R17, R14 ;  /* 0x00000011080e7224 */ /* 0x000fc400078e020e */
[----:B------:R-:W-:Y:S01]  /*66d0*/  IMAD.HI.U32 R19, R0, R16, RZ ;  /* 0x0000001000137227 */ /* 0x000fe200078e00ff */
[----:B------:R-:W-:-:S03]  /*66e0*/  ISETP.GT.U32.AND P5, PT, R8, R2, PT ;  /* 0x000000020800720c */ /* 0x000fc60003fa4070 */
[----:B------:R-:W-:Y:S01]  /*66f0*/  @!P6 IMAD.MOV R7, RZ, RZ, -R7 ;  /* 0x000000ffff07e224 */ /* 0x000fe200078e0a07 */
[----:B------:R-:W-:Y:S01]  /*6700*/  ISETP.GT.U32.AND P6, PT, R8, R14, PT ;  /* 0x0000000e0800720c */ /* 0x000fe20003fc4070 */
[----:B------:R-:W-:Y:S01]  /*6710*/  @!P2 IMAD.IADD R4, R4, 0x1, -R8 ;  /* 0x000000010404a824 */ /* 0x000fe200078e0a08 */
[----:B------:R-:W-:Y:S01]  /*6720*/  ISETP.GE.AND P2, PT, R11, RZ, PT ;  /* 0x000000ff0b00720c */ /* 0x000fe20003f46270 */
[----:B0-----:R-:W-:Y:S02]  /*6730*/  IMAD.MOV.U32 R3, RZ, RZ, R9 ;  /* 0x000000ffff037224 */ /* 0x001fe400078e0009 */
[----:B------:R-:W-:Y:S02]  /*6740*/  IMAD.MOV R19, RZ, RZ, -R19 ;  /* 0x000000ffff137224 */ /* 0x000fe400078e0a13 */
[----:B------:R-:W-:Y:S01]  /*6750*/  @!P3 IMAD.MOV R3, RZ, RZ, -R3 ;  /* 0x000000ffff03b224 */ /* 0x000fe200078e0a03 */
[C---:B------:R-:W-:Y:S01]  /*6760*/  ISETP.GT.U32.AND P3, PT, R8.reuse, R4, PT ;  /* 0x000000040800720c */ /* 0x040fe20003f64070 */
[----:B------:R-:W-:-:S02]  /*6770*/  IMAD R16, R8, R19, R16 ;  /* 0x0000001308107224 */ /* 0x000fc400078e0210 */
[--C-:B------:R-:W-:Y:S01]  /*6780*/  @!P5 IMAD.IADD R2, R2, 0x1, -R8.reuse ;  /* 0x000000010202d824 */ /* 0x100fe200078e0a08 */
[----:B------:R0:W-:Y:S01]  /*6790*/  STL [R1+0x94], R3 ;  /* 0x0000940301007387 */ /* 0x0001e20000100800 */
[--C-:B------:R-:W-:Y:S01]  /*67a0*/  @!P6 IMAD.IADD R14, R14, 0x1, -R8.reuse ;  /* 0x000000010e0ee824 */ /* 0x100fe200078e0a08 */
[C---:B------:R-:W-:Y:S02]  /*67b0*/  ISETP.GT.U32.AND P5, PT, R8.reuse, R16, PT ;  /* 0x000000100800720c */ /* 0x040fe40003fa4070 */
[----:B------:R-:W-:Y:S02]  /*67c0*/  STL [R1+0x88], R7 ;  /* 0x0000880701007387 */ /* 0x000fe40000100800 */
[----:B------:R-:W-:Y:S02]  /*67d0*/  ISETP.GT.U32.AND P6, PT, R8, R14, PT ;  /* 0x0000000e0800720c */ /* 0x000fe40003fc4070 */
[----:B------:R2:W-:Y:S01]  /*67e0*/  STL [R1+0x84], R6 ;  /* 0x0000840601007387 */ /* 0x0005e20000100800 */
[----:B------:R-:W-:Y:S01]  /*67f0*/  @!P3 IMAD.IADD R4, R4, 0x1, -R8 ;  /* 0x000000010404b824 */ /* 0x000fe200078e0a08 */
[----:B------:R-:W-:Y:S01]  /*6800*/  ISETP.GE.AND P3, PT, R15, RZ, PT ;  /* 0x000000ff0f00720c */ /* 0x000fe20003f66270 */
[----:B0-----:R-:W-:-:S02]  /*6810*/  IMAD.MOV.U32 R3, RZ, RZ, R5 ;  /* 0x000000ffff037224 */ /* 0x001fc400078e0005 */
[----:B------:R-:W-:Y:S01]  /*6820*/  IMAD.MOV.U32 R9, RZ, RZ, R4 ;  /* 0x000000ffff097224 */ /* 0x000fe200078e0004 */
[----:B------:R-:W-:Y:S01]  /*6830*/  IADD3 R4, R10, 0xb0, RZ ;  /* 0x000000b00a047810 */ /* 0x000fe20007ffe0ff */
[----:B------:R-:W-:Y:S01]  /*6840*/  @!P1 IMAD.MOV R3, RZ, RZ, -R3 ;  /* 0x000000ffff039224 */ /* 0x000fe200078e0a03 */
[----:B------:R-:W-:Y:S01]  /*6850*/  ISETP.GE.AND P1, PT, R13, RZ, PT ;  /* 0x000000ff0d00720c */ /* 0x000fe20003f26270 */
[----:B------:R-:W-:Y:S01]  /*6860*/  @!P5 IMAD.IADD R16, R16, 0x1, -R8 ;  /* 0x000000011010d824 */ /* 0x000fe200078e0a08 */
[----:B--2---:R-:W-:Y:S01]  /*6870*/  IADD3 R6, R10, 0xb8, RZ ;  /* 0x000000b80a067810 */ /* 0x004fe20007ffe0ff */
[----:B------:R-:W-:Y:S01]  /*6880*/  IMAD.HI.U32 R5, R0, R18, RZ ;  /* 0x0000001200057227 */ /* 0x000fe200078e00ff */
[----:B------:R0:W-:Y:S01]  /*6890*/  STL [R1+0x80], R3 ;  /* 0x0000800301007387 */ /* 0x0001e20000100800 */
[----:B------:R-:W-:Y:S02]  /*68a0*/  IABS R15, R4 ;  /* 0x00000004000f7213 */ /* 0x000fe40000000000 */
[----:B------:R-:W-:Y:S01]  /*68b0*/  IABS R7, R6 ;  /* 0x0000000600077213 */ /* 0x000fe20000000000 */
[----:B------:R-:W-:Y:S01]  /*68c0*/  @!P0 IMAD.MOV R9, RZ, RZ, -R9 ;  /* 0x000000ffff098224 */ /* 0x000fe200078e0a09 */
[----:B------:R-:W-:Y:S01]  /*68d0*/  ISETP.GE.AND P0, PT, R6, RZ, PT ;  /* 0x000000ff0600720c */ /* 0x000fe20003f06270 */
[----:B------:R-:W-:Y:S01]  /*68e0*/  IMAD.MOV R5, RZ, RZ, -R5 ;  /* 0x000000ffff057224 */ /* 0x000fe200078e0a05 */
[----:B------:R-:W-:Y:S01]  /*68f0*/  ISETP.GT.U32.AND P5, PT, R8, R16, PT ;  /* 0x000000100800720c */ /* 0x000fe20003fa4070 */
[----:B------:R-:W-:Y:S01]  /*6900*/  IMAD.HI.U32 R6, R0, R7, RZ ;  /* 0x0000000700067227 */ /* 0x000fe200078e00ff */
[----:B------:R2:W-:Y:S03]  /*6910*/  STL [R1+0x70], R9 ;  /* 0x0000700901007387 */ /* 0x0005e60000100800 */
[----:B0-----:R-:W-:Y:S01]  /*6920*/  IMAD.MOV.U32 R3, RZ, RZ, R2 ;  /* 0x000000ffff037224 */ /* 0x001fe200078e0002 */
[----:B------:R-:W-:Y:S01]  /*6930*/  IADD3 R2, R10, 0xb4, RZ ;  /* 0x000000b40a027810 */ /* 0x000fe20007ffe0ff */
[----:B------:R-:W-:-:S02]  /*6940*/  @!P6 IMAD.IADD R14, R14, 0x1, -R8 ;  /* 0x000000010e0ee824 */ /* 0x000fc400078e0a08 */
[----:B------:R-:W-:Y:S01]  /*6950*/  @!P2 IMAD.MOV R3, RZ, RZ, -R3 ;  /* 0x000000ffff03a224 */ /* 0x000fe200078e0a03 */
[----:B------:R-:W-:Y:S01]  /*6960*/  IABS R11, R2 ;  /* 0x00000002000b7213 */ /* 0x000fe20000000000 */
[----:B------:R-:W-:Y:S01]  /*6970*/  IMAD R5, R8, R5, R18 ;  /* 0x0000000508057224 */ /* 0x000fe200078e0212 */
[----:B--2---:R-:W-:Y:S01]  /*6980*/  IADD3 R9, R10, 0xa8, RZ ;  /* 0x000000a80a097810 */ /* 0x004fe20007ffe0ff */
[----:B------:R-:W-:Y:S01]  /*6990*/  IMAD.MOV R6, RZ, RZ, -R6 ;  /* 0x000000ffff067224 */ /* 0x000fe200078e0a06 */
[----:B------:R0:W-:Y:S01]  /*69a0*/  STL [R1+0x6c], R3 ;  /* 0x00006c0301007387 */ /* 0x0001e20000100800 */
[----:B------:R-:W-:Y:S01]  /*69b0*/  @!P5 IMAD.IADD R16, R16, 0x1, -R8 ;  /* 0x000000011010d824 */ /* 0x000fe200078e0a08 */
[C---:B------:R-:W-:Y:S01]  /*69c0*/  ISETP.GT.U32.AND P2, PT, R8.reuse, R5, PT ;  /* 0x000000050800720c */ /* 0x040fe20003f44070 */
[----:B------:R-:W-:Y:S01]  /*69d0*/  IMAD R7, R8, R6, R7 ;  /* 0x0000000608077224 */ /* 0x000fe200078e0207 */
[----:B------:R-:W-:Y:S01]  /*69e0*/  ISETP.GE.AND P6, PT, R2, RZ, PT ;  /* 0x000000ff0200720c */ /* 0x000fe20003fc6270 */
[----:B------:R-:W-:Y:S01]  /*69f0*/  IMAD.HI.U32 R6, R0, R11, RZ ;  /* 0x0000000b00067227 */ /* 0x000fe200078e00ff */
[----:B------:R-:W-:-:S02]  /*6a00*/  IADD3 R2, R10, 0xac, RZ ;  /* 0x000000ac0a027810 */ /* 0x000fc40007ffe0ff */
[----:B------:R-:W-:Y:S01]  /*6a10*/  ISETP.GE.AND P5, PT, R4, RZ, PT ;  /* 0x000000ff0400720c */ /* 0x000fe20003fa6270 */
[----:B------:R-:W-:Y:S01]  /*6a20*/  IMAD.MOV R6, RZ, RZ, -R6 ;  /* 0x000000ffff067224 */ /* 0x000fe200078e0a06 */
[----:B------:R-:W-:Y:S01]  /*6a30*/  IABS R13, R9 ;  /* 0x00000009000d7213 */ /* 0x000fe20000000000 */
[----:B0-----:R-:W-:Y:S01]  /*6a40*/  IMAD.MOV.U32 R3, RZ, RZ, R14 ;  /* 0x000000ffff037224 */ /* 0x001fe200078e000e */
[----:B------:R-:W-:Y:S01]  /*6a50*/  IABS R14, R2 ;  /* 0x00000002000e7213 */ /* 0x000fe20000000000 */
[C---:B------:R-:W-:Y:S02]  /*6a60*/  IMAD R11, R8.reuse, R6, R11 ;  /* 0x00000006080b7224 */ /* 0x040fe400078e020b */
[----:B------:R-:W-:Y:S01]  /*6a70*/  @!P4 IMAD.MOV R3, RZ, RZ, -R3 ;  /* 0x000000ffff03c224 */ /* 0x000fe200078e0a03 */
[----:B------:R-:W-:Y:S01]  /*6a80*/  ISETP.GT.U32.AND P4, PT, R8, R7, PT ;  /* 0x000000070800720c */ /* 0x000fe20003f84070 */
[----:B------:R-:W-:Y:S02]  /*6a90*/  @!P2 IMAD.IADD R5, R5, 0x1, -R8 ;  /* 0x000000010505a824 */ /* 0x000fe400078e0a08 */
[----:B------:R-:W-:Y:S01]  /*6aa0*/  IMAD.HI.U32 R4, R0, R15, RZ ;  /* 0x0000000f00047227 */ /* 0x000fe200078e00ff */
[----:B------:R0:W-:Y:S02]  /*6ab0*/  STL [R1+0x60], R3 ;  /* 0x0000600301007387 */ /* 0x0001e40000100800 */
[----:B------:R-:W-:Y:S01]  /*6ac0*/  ISETP.GT.U32.AND P2, PT, R8, R5, PT ;  /* 0x000000050800720c */ /* 0x000fe20003f44070 */
[----:B------:R-:W-:-:S02]  /*6ad0*/  IMAD.MOV R4, RZ, RZ, -R4 ;  /* 0x000000ffff047224 */ /* 0x000fc400078e0a04 */
[----:B------:R-:W-:-:S04]  /*6ae0*/  IMAD.HI.U32 R6, R0, R13, RZ ;  /* 0x0000000d00067227 */ /* 0x000fc800078e00ff */
[----:B------:R-:W-:Y:S02]  /*6af0*/  @!P4 IMAD.IADD R7, R7, 0x1, -R8 ;  /* 0x000000010707c824 */ /* 0x000fe400078e0a08 */
[----:B0-----:R-:W-:Y:S02]  /*6b00*/  IMAD.MOV.U32 R3, RZ, RZ, R16 ;  /* 0x000000ffff037224 */ /* 0x001fe400078e0010 */
[C---:B------:R-:W-:Y:S01]  /*6b10*/  IMAD R15, R8.reuse, R4, R15 ;  /* 0x00000004080f7224 */ /* 0x040fe200078e020f */
[C---:B------:R-:W-:Y:S01]  /*6b20*/  ISETP.GT.U32.AND P4, PT, R8.reuse, R7, PT ;  /* 0x000000070800720c */ /* 0x040fe20003f84070 */
[----:B------:R-:W-:Y:S01]  /*6b30*/  @!P1 IMAD.MOV R3, RZ, RZ, -R3 ;  /* 0x000000ffff039224 */ /* 0x000fe200078e0a03 */
[----:B------:R-:W-:Y:S01]  /*6b40*/  ISETP.GT.U32.AND P1, PT, R8, R11, PT ;  /* 0x0000000b0800720c */ /* 0x000fe20003f24070 */
[----:B------:R-:W-:Y:S01]  /*6b50*/  @!P2 IMAD.IADD R5, R5, 0x1, -R8 ;  /* 0x000000010505a824 */ /* 0x000fe200078e0a08 */
[----:B------:R-:W-:Y:S01]  /*6b60*/  ISETP.GE.AND P2, PT, R2, RZ, PT ;  /* 0x000000ff0200720c */ /* 0x000fe20003f46270 */
[----:B------:R-:W-:Y:S01]  /*6b70*/  IMAD.HI.U32 R2, R0, R14, RZ ;  /* 0x0000000e00027227 */ /* 0x000fe200078e00ff */
[----:B------:R0:W-:Y:S01]  /*6b80*/  STL [R1+0x78], R3 ;  /* 0x0000780301007387 */ /* 0x0001e20000100800 */
[----:B------:R-:W-:-:S02]  /*6b90*/  IADD3 R4, R10, 0x9c, RZ ;  /* 0x0000009c0a047810 */ /* 0x000fc40007ffe0ff */
[----:B------:R-:W-:Y:S02]  /*6ba0*/  IMAD.MOV R6, RZ, RZ, -R6 ;  /* 0x000000ffff067224 */ /* 0x000fe400078e0a06 */
[----:B------:R-:W-:Y:S02]  /*6bb0*/  IMAD.MOV R2, RZ, RZ, -R2 ;  /* 0x000000ffff027224 */ /* 0x000fe400078e0a02 */
[----:B------:R-:W-:Y:S01]  /*6bc0*/  IMAD R13, R8, R6, R13 ;  /* 0x00000006080d7224 */ /* 0x000fe200078e020d */
[----:B------:R-:W-:Y:S01]  /*6bd0*/  IABS R6, R4 ;  /* 0x0000000400067213 */ /* 0x000fe20000000000 */
[----:B------:R-:W-:Y:S02]  /*6be0*/  @!P1 IMAD.IADD R11, R11, 0x1, -R8 ;  /* 0x000000010b0b9824 */ /* 0x000fe400078e0a08 */
[----:B0-----:R-:W-:Y:S01]  /*6bf0*/  IMAD.MOV.U32 R3, RZ, RZ, R5 ;  /* 0x000000ffff037224 */ /* 0x001fe200078e0005 */
[----:B------:R-:W-:Y:S01]  /*6c00*/  IADD3 R5, R10, 0xa4, RZ ;  /* 0x000000a40a057810 */ /* 0x000fe20007ffe0ff */
[C---:B------:R-:W-:Y:S01]  /*6c10*/  IMAD R14, R8.reuse, R2, R14 ;  /* 0x00000002080e7224 */ /* 0x040fe200078e020e */
[C---:B------:R-:W-:Y:S01]  /*6c20*/  ISETP.GT.U32.AND P1, PT, R8.reuse, R11, PT ;  /* 0x0000000b0800720c */ /* 0x040fe20003f24070 */
[----:B------:R-:W-:Y:S01]  /*6c30*/  @!P3 IMAD.MOV R3, RZ, RZ, -R3 ;  /* 0x000000ffff03b224 */ /* 0x000fe200078e0a03 */
[C---:B------:R-:W-:Y:S01]  /*6c40*/  ISETP.GT.U32.AND P3, PT, R8.reuse, R15, PT ;  /* 0x0000000f0800720c */ /* 0x040fe20003f64070 */
[----:B------:R-:W-:Y:S01]  /*6c50*/  @!P4 IMAD.IADD R7, R7, 0x1, -R8 ;  /* 0x000000010707c824 */ /* 0x000fe200078e0a08 */
[----:B------:R-:W-:-:S02]  /*6c60*/  ISETP.GT.U32.AND P4, PT, R8, R14, PT ;  /* 0x0000000e0800720c */ /* 0x000fc40003f84070 */
[----:B------:R0:W-:Y:S01]  /*6c70*/  STL [R1+0x1f8], R3 ;  /* 0x0001f80301007387 */ /* 0x0001e20000100800 */
[----:B------:R-:W-:Y:S02]  /*6c80*/  IABS R12, R5 ;  /* 0x00000005000c7213 */ /* 0x000fe40000000000 */
[----:B------:R-:W-:-:S03]  /*6c90*/  IADD3 R2, R10, 0xa0, RZ ;  /* 0x000000a00a027810 */ /* 0x000fc60007ffe0ff */
[----:B------:R-:W-:Y:S01]  /*6ca0*/  IMAD.HI.U32 R17, R0, R12, RZ ;  /* 0x0000000c00117227 */ /* 0x000fe200078e00ff */
[----:B------:R-:W-:-:S03]  /*6cb0*/  IABS R16, R2 ;  /* 0x0000000200107213 */ /* 0x000fc60000000000 */
[--C-:B------:R-:W-:Y:S01]  /*6cc0*/  @!P1 IMAD.IADD R11, R11, 0x1, -R8.reuse ;  /* 0x000000010b0b9824 */ /* 0x100fe200078e0a08 */
[C---:B------:R-:W-:Y:S01]  /*6cd0*/  ISETP.GT.U32.AND P1, PT, R8.reuse, R13, PT ;  /* 0x0000000d0800720c */ /* 0x040fe20003f24070 */
[----:B0-----:R-:W-:Y:S02]  /*6ce0*/  IMAD.MOV.U32 R3, RZ, RZ, R7 ;  /* 0x000000ffff037224 */ /* 0x001fe400078e0007 */
[----:B------:R-:W-:Y:S02]  /*6cf0*/  @!P3 IMAD.IADD R15, R15, 0x1, -R8 ;  /* 0x000000010f0fb824 */ /* 0x000fe400078e0a08 */
[----:B------:R-:W-:Y:S02]  /*6d00*/  @!P0 IMAD.MOV R3, RZ, RZ, -R3 ;  /* 0x000000ffff038224 */ /* 0x000fe400078e0a03 */
[----:B------:R-:W-:Y:S01]  /*6d10*/  IMAD.MOV R17, RZ, RZ, -R17 ;  /* 0x000000ffff117224 */ /* 0x000fe200078e0a11 */
[----:B------:R-:W-:Y:S01]  /*6d20*/  ISETP.GT.U32.AND P3, PT, R8, R15, PT ;  /* 0x0000000f0800720c */ /* 0x000fe20003f64070 */
[----:B------:R-:W-:Y:S01]  /*6d30*/  IMAD.MOV.U32 R7, RZ, RZ, R16 ;  /* 0x000000ffff077224 */ /* 0x000fe200078e0010 */
[----:B------:R0:W-:Y:S01]  /*6d40*/  STL [R1+0x74], R3 ;  /* 0x0000740301007387 */ /* 0x0001e20000100800 */
[--C-:B------:R-:W-:Y:S01]  /*6d50*/  @!P4 IMAD.IADD R14, R14, 0x1, -R8.reuse ;  /* 0x000000010e0ec824 */ /* 0x100fe200078e0a08 */
[----:B------:R-:W-:Y:S01]  /*6d60*/  ISETP.GE.AND P4, PT, R9, RZ, PT ;  /* 0x000000ff0900720c */ /* 0x000fe20003f86270 */
[----:B------:R-:W-:-:S02]  /*6d70*/  @!P1 IMAD.IADD R13, R13, 0x1, -R8 ;  /* 0x000000010d0d9824 */ /* 0x000fc400078e0a08 */
[C---:B------:R-:W-:Y:S01]  /*6d80*/  IMAD R9, R8.reuse, R17, R12 ;  /* 0x0000001108097224 */ /* 0x040fe200078e020c */
[----:B------:R-:W-:Y:S01]  /*6d90*/  ISETP.GT.U32.AND P0, PT, R8, R14, PT ;  /* 0x0000000e0800720c */ /* 0x000fe20003f04070 */
[----:B------:R-:W-:Y:S01]  /*6da0*/  IMAD.HI.U32 R12, R0, R7, RZ ;  /* 0x00000007000c7227 */ /* 0x000fe200078e00ff */
[----:B------:R-:W-:-:S03]  /*6db0*/  ISETP.GT.U32.AND P1, PT, R8, R13, PT ;  /* 0x0000000d0800720c */ /* 0x000fc60003f24070 */
[----:B0-----:R-:W-:Y:S01]  /*6dc0*/  IMAD.MOV.U32 R3, RZ, RZ, R11 ;  /* 0x000000ffff037224 */ /* 0x001fe200078e000b */
[----:B------:R-:W-:Y:S01]  /*6dd0*/  IADD3 R11, R10, 0x98, RZ ;  /* 0x000000980a0b7810 */ /* 0x000fe20007ffe0ff */
[----:B------:R-:W-:Y:S02]  /*6de0*/  IMAD.MOV R16, RZ, RZ, -R12 ;  /* 0x000000ffff107224 */ /* 0x000fe400078e0a0c */
[----:B------:R-:W-:Y:S01]  /*6df0*/  @!P6 IMAD.MOV R3, RZ, RZ, -R3 ;  /* 0x000000ffff03e224 */ /* 0x000fe200078e0a03 */
[----:B------:R-:W-:Y:S01]  /*6e00*/  ISETP.GE.AND P6, PT, R5, RZ, PT ;  /* 0x000000ff0500720c */ /* 0x000fe20003fc6270 */
[----:B------:R-:W-:-:S03]  /*6e10*/  IMAD.HI.U32 R5, R0, R6, RZ ;  /* 0x0000000600057227 */ /* 0x000fc600078e00ff */
[----:B------:R0:W-:Y:S01]  /*6e20*/  STL [R1+0x64], R3 ;  /* 0x0000640301007387 */ /* 0x0001e20000100800 */
[----:B------:R-:W-:Y:S01]  /*6e30*/  @!P3 IMAD.IADD R15, R15, 0x1, -R8 ;  /* 0x000000010f0fb824 */ /* 0x000fe200078e0a08 */
[C---:B------:R-:W-:Y:S01]  /*6e40*/  ISETP.GT.U32.AND P3, PT, R8.reuse, R9, PT ;  /* 0x000000090800720c */ /* 0x040fe20003f64070 */
[----:B------:R-:W-:Y:S01]  /*6e50*/  IMAD.MOV R12, RZ, RZ, -R5 ;  /* 0x000000ffff0c7224 */ /* 0x000fe200078e0a05 */
[----:B------:R-:W-:Y:S01]  /*6e60*/  IABS R5, R11 ;  /* 0x0000000b00057213 */ /* 0x000fe20000000000 */
[C---:B------:R-:W-:Y:S02]  /*6e70*/  IMAD R7, R8.reuse, R16, R7 ;  /* 0x0000001008077224 */ /* 0x040fe400078e0207 */
[C---:B------:R-:W-:Y:S02]  /*6e80*/  IMAD R6, R8.reuse, R12, R6 ;  /* 0x0000000c08067224 */ /* 0x040fe400078e0206 */
[--C-:B------:R-:W-:Y:S01]  /*6e90*/  @!P1 IMAD.IADD R13, R13, 0x1, -R8.reuse ;  /* 0x000000010d0d9824 */ /* 0x100fe200078e0a08 */
[C---:B------:R-:W-:Y:S01]  /*6ea0*/  ISETP.GT.U32.AND P1, PT, R8.reuse, R7, PT ;  /* 0x000000070800720c */ /* 0x040fe20003f24070 */
[----:B------:R-:W-:Y:S01]  /*6eb0*/  @!P5 IMAD.MOV R15, RZ, RZ, -R15 ;  /* 0x000000ffff0fd224 */ /* 0x000fe200078e0a0f */
[----:B------:R-:W-:Y:S01]  /*6ec0*/  ISETP.GT.U32.AND P5, PT, R8, R6, PT ;  /* 0x000000060800720c */ /* 0x000fe20003fa4070 */
[--C-:B------:R-:W-:Y:S01]  /*6ed0*/  @!P0 IMAD.IADD R14, R14, 0x1, -R8.reuse ;  /* 0x000000010e0e8824 */ /* 0x100fe200078e0a08 */
[----:B------:R-:W-:Y:S01]  /*6ee0*/  ISETP.GE.AND P0, PT, R2, RZ, PT ;  /* 0x000000ff0200720c */ /* 0x000fe20003f06270 */
[----:B------:R-:W-:Y:S01]  /*6ef0*/  @!P3 IMAD.IADD R9, R9, 0x1, -R8 ;  /* 0x000000010909b824 */ /* 0x000fe200078e0a08 */
[----:B------:R-:W-:Y:S01]  /*6f00*/  IADD3 R2, R10, 0x94, RZ ;  /* 0x000000940a027810 */ /* 0x000fe20007ffe0ff */
[----:B------:R-:W-:Y:S01]  /*6f10*/  IMAD.MOV.U32 R17, RZ, RZ, R14 ;  /* 0x000000ffff117224 */ /* 0x000fe200078e000e */
[----:B------:R-:W-:Y:S01]  /*6f20*/  STL [R1+0x68], R15 ;  /* 0x0000680f01007387 */ /* 0x000fe20000100800 */
[----:B0-----:R-:W-:Y:S01]  /*6f30*/  IMAD.MOV.U32 R3, RZ, RZ, R13 ;  /* 0x000000ffff037224 */ /* 0x001fe200078e000d */
[----:B------:R-:W-:Y:S01]  /*6f40*/  IABS R12, R2 ;  /* 0x00000002000c7213 */ /* 0x000fe20000000000 */
[----:B------:R-:W-:Y:S01]  /*6f50*/  @!P2 IMAD.MOV R17, RZ, RZ, -R17 ;  /* 0x000000ffff11a224 */ /* 0x000fe200078e0a11 */
[----:B------:R-:W-:Y:S01]  /*6f60*/  ISETP.GT.U32.AND P3, PT, R8, R9, PT ;  /* 0x000000090800720c */ /* 0x000fe20003f64070 */
[--C-:B------:R-:W-:Y:S01]  /*6f70*/  @!P1 IMAD.IADD R7, R7, 0x1, -R8.reuse ;  /* 0x0000000107079824 */ /* 0x100fe200078e0a08 */
[----:B------:R-:W-:Y:S01]  /*6f80*/  ISETP.GE.AND P2, PT, R4, RZ, PT ;  /* 0x000000ff0400720c */ /* 0x000fe20003f46270 */
[----:B------:R-:W-:Y:S01]  /*6f90*/  @!P5 IMAD.IADD R6, R6, 0x1, -R8 ;  /* 0x000000010606d824 */ /* 0x000fe200078e0a08 */
[----:B------:R0:W-:Y:S01]  /*6fa0*/  STL [R1+0x1e4], R17 ;  /* 0x0001e41101007387 */ /* 0x0001e20000100800 */
[----:B------:R-:W-:Y:S01]  /*6fb0*/  IMAD.MOV.U32 R4, RZ, RZ, R12 ;  /* 0x000000ffff047224 */ /* 0x000fe200078e000c */
[----:B------:R-:W-:Y:S01]  /*6fc0*/  ISETP.GT.U32.AND P1, PT, R8, R7, PT ;  /* 0x000000070800720c */ /* 0x000fe20003f24070 */
[----:B------:R-:W-:Y:S01]  /*6fd0*/  IMAD.HI.U32 R12, R0, R5, RZ ;  /* 0x00000005000c7227 */ /* 0x000fe200078e00ff */
[----:B------:R-:W-:-:S02]  /*6fe0*/  ISETP.GT.U32.AND P5, PT, R8, R6, PT ;  /* 0x000000060800720c */ /* 0x000fc40003fa4070 */
[----:B------:R-:W-:Y:S01]  /*6ff0*/  IADD3 R14, R10, 0x84, RZ ;  /* 0x000000840a0e7810 */ /* 0x000fe20007ffe0ff */
[----:B------:R-:W-:Y:S01]  /*7000*/  @!P4 IMAD.MOV R3, RZ, RZ, -R3 ;  /* 0x000000ffff03c224 */ /* 0x000fe200078e0a03 */
[----:B------:R-:W-:Y:S01]  /*7010*/  ISETP.GE.AND P4, PT, R11, RZ, PT ;  /* 0x000000ff0b00720c */ /* 0x000fe20003f86270 */
[----:B------:R-:W-:Y:S01]  /*7020*/  IMAD.HI.U32 R13, R0, R4, RZ ;  /* 0x00000004000d7227 */ /* 0x000fe200078e00ff */
[----:B------:R-:W-:Y:S02]  /*7030*/  IADD3 R11, R10, 0x90, RZ ;  /* 0x000000900a0b7810 */ /* 0x000fe40007ffe0ff */
[----:B------:R2:W-:Y:S01]  /*7040*/  STL [R1+0x1e8], R3 ;  /* 0x0001e80301007387 */ /* 0x0005e20000100800 */
[----:B------:R-:W-:Y:S01]  /*7050*/  IMAD.MOV R12, RZ, RZ, -R12 ;  /* 0x000000ffff0c7224 */ /* 0x000fe200078e0a0c */
[----:B------:R-:W-:Y:S01]  /*7060*/  IABS R18, R14 ;  /* 0x0000000e00127213 */ /* 0x000fe20000000000 */
[----:B------:R-:W-:Y:S01]  /*7070*/  @!P3 IMAD.IADD R9, R9, 0x1, -R8 ;  /* 0x000000010909b824 */ /* 0x000fe200078e0a08 */
[----:B------:R-:W-:Y:S01]  /*7080*/  ISETP.GE.AND P3, PT, R2, RZ, PT ;  /* 0x000000ff0200720c */ /* 0x000fe20003f66270 */
[----:B------:R-:W-:Y:S01]  /*7090*/  IMAD.MOV R13, RZ, RZ, -R13 ;  /* 0x000000ffff0d7224 */ /* 0x000fe200078e0a0d */
[----:B------:R-:W-:Y:S01]  /*70a0*/  IABS R2, R11 ;  /* 0x0000000b00027213 */ /* 0x000fe20000000000 */
[----:B------:R-:W-:Y:S01]  /*70b0*/  IMAD R5, R8, R12, R5 ;  /* 0x0000000c08057224 */ /* 0x000fe200078e0205 */
[----:B------:R-:W-:Y:S01]  /*70c0*/  IADD3 R12, R10, 0x8c, RZ ;  /* 0x0000008c0a0c7810 */ /* 0x000fe20007ffe0ff */
[----:B------:R-:W-:Y:S01]  /*70d0*/  IMAD R4, R8, R13, R4 ;  /* 0x0000000d08047224 */ /* 0x000fe200078e0204 */
[----:B------:R-:W-:Y:S01]  /*70e0*/  IADD3 R13, R10, 0x88, RZ ;  /* 0x000000880a0d7810 */ /* 0x000fe20007ffe0ff */
[----:B------:R-:W-:Y:S01]  /*70f0*/  @!P1 IMAD.IADD R7, R7, 0x1, -R8 ;  /* 0x0000000107079824 */ /* 0x000fe200078e0a08 */
[----:B------:R-:W-:Y:S01]  /*7100*/  ISETP.GT.U32.AND P1, PT, R8, R5, PT ;  /* 0x000000050800720c */ /* 0x000fe20003f24070 */
[----:B0-----:R-:W-:Y:S01]  /*7110*/  IMAD.HI.U32 R17, R0, R2, RZ ;  /* 0x0000000200117227 */ /* 0x001fe200078e00ff */
[----:B------:R-:W-:-:S02]  /*7120*/  IABS R15, R12 ;  /* 0x0000000c000f7213 */ /* 0x000fc40000000000 */
[----:B------:R-:W-:Y:S01]  /*7130*/  IABS R16, R13 ;  /* 0x0000000d00107213 */ /* 0x000fe20000000000 */
[----:B------:R-:W-:Y:S01]  /*7140*/  @!P5 IMAD.IADD R6, R6, 0x1, -R8 ;  /* 0x000000010606d824 */ /* 0x000fe200078e0a08 */
[C---:B------:R-:W-:Y:S01]  /*7150*/  ISETP.GT.U32.AND P5, PT, R8.reuse, R4, PT ;  /* 0x000000040800720c */ /* 0x040fe20003fa4070 */
[----:B------:R-:W-:Y:S02]  /*7160*/  IMAD.MOV R17, RZ, RZ, -R17 ;  /* 0x000000ffff117224 */ /* 0x000fe400078e0a11 */
[----:B--2---:R-:W-:Y:S02]  /*7170*/  IMAD.MOV.U32 R3, RZ, RZ, R9 ;  /* 0x000000ffff037224 */ /* 0x004fe400078e0009 */
[----:B------:R-:W-:Y:S01]  /*7180*/  IMAD R2, R8, R17, R2 ;  /* 0x0000001108027224 */ /* 0x000fe200078e0202 */
[----:B------:R-:W-:Y:S01]  /*7190*/  IADD3 R17, R10, 0x80, RZ ;  /* 0x000000800a117810 */ /* 0x000fe20007ffe0ff */
[----:B------:R-:W-:Y:S01]  /*71a0*/  @!P6 IMAD.MOV R3, RZ, RZ, -R3 ;  /* 0x000000ffff03e224 */ /* 0x000fe200078e0a03 */
[----:B------:R-:W-:Y:S01]  /*71b0*/  ISETP.GE.AND P6, PT, R11, RZ, PT ;  /* 0x000000ff0b00720c */ /* 0x000fe20003fc6270 */
[----:B------:R-:W-:Y:S01]  /*71c0*/  @!P1 IMAD.IADD R5, R5, 0x1, -R8 ;  /* 0x0000000105059824 */ /* 0x000fe200078e0a08 */
[----:B------:R-:W-:Y:S01]  /*71d0*/  ISETP.GT.U32.AND P1, PT, R8, R2, PT ;  /* 0x000000020800720c */ /* 0x000fe20003f24070 */
[----:B------:R-:W-:Y:S01]  /*71e0*/  IMAD.HI.U32 R11, R0, R18, RZ ;  /* 0x00000012000b7227 */ /* 0x000fe200078e00ff */
[----:B------:R0:W-:Y:S01]  /*71f0*/  STL [R1+0x1e0], R3 ;  /* 0x0001e00301007387 */ /* 0x0001e20000100800 */
[----:B------:R-:W-:-:S02]  /*7200*/  IABS R9, R17 ;  /* 0x0000001100097213 */ /* 0x000fc40000000000 */
[----:B------:R-:W-:Y:S01]  /*7210*/  @!P5 IMAD.IADD R4, R4, 0x1, -R8 ;  /* 0x000000010404d824 */ /* 0x000fe200078e0a08 */
[----:B------:R-:W-:Y:S01]  /*7220*/  ISETP.GT.U32.AND P5, PT, R8, R5, PT ;  /* 0x000000050800720c */ /* 0x000fe20003fa4070 */
[----:B------:R-:W-:-:S04]  /*7230*/  IMAD.HI.U32 R19, R0, R15, RZ ;  /* 0x0000000f00137227 */ /* 0x000fc800078e00ff */
[----:B------:R-:W-:Y:S02]  /*7240*/  IMAD.MOV R11, RZ, RZ, -R11 ;  /* 0x000000ffff0b7224 */ /* 0x000fe400078e0a0b */
[----:B0-----:R-:W-:Y:S01]  /*7250*/  IMAD.MOV.U32 R3, RZ, RZ, R7 ;  /* 0x000000ffff037224 */ /* 0x001fe200078e0007 */
[----:B------:R-:W-:Y:S01]  /*7260*/  IADD3 R7, R10, 0x7c, RZ ;  /* 0x0000007c0a077810 */ /* 0x000fe20007ffe0ff */
        /* <DEDUP_REMOVED lines=8> */
[----:B------:R-:W-:Y:S02]  /*72f0*/  IMAD.MOV R20, RZ, RZ, -R20 ;  /* 0x000000ffff147224 */ /* 0x000fe400078e0a14 */
[--C-:B------:R-:W-:Y:S02]  /*7300*/  @!P5 IMAD.IADD R5, R5, 0x1, -R8.reuse ;  /* 0x000000010505d824 */ /* 0x100fe400078e0a08 */
[----:B------:R-:W-:Y:S02]  /*7310*/  IMAD R15, R8, R19, R15 ;  /* 0x00000013080f7224 */ /* 0x000fe400078e020f */
[----:B------:R-:W-:Y:S01]  /*7320*/  @!P0 IMAD.IADD R4, R4, 0x1, -R8 ;  /* 0x0000000104048824 */ /* 0x000fe200078e0a08 */
[C---:B------:R-:W-:Y:S01]  /*7330*/  ISETP.GT.U32.AND P0, PT, R8.reuse, R18, PT ;  /* 0x000000120800720c */ /* 0x040fe20003f04070 */
[C---:B------:R-:W-:Y:S01]  /*7340*/  IMAD R16, R8.reuse, R20, R16 ;  /* 0x0000001408107224 */ /* 0x040fe200078e0210 */
[----:B------:R-:W-:Y:S01]  /*7350*/  ISETP.GT.U32.AND P5, PT, R8, R15, PT ;  /* 0x0000000f0800720c */ /* 0x000fe20003fa4070 */
[----:B0-----:R-:W-:-:S02]  /*7360*/  IMAD.MOV.U32 R3, RZ, RZ, R5 ;  /* 0x000000ffff037224 */ /* 0x001fc400078e0005 */
[----:B------:R-:W-:-:S04]  /*7370*/  IMAD.HI.U32 R5, R0, R9, RZ ;  /* 0x0000000900057227 */ /* 0x000fc800078e00ff */
[----:B------:R-:W-:Y:S01]  /*7380*/  @!P2 IMAD.MOV R6, RZ, RZ, -R6 ;  /* 0x000000ffff06a224 */ /* 0x000fe200078e0a06 */
[----:B------:R-:W-:Y:S01]  /*7390*/  ISETP.GT.U32.AND P2, PT, R8, R16, PT ;  /* 0x000000100800720c */ /* 0x000fe20003f44070 */
[----:B------:R-:W-:Y:S01]  /*73a0*/  @!P4 IMAD.MOV R3, RZ, RZ, -R3 ;  /* 0x000000ffff03c224 */ /* 0x000fe200078e0a03 */
[----:B------:R-:W-:Y:S01]  /*73b0*/  ISETP.GE.AND P4, PT, R12, RZ, PT ;  /* 0x000000ff0c00720c */ /* 0x000fe20003f86270 */
[----:B------:R-:W-:Y:S01]  /*73c0*/  IMAD.MOV R5, RZ, RZ, -R5 ;  /* 0x000000ffff057224 */ /* 0x000fe200078e0a05 */
[----:B------:R0:W-:Y:S01]  /*73d0*/  STL [R1+0x58], R6 ;  /* 0x0000580601007387 */ /* 0x0001e20000100800 */
[--C-:B------:R-:W-:Y:S01]  /*73e0*/  @!P1 IMAD.IADD R2, R2, 0x1, -R8.reuse ;  /* 0x0000000102029824 */ /* 0x100fe200078e0a08 */
[----:B------:R-:W-:Y:S01]  /*73f0*/  ISETP.GE.AND P1, PT, R13, RZ, PT ;  /* 0x000000ff0d00720c */ /* 0x000fe20003f26270 */
[----:B------:R-:W-:Y:S01]  /*7400*/  IMAD R13, R8, R5, R9 ;  /* 0x00000005080d7224 */ /* 0x000fe200078e0209 */
[----:B------:R2:W-:Y:S01]  /*7410*/  STL [R1+0x54], R3 ;  /* 0x0000540301007387 */ /* 0x0005e20000100800 */
[----:B------:R-:W-:Y:S01]  /*7420*/  IADD3 R9, R10, 0x78, RZ ;  /* 0x000000780a097810 */ /* 0x000fe20007ffe0ff */
[----:B------:R-:W-:-:S02]  /*7430*/  @!P0 IMAD.IADD R18, R18, 0x1, -R8 ;  /* 0x0000000112128824 */ /* 0x000fc400078e0a08 */
[--C-:B------:R-:W-:Y:S01]  /*7440*/  @!P5 IMAD.IADD R15, R15, 0x1, -R8.reuse ;  /* 0x000000010f0fd824 */ /* 0x100fe200078e0a08 */
[----:B------:R-:W-:Y:S01]  /*7450*/  ISETP.GE.AND P5, PT, R14, RZ, PT ;  /* 0x000000ff0e00720c */ /* 0x000fe20003fa6270 */
[----:B------:R-:W-:Y:S01]  /*7460*/  @!P2 IMAD.IADD R16, R16, 0x1, -R8 ;  /* 0x000000011010a824 */ /* 0x000fe200078e0a08 */
[----:B0-----:R-:W-:Y:S02]  /*7470*/  IABS R6, R7 ;  /* 0x0000000700067213 */ /* 0x001fe40000000000 */
[----:B------:R-:W-:Y:S01]  /*7480*/  ISETP.GT.U32.AND P2, PT, R8, R15, PT ;  /* 0x0000000f0800720c */ /* 0x000fe20003f44070 */
[----:B--2---:R-:W-:Y:S01]  /*7490*/  IMAD.MOV.U32 R3, RZ, RZ, R4 ;  /* 0x000000ffff037224 */ /* 0x004fe200078e0004 */
[----:B------:R-:W-:Y:S01]  /*74a0*/  IABS R4, R9 ;  /* 0x0000000900047213 */ /* 0x000fe20000000000 */
[----:B------:R-:W-:Y:S01]  /*74b0*/  IMAD.HI.U32 R5, R0, R6, RZ ;  /* 0x0000000600057227 */ /* 0x000fe200078e00ff */
[----:B------:R-:W-:-:S03]  /*74c0*/  ISETP.GT.U32.AND P0, PT, R8, R16, PT ;  /* 0x000000100800720c */ /* 0x000fc60003f04070 */
[----:B------:R-:W-:Y:S01]  /*74d0*/  @!P3 IMAD.MOV R3, RZ, RZ, -R3 ;  /* 0x000000ffff03b224 */ /* 0x000fe200078e0a03 */
[----:B------:R-:W-:-:S04]  /*74e0*/  ISETP.GT.U32.AND P3, PT, R8, R18, PT ;  /* 0x000000120800720c */ /* 0x000fc80003f64070 */
[----:B------:R0:W-:Y:S01]  /*74f0*/  STL [R1+0x1a0], R3 ;  /* 0x0001a00301007387 */ /* 0x0001e20000100800 */
[----:B------:R-:W-:Y:S01]  /*7500*/  @!P2 IMAD.IADD R15, R15, 0x1, -R8 ;  /* 0x000000010f0fa824 */ /* 0x000fe200078e0a08 */
[----:B------:R-:W-:-:S03]  /*7510*/  ISETP.GE.AND P2, PT, R17, RZ, PT ;  /* 0x000000ff1100720c */ /* 0x000fc60003f46270 */
[----:B------:R-:W-:Y:S01]  /*7520*/  @!P0 IMAD.IADD R16, R16, 0x1, -R8 ;  /* 0x0000000110108824 */ /* 0x000fe200078e0a08 */
[----:B------:R-:W-:-:S03]  /*7530*/  ISETP.GE.AND P0, PT, R7, RZ, PT ;  /* 0x000000ff0700720c */ /* 0x000fc60003f06270 */
[----:B------:R-:W-:Y:S02]  /*7540*/  @!P3 IMAD.IADD R18, R18, 0x1, -R8 ;  /* 0x000000011212b824 */ /* 0x000fe400078e0a08 */
[----:B0-----:R-:W-:Y:S02]  /*7550*/  IMAD.MOV.U32 R3, RZ, RZ, R2 ;  /* 0x000000ffff037224 */ /* 0x001fe400078e0002 */
[----:B------:R-:W-:Y:S02]  /*7560*/  IMAD.MOV.U32 R2, RZ, RZ, R4 ;  /* 0x000000ffff027224 */ /* 0x000fe400078e0004 */
[----:B------:R-:W-:Y:S01]  /*7570*/  IMAD.MOV R4, RZ, RZ, -R5 ;  /* 0x000000ffff047224 */ /* 0x000fe200078e0a05 */
[----:B------:R-:W-:Y:S01]  /*7580*/  IADD3 R5, R10, 0x74, RZ ;  /* 0x000000740a057810 */ /* 0x000fe20007ffe0ff */
        /* <DEDUP_REMOVED lines=8> */
[----:B------:R-:W-:Y:S02]  /*7610*/  IMAD.MOV.U32 R20, RZ, RZ, R16 ;  /* 0x000000ffff147224 */ /* 0x000fe400078e0010 */
[----:B------:R-:W-:Y:S01]  /*7620*/  IMAD R17, R8, R17, R2 ;  /* 0x0000001108117224 */ /* 0x000fe200078e0202 */
[C---:B------:R-:W-:Y:S01]  /*7630*/  IADD3 R2, R10.reuse, 0x68, RZ ;  /* 0x000000680a027810 */ /* 0x040fe20007ffe0ff */
[----:B------:R-:W-:Y:S01]  /*7640*/  @!P6 IMAD.IADD R13, R13, 0x1, -R8 ;  /* 0x000000010d0de824 */ /* 0x000fe200078e0a08 */
[----:B------:R-:W-:Y:S01]  /*7650*/  ISETP.GE.AND P6, PT, R9, RZ, PT ;  /* 0x000000ff0900720c */ /* 0x000fe20003fc6270 */
[----:B0-----:R-:W-:Y:S01]  /*7660*/  IMAD.MOV.U32 R3, RZ, RZ, R15 ;  /* 0x000000ffff037224 */ /* 0x001fe200078e000f */
[C---:B------:R-:W-:Y:S01]  /*7670*/  IADD3 R9, R10.reuse, 0x70, RZ ;  /* 0x000000700a097810 */ /* 0x040fe20007ffe0ff */
[----:B------:R-:W-:Y:S01]  /*7680*/  IMAD.MOV.U32 R11, RZ, RZ, R4 ;  /* 0x000000ffff0b7224 */ /* 0x000fe200078e0004 */
[----:B------:R-:W-:Y:S01]  /*7690*/  IADD3 R4, R10, 0x6c, RZ ;  /* 0x0000006c0a047810 */ /* 0x000fe20007ffe0ff */
[----:B------:R-:W-:Y:S01]  /*76a0*/  @!P4 IMAD.MOV R3, RZ, RZ, -R3 ;  /* 0x000000ffff03c224 */ /* 0x000fe200078e0a03 */
[----:B------:R-:W-:Y:S01]  /*76b0*/  IABS R14, R9 ;  /* 0x00000009000e7213 */ /* 0x000fe20000000000 */
[----:B------:R-:W-:Y:S01]  /*76c0*/  @!P3 IMAD.IADD R6, R6, 0x1, -R8 ;  /* 0x000000010606b824 */ /* 0x000fe200078e0a08 */
[C---:B------:R-:W-:Y:S01]  /*76d0*/  ISETP.GT.U32.AND P3, PT, R8.reuse, R13, PT ;  /* 0x0000000d0800720c */ /* 0x040fe20003f64070 */
[----:B------:R-:W-:Y:S01]  /*76e0*/  @!P1 IMAD.MOV R20, RZ, RZ, -R20 ;  /* 0x000000ffff149224 */ /* 0x000fe200078e0a14 */
[----:B------:R-:W-:Y:S01]  /*76f0*/  ISETP.GT.U32.AND P1, PT, R8, R17, PT ;  /* 0x000000110800720c */ /* 0x000fe20003f24070 */
[----:B------:R-:W-:Y:S01]  /*7700*/  IMAD.HI.U32 R19, R0, R11, RZ ;  /* 0x0000000b00137227 */ /* 0x000fe200078e00ff */
[----:B------:R0:W-:Y:S01]  /*7710*/  STL [R1+0x198], R3 ;  /* 0x0001980301007387 */ /* 0x0001e20000100800 */
[----:B------:R-:W-:-:S02]  /*7720*/  IABS R12, R4 ;  /* 0x00000004000c7213 */ /* 0x000fc40000000000 */
[----:B------:R-:W-:Y:S01]  /*7730*/  IMAD.MOV R15, RZ, RZ, -R19 ;  /* 0x000000ffff0f7224 */ /* 0x000fe200078e0a13 */
[----:B------:R-:W-:Y:S01]  /*7740*/  ISETP.GT.U32.AND P4, PT, R8, R6, PT ;  /* 0x000000060800720c */ /* 0x000fe20003f84070 */
[----:B------:R-:W-:Y:S01]  /*7750*/  IMAD.HI.U32 R19, R0, R14, RZ ;  /* 0x0000000e00137227 */ /* 0x000fe200078e00ff */
[----:B------:R-:W-:Y:S01]  /*7760*/  IABS R7, R2 ;  /* 0x0000000200077213 */ /* 0x000fe20000000000 */
[----:B------:R2:W-:Y:S02]  /*7770*/  STL [R1+0x180], R20 ;  /* 0x0001801401007387 */ /* 0x0005e40000100800 */
[----:B------:R-:W-:Y:S02]  /*7780*/  @!P3 IMAD.IADD R13, R13, 0x1, -R8 ;  /* 0x000000010d0db824 */ /* 0x000fe400078e0a08 */
[----:B0-----:R-:W-:Y:S02]  /*7790*/  IMAD.MOV.U32 R3, RZ, RZ, R18 ;  /* 0x000000ffff037224 */ /* 0x001fe400078e0012 */
[----:B------:R-:W-:-:S02]  /*77a0*/  @!P1 IMAD.IADD R17, R17, 0x1, -R8 ;  /* 0x0000000111119824 */ /* 0x000fc400078e0a08 */
[----:B------:R-:W-:Y:S01]  /*77b0*/  @!P5 IMAD.MOV R3, RZ, RZ, -R3 ;  /* 0x000000ffff03d224 */ /* 0x000fe200078e0a03 */
[----:B------:R-:W-:Y:S01]  /*77c0*/  ISETP.GE.AND P5, PT, R5, RZ, PT ;  /* 0x000000ff0500720c */ /* 0x000fe20003fa6270 */
[C---:B------:R-:W-:Y:S01]  /*77d0*/  IMAD R5, R8.reuse, R15, R11 ;  /* 0x0000000f08057224 */ /* 0x040fe200078e020b */
[----:B------:R-:W-:Y:S01]  /*77e0*/  ISETP.GT.U32.AND P1, PT, R8, R17, PT ;  /* 0x000000110800720c */ /* 0x000fe20003f24070 */
[----:B------:R-:W-:Y:S01]  /*77f0*/  IMAD.HI.U32 R21, R0, R12, RZ ;  /* 0x0000000c00157227 */ /* 0x000fe200078e00ff */
[----:B------:R-:W-:Y:S01]  /*7800*/  STL [R1+0x168], R3 ;  /* 0x0001680301007387 */ /* 0x000fe20000100800 */
[----:B--2---:R-:W-:Y:S02]  /*7810*/  IADD3 R20, R10, 0x44, RZ ;  /* 0x000000440a147810 */ /* 0x004fe40007ffe0ff */
[----:B------:R-:W-:Y:S01]  /*7820*/  ISETP.GT.U32.AND P3, PT, R8, R5, PT ;  /* 0x000000050800720c */ /* 0x000fe20003f64070 */
[----:B------:R-:W-:Y:S02]  /*7830*/  IMAD.MOV R19, RZ, RZ, -R19 ;  /* 0x000000ffff137224 */ /* 0x000fe400078e0a13 */
[----:B------:R-:W-:-:S02]  /*7840*/  IMAD.MOV R21, RZ, RZ, -R21 ;  /* 0x000000ffff157224 */ /* 0x000fc400078e0a15 */
[----:B------:R-:W-:Y:S01]  /*7850*/  IMAD R19, R8, R19, R14 ;  /* 0x0000001308137224 */ /* 0x000fe200078e020e */
[C---:B------:R-:W-:Y:S01]  /*7860*/  IADD3 R14, R10.reuse, 0x60, RZ ;  /* 0x000000600a0e7810 */ /* 0x040fe20007ffe0ff */
[----:B------:R-:W-:Y:S01]  /*7870*/  IMAD.MOV.U32 R16, RZ, RZ, R7 ;  /* 0x000000ffff107224 */ /* 0x000fe200078e0007 */
[----:B------:R-:W-:Y:S01]  /*7880*/  IADD3 R7, R10, 0x64, RZ ;  /* 0x000000640a077810 */ /* 0x000fe20007ffe0ff */
[----:B------:R-:W-:Y:S01]  /*7890*/  @!P4 IMAD.IADD R6, R6, 0x1, -R8 ;  /* 0x000000010606c824 */ /* 0x000fe200078e0a08 */
[----:B------:R-:W-:Y:S01]  /*78a0*/  ISETP.GE.AND P4, PT, R9, RZ, PT ;  /* 0x000000ff0900720c */ /* 0x000fe20003f86270 */
[C---:B------:R-:W-:Y:S01]  /*78b0*/  IMAD R21, R8.reuse, R21, R12 ;  /* 0x0000001508157224 */ /* 0x040fe200078e020c */
[----:B------:R-:W-:Y:S01]  /*78c0*/  IABS R11, R7 ;  /* 0x00000007000b7213 */ /* 0x000fe20000000000 */
[----:B------:R-:W-:Y:S01]  /*78d0*/  @!P3 IMAD.IADD R5, R5, 0x1, -R8 ;  /* 0x000000010505b824 */ /* 0x000fe200078e0a08 */
[----:B------:R-:W-:Y:S01]  /*78e0*/  ISETP.GT.U32.AND P3, PT, R8, R19, PT ;  /* 0x000000130800720c */ /* 0x000fe20003f64070 */
[----:B------:R-:W-:-:S04]  /*78f0*/  IMAD.HI.U32 R9, R0, R16, RZ ;  /* 0x0000001000097227 */ /* 0x000fc800078e00ff */
[----:B------:R-:W-:Y:S01]  /*7900*/  @!P1 IMAD.IADD R17, R17, 0x1, -R8 ;  /* 0x0000000111119824 */ /* 0x000fe200078e0a08 */
[C---:B------:R-:W-:Y:S01]  /*7910*/  ISETP.GT.U32.AND P1, PT, R8.reuse, R21, PT ;  /* 0x000000150800720c */ /* 0x040fe20003f24070 */
[----:B------:R-:W-:Y:S01]  /*7920*/  @!P2 IMAD.MOV R13, RZ, RZ, -R13 ;  /* 0x000000ffff0da224 */ /* 0x000fe200078e0a0d */
[C---:B------:R-:W-:Y:S01]  /*7930*/  ISETP.GT.U32.AND P2, PT, R8.reuse, R5, PT ;  /* 0x000000050800720c */ /* 0x040fe20003f44070 */
[----:B------:R-:W-:Y:S02]  /*7940*/  IMAD.MOV R9, RZ, RZ, -R9 ;  /* 0x000000ffff097224 */ /* 0x000fe400078e0a09 */
[----:B------:R-:W-:Y:S01]  /*7950*/  @!P6 IMAD.MOV R17, RZ, RZ, -R17 ;  /* 0x000000ffff11e224 */ /* 0x000fe200078e0a11 */
[----:B------:R0:W-:Y:S01]  /*7960*/  STL [R1+0x1894], R13 ;  /* 0x0018940d01007387 */ /* 0x0001e20000100800 */
[----:B------:R-:W-:Y:S02]  /*7970*/  IMAD R16, R8, R9, R16 ;  /* 0x0000000908107224 */ /* 0x000fe400078e0210 */
[----:B------:R-:W-:Y:S01]  /*7980*/  IMAD.MOV.U32 R9, RZ, RZ, R11 ;  /* 0x000000ffff097224 */ /* 0x000fe200078e000b */
[----:B------:R-:W-:Y:S01]  /*7990*/  IADD3 R11, R10, 0x54, RZ ;  /* 0x000000540a0b7810 */ /* 0x000fe20007ffe0ff */
[----:B------:R-:W-:Y:S01]  /*79a0*/  @!P3 IMAD.IADD R19, R19, 0x1, -R8 ;  /* 0x000000011313b824 */ /* 0x000fe200078e0a08 */
[----:B------:R-:W-:Y:S01]  /*79b0*/  ISETP.GT.U32.AND P6, PT, R8, R16, PT ;  /* 0x000000100800720c */ /* 0x000fe20003fc4070 */
[----:B------:R-:W-:Y:S01]  /*79c0*/  IMAD.MOV.U32 R15, RZ, RZ, R6 ;  /* 0x000000ffff0f7224 */ /* 0x000fe200078e0006 */
[----:B------:R-:W-:Y:S01]  /*79d0*/  ISETP.GE.AND P3, PT, R7, RZ, PT ;  /* 0x000000ff0700720c */ /* 0x000fe20003f66270 */
[----:B------:R-:W-:Y:S01]  /*79e0*/  IMAD.HI.U32 R6, R0, R9, RZ ;  /* 0x0000000900067227 */ /* 0x000fe200078e00ff */
[----:B------:R-:W-:-:S02]  /*79f0*/  IADD3 R7, R10, 0x58, RZ ;  /* 0x000000580a077810 */ /* 0x000fc40007ffe0ff */
[----:B------:R-:W-:Y:S01]  /*7a00*/  IABS R12, R11 ;  /* 0x0000000b000c7213 */ /* 0x000fe20000000000 */
[--C-:B------:R-:W-:Y:S01]  /*7a10*/  @!P1 IMAD.IADD R21, R21, 0x1, -R8.reuse ;  /* 0x0000000115159824 */ /* 0x100fe200078e0a08 */
[----:B------:R-:W-:Y:S01]  /*7a20*/  ISETP.GT.U32.AND P1, PT, R8, R19, PT ;  /* 0x000000130800720c */ /* 0x000fe20003f24070 */
[----:B------:R-:W-:Y:S01]  /*7a30*/  @!P2 IMAD.IADD R5, R5, 0x1, -R8 ;  /* 0x000000010505a824 */ /* 0x000fe200078e0a08 */
[----:B------:R-:W-:Y:S01]  /*7a40*/  ISETP.GE.AND P2, PT, R2, RZ, PT ;  /* 0x000000ff0200720c */ /* 0x000fe20003f46270 */
[----:B------:R-:W-:Y:S01]  /*7a50*/  IMAD.MOV R6, RZ, RZ, -R6 ;  /* 0x000000ffff067224 */ /* 0x000fe200078e0a06 */
[----:B------:R-:W-:Y:S01]  /*7a60*/  IABS R2, R14 ;  /* 0x0000000e00027213 */ /* 0x000fe20000000000 */
[----:B------:R-:W-:Y:S01]  /*7a70*/  @!P0 IMAD.MOV R15, RZ, RZ, -R15 ;  /* 0x000000ffff0f8224 */ /* 0x000fe200078e0a0f */
[----:B------:R-:W-:Y:S01]  /*7a80*/  ISETP.GE.AND P0, PT, R4, RZ, PT ;  /* 0x000000ff0400720c */ /* 0x000fe20003f06270 */
[----:B------:R-:W-:Y:S01]  /*7a90*/  IMAD R4, R8, R6, R9 ;  /* 0x0000000608047224 */ /* 0x000fe200078e0209 */
[C---:B0-----:R-:W-:Y:S01]  /*7aa0*/  IADD3 R13, R10.reuse, 0xc, RZ ;  /* 0x0000000c0a0d7810 */ /* 0x041fe20007ffe0ff */
[----:B------:R-:W-:Y:S01]  /*7ab0*/  IMAD.MOV.U32 R6, RZ, RZ, R2 ;  /* 0x000000ffff067224 */ /* 0x000fe200078e0002 */
[----:B------:R-:W-:Y:S01]  /*7ac0*/  IADD3 R2, R10, 0x5c, RZ ;  /* 0x0000005c0a027810 */ /* 0x000fe20007ffe0ff */
[--C-:B------:R-:W-:Y:S01]  /*7ad0*/  @!P6 IMAD.IADD R16, R16, 0x1, -R8.reuse ;  /* 0x000000011010e824 */ /* 0x100fe200078e0a08 */
[----:B------:R-:W-:Y:S01]  /*7ae0*/  ISETP.GT.U32.AND P6, PT, R8, R21, PT ;  /* 0x000000150800720c */ /* 0x000fe20003fc4070 */
[----:B------:R-:W-:Y:S01]  /*7af0*/  IMAD.HI.U32 R9, R0, R6, RZ ;  /* 0x0000000600097227 */ /* 0x000fe200078e00ff */
[----:B------:R0:W-:Y:S03]  /*7b00*/  STL [R1+0x1898], R15 ;  /* 0x0018980f01007387 */ /* 0x0001e60000100800 */
[----:B------:R-:W-:Y:S01]  /*7b10*/  @!P1 IMAD.IADD R19, R19, 0x1, -R8 ;  /* 0x0000000113139824 */ /* 0x000fe200078e0a08 */
[C---:B------:R-:W-:Y:S01]  /*7b20*/  ISETP.GT.U32.AND P1, PT, R8.reuse, R4, PT ;  /* 0x000000040800720c */ /* 0x040fe20003f24070 */
[----:B------:R-:W-:Y:S01]  /*7b30*/  IMAD.MOV.U32 R3, RZ, RZ, R5 ;  /* 0x000000ffff037224 */ /* 0x000fe200078e0005 */
[----:B------:R-:W-:Y:S01]  /*7b40*/  IABS R5, R2 ;  /* 0x0000000200057213 */ /* 0x000fe20000000000 */
[----:B------:R-:W-:Y:S01]  /*7b50*/  IMAD.MOV R9, RZ, RZ, -R9 ;  /* 0x000000ffff097224 */ /* 0x000fe200078e0a09 */
[----:B------:R2:W-:Y:S01]  /*7b60*/  STL [R1+0x189c], R17 ;  /* 0x00189c1101007387 */ /* 0x0005e20000100800 */
[----:B------:R-:W-:Y:S01]  /*7b70*/  @!P5 IMAD.MOV R3, RZ, RZ, -R3 ;  /* 0x000000ffff03d224 */ /* 0x000fe200078e0a03 */
[C---:B------:R-:W-:Y:S01]  /*7b80*/  ISETP.GT.U32.AND P5, PT, R8.reuse, R16, PT ;  /* 0x000000100800720c */ /* 0x040fe20003fa4070 */
[----:B------:R-:W-:Y:S01]  /*7b90*/  IMAD R6, R8, R9, R6 ;  /* 0x0000000908067224 */ /* 0x000fe200078e0206 */
[----:B------:R-:W-:Y:S01]  /*7ba0*/  IABS R9, R7 ;  /* 0x0000000700097213 */ /* 0x000fe20000000000 */
[----:B------:R-:W-:Y:S01]  /*7bb0*/  IMAD.HI.U32 R18, R0, R5, RZ ;  /* 0x0000000500127227 */ /* 0x000fe200078e00ff */
[----:B------:R-:W-:Y:S01]  /*7bc0*/  STL [R1+0x128], R3 ;  /* 0x0001280301007387 */ /* 0x000fe20000100800 */
[----:B0-----:R-:W-:-:S02]  /*7bd0*/  IADD3 R15, R10, 0x10, RZ ;  /* 0x000000100a0f7810 */ /* 0x001fc40007ffe0ff */
[----:B------:R-:W-:Y:S01]  /*7be0*/  @!P6 IMAD.IADD R21, R21, 0x1, -R8 ;  /* 0x000000011515e824 */ /* 0x000fe200078e0a08 */
[----:B------:R-:W-:Y:S01]  /*7bf0*/  ISETP.GT.U32.AND P6, PT, R8, R6, PT ;  /* 0x000000060800720c */ /* 0x000fe20003fc4070 */
[----:B------:R-:W-:Y:S01]  /*7c00*/  IMAD.MOV R18, RZ, RZ, -R18 ;  /* 0x000000ffff127224 */ /* 0x000fe200078e0a12 */
[----:B--2---:R-:W-:Y:S01]  /*7c10*/  IADD3 R17, R10, 0x18, RZ ;  /* 0x000000180a117810 */ /* 0x004fe20007ffe0ff */
[--C-:B------:R-:W-:Y:S01]  /*7c20*/  @!P1 IMAD.IADD R4, R4, 0x1, -R8.reuse ;  /* 0x0000000104049824 */ /* 0x100fe200078e0a08 */
[----:B------:R-:W-:Y:S01]  /*7c30*/  ISETP.GE.AND P1, PT, R2, RZ, PT ;  /* 0x000000ff0200720c */ /* 0x000fe20003f26270 */
[----:B------:R-:W-:Y:S02]  /*7c40*/  IMAD R2, R8, R18, R5 ;  /* 0x0000001208027224 */ /* 0x000fe400078e0205 */
[----:B------:R-:W-:Y:S02]  /*7c50*/  @!P0 IMAD.MOV R21, RZ, RZ, -R21 ;  /* 0x000000ffff158224 */ /* 0x000fe400078e0a15 */
[--C-:B------:R-:W-:Y:S01]  /*7c60*/  @!P5 IMAD.IADD R16, R16, 0x1, -R8.reuse ;  /* 0x000000011010d824 */ /* 0x100fe200078e0a08 */
[----:B------:R-:W-:Y:S01]  /*7c70*/  ISETP.GT.U32.AND P0, PT, R8, R2, PT ;  /* 0x000000020800720c */ /* 0x000fe20003f04070 */
[----:B------:R-:W-:Y:S01]  /*7c80*/  @!P4 IMAD.MOV R19, RZ, RZ, -R19 ;  /* 0x000000ffff13c224 */ /* 0x000fe200078e0a13 */
[----:B------:R-:W-:Y:S01]  /*7c90*/  ISETP.GE.AND P5, PT, R14, RZ, PT ;  /* 0x000000ff0e00720c */ /* 0x000fe20003fa6270 */
[----:B------:R-:W-:Y:S01]  /*7ca0*/  @!P6 IMAD.IADD R6, R6, 0x1, -R8 ;  /* 0x000000010606e824 */ /* 0x000fe200078e0a08 */
[----:B------:R-:W-:Y:S01]  /*7cb0*/  ISETP.GT.U32.AND P6, PT, R8, R4, PT ;  /* 0x000000040800720c */ /* 0x000fe20003fc4070 */
[----:B------:R-:W-:Y:S01]  /*7cc0*/  IMAD.HI.U32 R14, R0, R9, RZ ;  /* 0x00000009000e7227 */ /* 0x000fe200078e00ff */
[----:B------:R0:W-:Y:S02]  /*7cd0*/  STL [R1+0x18a0], R19 ;  /* 0x0018a01301007387 */ /* 0x0001e40000100800 */
[C---:B------:R-:W-:Y:S01]  /*7ce0*/  ISETP.GT.U32.AND P4, PT, R8.reuse, R6, PT ;  /* 0x000000060800720c */ /* 0x040fe20003f84070 */
[----:B------:R-:W-:Y:S01]  /*7cf0*/  IMAD.MOV R14, RZ, RZ, -R14 ;  /* 0x000000ffff0e7224 */ /* 0x000fe200078e0a0e */
[----:B------:R-:W-:Y:S01]  /*7d00*/  STL [R1+0x18a4], R21 ;  /* 0x0018a41501007387 */ /* 0x000fe20000100800 */
[----:B------:R-:W-:Y:S01]  /*7d10*/  @!P2 IMAD.MOV R16, RZ, RZ, -R16 ;  /* 0x000000ffff10a224 */ /* 0x000fe200078e0a10 */
[----:B------:R-:W-:Y:S01]  /*7d20*/  ISETP.GE.AND P2, PT, R7, RZ, PT ;  /* 0x000000ff0700720c */ /* 0x000fe20003f46270 */
[----:B------:R-:W-:Y:S01]  /*7d30*/  IMAD R7, R8, R14, R9 ;  /* 0x0000000e08077224 */ /* 0x000fe200078e0209 */
[----:B------:R-:W-:Y:S01]  /*7d40*/  IADD3 R14, R10, 0x50, RZ ;  /* 0x000000500a0e7810 */ /* 0x000fe20007ffe0ff */
[----:B------:R-:W-:Y:S01]  /*7d50*/  @!P0 IMAD.IADD R2, R2, 0x1, -R8 ;  /* 0x0000000102028824 */ /* 0x000fe200078e0a08 */
[----:B------:R2:W-:Y:S01]  /*7d60*/  STL [R1+0x18a8], R16 ;  /* 0x0018a81001007387 */ /* 0x0005e20000100800 */
[----:B------:R-:W-:Y:S01]  /*7d70*/  IMAD.HI.U32 R5, R0, R12, RZ ;  /* 0x0000000c00057227 */ /* 0x000fe200078e00ff */
[----:B------:R-:W-:-:S02]  /*7d80*/  IABS R9, R14 ;  /* 0x0000000e00097213 */ /* 0x000fc40000000000 */
[----:B------:R-:W-:Y:S01]  /*7d90*/  ISETP.GT.U32.AND P0, PT, R8, R2, PT ;  /* 0x000000020800720c */ /* 0x000fe20003f04070 */
[----:B------:R-:W-:Y:S01]  /*7da0*/  @!P6 IMAD.IADD R4, R4, 0x1, -R8 ;  /* 0x000000010404e824 */ /* 0x000fe200078e0a08 */
[----:B------:R-:W-:Y:S01]  /*7db0*/  ISETP.GT.U32.AND P6, PT, R8, R7, PT ;  /* 0x000000070800720c */ /* 0x000fe20003fc4070 */
[----:B------:R-:W-:Y:S01]  /*7dc0*/  IMAD.MOV R5, RZ, RZ, -R5 ;  /* 0x000000ffff057224 */ /* 0x000fe200078e0a05 */
[----:B0-----:R-:W-:Y:S01]  /*7dd0*/  IADD3 R19, R10, 0x1c, RZ ;  /* 0x0000001c0a137810 */ /* 0x001fe20007ffe0ff */
[----:B------:R-:W-:Y:S01]  /*7de0*/  @!P3 IMAD.MOV R4, RZ, RZ, -R4 ;  /* 0x000000ffff04b224 */ /* 0x000fe200078e0a04 */
[----:B------:R-:W-:Y:S01]  /*7df0*/  ISETP.GE.AND P3, PT, R11, RZ, PT ;  /* 0x000000ff0b00720c */ /* 0x000fe20003f66270 */
[----:B------:R-:W-:Y:S01]  /*7e00*/  IMAD R12, R8, R5, R12 ;  /* 0x00000005080c7224 */ /* 0x000fe200078e020c */
[----:B------:R-:W-:Y:S01]  /*7e10*/  IADD3 R5, R10, 0x4c, RZ ;  /* 0x0000004c0a057810 */ /* 0x000fe20007ffe0ff */
[----:B------:R-:W-:Y:S01]  /*7e20*/  @!P4 IMAD.IADD R6, R6, 0x1, -R8 ;  /* 0x000000010606c824 */ /* 0x000fe200078e0a08 */
[----:B------:R-:W-:Y:S01]  /*7e30*/  STL [R1+0x18ac], R4 ;  /* 0x0018ac0401007387 */ /* 0x000fe20000100800 */
[----:B------:R-:W-:Y:S01]  /*7e40*/  IMAD.HI.U32 R11, R0, R9, RZ ;  /* 0x00000009000b7227 */ /* 0x000fe200078e00ff */
[----:B------:R-:W-:-:S02]  /*7e50*/  ISETP.GT.U32.AND P4, PT, R8, R12, PT ;  /* 0x0000000c0800720c */ /* 0x000fc40003f84070 */
[----:B------:R-:W-:Y:S01]  /*7e60*/  IABS R18, R5 ;  /* 0x0000000500127213 */ /* 0x000fe20000000000 */
[----:B------:R-:W-:Y:S01]  /*7e70*/  @!P6 IMAD.IADD R7, R7, 0x1, -R8 ;  /* 0x000000010707e824 */ /* 0x000fe200078e0a08 */
[----:B------:R-:W-:Y:S01]  /*7e80*/  ISETP.GE.AND P6, PT, R14, RZ, PT ;  /* 0x000000ff0e00720c */ /* 0x000fe20003fc6270 */
[----:B------:R-:W-:Y:S01]  /*7e90*/  IMAD.MOV.U32 R3, RZ, RZ, R6 ;  /* 0x000000ffff037224 */ /* 0x000fe200078e0006 */
[C---:B------:R-:W-:Y:S01]  /*7ea0*/  IADD3 R14, R10.reuse, 0x3c, RZ ;  /* 0x0000003c0a0e7810 */ /* 0x040fe20007ffe0ff */
[----:B------:R-:W-:Y:S01]  /*7eb0*/  IMAD.MOV R11, RZ, RZ, -R11 ;  /* 0x000000ffff0b7224 */ /* 0x000fe200078e0a0b */
[----:B--2---:R-:W-:Y:S01]  /*7ec0*/  IADD3 R16, R10, 0x14, RZ ;  /* 0x000000140a107810 */ /* 0x004fe20007ffe0ff */
[----:B------:R-:W-:Y:S01]  /*7ed0*/  @!P0 IMAD.IADD R2, R2, 0x1, -R8 ;  /* 0x0000000102028824 */ /* 0x000fe200078e0a08 */
[----:B------:R-:W-:Y:S01]  /*7ee0*/  ISETP.GE.AND P0, PT, R5, RZ, PT ;  /* 0x000000ff0500720c */ /* 0x000fe20003f06270 */
[----:B------:R-:W-:Y:S01]  /*7ef0*/  @!P5 IMAD.MOV R3, RZ, RZ, -R3 ;  /* 0x000000ffff03d224 */ /* 0x000fe200078e0a03 */
[C---:B------:R-:W-:Y:S01]  /*7f00*/  ISETP.GT.U32.AND P5, PT, R8.reuse, R7, PT ;  /* 0x000000070800720c */ /* 0x040fe20003fa4070 */
[----:B------:R-:W-:Y:S01]  /*7f10*/  IMAD R5, R8, R11, R9 ;  /* 0x0000000b08057224 */ /* 0x000fe200078e0209 */
[----:B------:R-:W-:Y:S01]  /*7f20*/  IADD3 R11, R10, 0x48, RZ ;  /* 0x000000480a0b7810 */ /* 0x000fe20007ffe0ff */
[----:B------:R-:W-:Y:S01]  /*7f30*/  IMAD.MOV.U32 R28, RZ, RZ, R2 ;  /* 0x000000ffff1c7224 */ /* 0x000fe200078e0002 */
[----:B------:R0:W-:Y:S01]  /*7f40*/  STL [R1+0x90], R3 ;  /* 0x0000900301007387 */ /* 0x0001e20000100800 */
[----:B------:R-:W-:Y:S01]  /*7f50*/  @!P4 IMAD.IADD R12, R12, 0x1, -R8 ;  /* 0x000000010c0cc824 */ /* 0x000fe200078e0a08 */
[----:B------:R-:W-:Y:S01]  /*7f60*/  IADD3 R9, R10, 0x40, RZ ;  /* 0x000000400a097810 */ /* 0x000fe20007ffe0ff */
[----:B------:R-:W-:Y:S01]  /*7f70*/  @!P1 IMAD.MOV R28, RZ, RZ, -R28 ;  /* 0x000000ffff1c9224 */ /* 0x000fe200078e0a1c */
[----:B------:R-:W-:Y:S01]  /*7f80*/  ISETP.GT.U32.AND P1, PT, R8, R5, PT ;  /* 0x000000050800720c */ /* 0x000fe20003f24070 */
[----:B------:R-:W-:Y:S01]  /*7f90*/  IMAD.HI.U32 R6, R0, R18, RZ ;  /* 0x0000001200067227 */ /* 0x000fe200078e00ff */
[----:B------:R-:W-:-:S02]  /*7fa0*/  ISETP.GT.U32.AND P4, PT, R8, R12, PT ;  /* 0x0000000c0800720c */ /* 0x000fc40003f84070 */
[----:B------:R2:W-:Y:S01]  /*7fb0*/  STL [R1+0x18b0], R28 ;  /* 0x0018b01c01007387 */ /* 0x0005e20000100800 */
[----:B------:R-:W-:Y:S01]  /*7fc0*/  @!P5 IMAD.IADD R7, R7, 0x1, -R8 ;  /* 0x000000010707d824 */ /* 0x000fe200078e0a08 */
[----:B------:R-:W-:Y:S01]  /*7fd0*/  ISETP.GE.AND P5, PT, R11, RZ, PT ;  /* 0x000000ff0b00720c */ /* 0x000fe20003fa6270 */
[----:B------:R-:W-:Y:S01]  /*7fe0*/  IMAD.MOV R6, RZ, RZ, -R6 ;  /* 0x000000ffff067224 */ /* 0x000fe200078e0a06 */
[----:B------:R-:W-:Y:S01]  /*7ff0*/  IABS R11, R11 ;  /* 0x0000000b000b7213 */ /* 0x000fe20000000000 */
[----:B0-----:R-:W-:Y:S01]  /*8000*/  IMAD.MOV.U32 R3, RZ, RZ, R7 ;  /* 0x000000ffff037224 */ /* 0x001fe200078e0007 */
[----:B------:R-:W-:Y:S01]  /*8010*/  IABS R2, R14 ;  /* 0x0000000e00027213 */ /* 0x000fe20000000000 */
[----:B------:R-:W-:Y:S01]  /*8020*/  IMAD R18, R8, R6, R18 ;  /* 0x0000000608127224 */ /* 0x000fe200078e0212 */
[----:B------:R-:W-:Y:S01]  /*8030*/  IABS R6, R9 ;  /* 0x0000000900067213 */ /* 0x000fe20000000000 */
[--C-:B------:R-:W-:Y:S01]  /*8040*/  @!P1 IMAD.IADD R5, R5, 0x1, -R8.reuse ;  /* 0x0000000105059824 */ /* 0x100fe200078e0a08 */
[----:B--2---:R-:W-:Y:S01]  /*8050*/  IADD3 R28, R10, 0x20, RZ ;  /* 0x000000200a1c7810 */ /* 0x004fe20007ffe0ff */
[----:B------:R-:W-:Y:S01]  /*8060*/  @!P2 IMAD.MOV R3, RZ, RZ, -R3 ;  /* 0x000000ffff03a224 */ /* 0x000fe200078e0a03 */
[----:B------:R-:W-:Y:S01]  /*8070*/  ISETP.GT.U32.AND P1, PT, R8, R18, PT ;  /* 0x000000120800720c */ /* 0x000fe20003f24070 */
[----:B------:R-:W-:Y:S01]  /*8080*/  @!P4 IMAD.IADD R12, R12, 0x1, -R8 ;  /* 0x000000010c0cc824 */ /* 0x000fe200078e0a08 */
[----:B------:R-:W-:Y:S01]  /*8090*/  ISETP.GT.U32.AND P2, PT, R8, R5, PT ;  /* 0x000000050800720c */ /* 0x000fe20003f44070 */
[----:B------:R-:W-:Y:S01]  /*80a0*/  IMAD.HI.U32 R22, R0, R11, RZ ;  /* 0x0000000b00167227 */ /* 0x000fe200078e00ff */
[----:B------:R-:W-:Y:S01]  /*80b0*/  ISETP.GE.AND P4, PT, R20, RZ, PT ;  /* 0x000000ff1400720c */ /* 0x000fe20003f86270 */
[----:B------:R0:W-:Y:S01]  /*80c0*/  STL [R1+0x98], R3 ;  /* 0x0000980301007387 */ /* 0x0001e20000100800 */
[----:B------:R-:W-:-:S05]  /*80d0*/  IABS R20, R20 ;  /* 0x0000001400147213 */ /* 0x000fca0000000000 */
[----:B------:R-:W-:-:S04]  /*80e0*/  IMAD.HI.U32 R7, R0, R20, RZ ;  /* 0x0000001400077227 */ /* 0x000fc800078e00ff */
[----:B0-----:R-:W-:Y:S02]  /*80f0*/  IMAD.MOV.U32 R3, RZ, RZ, R12 ;  /* 0x000000ffff037224 */ /* 0x001fe400078e000c */
[----:B------:R-:W-:Y:S02]  /*8100*/  IMAD.MOV R7, RZ, RZ, -R7 ;  /* 0x000000ffff077224 */ /* 0x000fe400078e0a07 */
[----:B------:R-:W-:Y:S01]  /*8110*/  @!P3 IMAD.MOV R3, RZ, RZ, -R3 ;  /* 0x000000ffff03b224 */ /* 0x000fe200078e0a03 */
[----:B------:R-:W-:Y:S01]  /*8120*/  ISETP.GE.AND P3, PT, R9, RZ, PT ;  /* 0x000000ff0900720c */ /* 0x000fe20003f66270 */
[----:B------:R-:W-:Y:S02]  /*8130*/  @!P2 IMAD.IADD R5, R5, 0x1, -R8 ;  /* 0x000000010505a824 */ /* 0x000fe400078e0a08 */
[----:B------:R-:W-:Y:S01]  /*8140*/  IMAD R20, R8, R7, R20 ;  /* 0x0000000708147224 */ /* 0x000fe200078e0214 */
[----:B------:R0:W-:Y:S01]  /*8150*/  STL [R1+0x8c], R3 ;  /* 0x00008c0301007387 */ /* 0x0001e20000100800 */
[----:B------:R-:W-:-:S02]  /*8160*/  @!P1 IMAD.IADD R18, R18, 0x1, -R8 ;  /* 0x0000000112129824 */ /* 0x000fc400078e0a08 */
[----:B------:R-:W-:Y:S01]  /*8170*/  IMAD.MOV R12, RZ, RZ, -R22 ;  /* 0x000000ffff0c7224 */ /* 0x000fe200078e0a16 */
[----:B------:R-:W-:Y:S01]  /*8180*/  IABS R22, R24 ;  /* 0x0000001800167213 */ /* 0x000fe20000000000 */
[----:B------:R-:W-:Y:S01]  /*8190*/  IMAD.HI.U32 R7, R0, R6, RZ ;  /* 0x0000000600077227 */ /* 0x000fe200078e00ff */
[----:B------:R-:W-:-:S03]  /*81a0*/  ISETP.GT.U32.AND P1, PT, R8, R18, PT ;  /* 0x000000120800720c */ /* 0x000fc60003f24070 */
[C---:B------:R-:W-:Y:S02]  /*81b0*/  IMAD R9, R8.reuse, R12, R11 ;  /* 0x0000000c08097224 */ /* 0x040fe400078e020b */
[----:B0-----:R-:W-:Y:S02]  /*81c0*/  IMAD.MOV.U32 R3, RZ, RZ, R5 ;  /* 0x000000ffff037224 */ /* 0x001fe400078e0005 */
[----:B------:R-:W-:Y:S01]  /*81d0*/  IMAD.MOV R7, RZ, RZ, -R7 ;  /* 0x000000ffff077224 */ /* 0x000fe200078e0a07 */
[C---:B------:R-:W-:Y:S01]  /*81e0*/  ISETP.GT.U32.AND P2, PT, R8.reuse, R9, PT ;  /* 0x000000090800720c */ /* 0x040fe20003f44070 */
[----:B------:R-:W-:Y:S01]  /*81f0*/  @!P6 IMAD.MOV R3, RZ, RZ, -R3 ;  /* 0x000000ffff03e224 */ /* 0x000fe200078e0a03 */
[C---:B------:R-:W-:Y:S01]  /*8200*/  ISETP.GT.U32.AND P6, PT, R8.reuse, R20, PT ;  /* 0x000000140800720c */ /* 0x040fe20003fc4070 */
[----:B------:R-:W-:Y:S01]  /*8210*/  IMAD R6, R8, R7, R6 ;  /* 0x0000000708067224 */ /* 0x000fe200078e0206 */
[----:B------:R-:W-:Y:S01]  /*8220*/  IADD3 R7, R10, 0x30, RZ ;  /* 0x000000300a077810 */ /* 0x000fe20007ffe0ff */
[----:B------:R-:W-:Y:S01]  /*8230*/  @!P1 IMAD.IADD R18, R18, 0x1, -R8 ;  /* 0x0000000112129824 */ /* 0x000fe200078e0a08 */
[----:B------:R0:W-:Y:S01]  /*8240*/  STL [R1+0x48], R3 ;  /* 0x0000480301007387 */ /* 0x0001e20000100800 */
[----:B------:R-:W-:Y:S01]  /*8250*/  IMAD.HI.U32 R11, R0, R2, RZ ;  /* 0x00000002000b7227 */ /* 0x000fe200078e00ff */
[----:B------:R-:W-:-:S02]  /*8260*/  ISETP.GT.U32.AND P1, PT, R8, R6, PT ;  /* 0x000000060800720c */ /* 0x000fc40003f24070 */
[----:B------:R-:W-:Y:S01]  /*8270*/  IABS R12, R7 ;  /* 0x00000007000c7213 */ /* 0x000fe20000000000 */
[----:B------:R-:W-:Y:S02]  /*8280*/  IMAD.MOV R5, RZ, RZ, -R11 ;  /* 0x000000ffff057224 */ /* 0x000fe400078e0a0b */
[--C-:B------:R-:W-:Y:S02]  /*8290*/  @!P2 IMAD.IADD R9, R9, 0x1, -R8.reuse ;  /* 0x000000010909a824 */ /* 0x100fe400078e0a08 */
[----:B------:R-:W-:Y:S02]  /*82a0*/  @!P6 IMAD.IADD R20, R20, 0x1, -R8 ;  /* 0x000000011414e824 */ /* 0x000fe400078e0a08 */
[----:B0-----:R-:W-:Y:S01]  /*82b0*/  IMAD.MOV.U32 R3, RZ, RZ, R18 ;  /* 0x000000ffff037224 */ /* 0x001fe200078e0012 */
[----:B------:R-:W-:Y:S01]  /*82c0*/  ISETP.GT.U32.AND P2, PT, R8, R9, PT ;  /* 0x000000090800720c */ /* 0x000fe20003f44070 */
[----:B------:R-:W-:Y:S01]  /*82d0*/  IMAD.HI.U32 R18, R0, R22, RZ ;  /* 0x0000001600127227 */ /* 0x000fe200078e00ff */
[----:B------:R-:W-:-:S03]  /*82e0*/  ISETP.GT.U32.AND P6, PT, R8, R20, PT ;  /* 0x000000140800720c */ /* 0x000fc60003fc4070 */
[----:B------:R-:W-:Y:S02]  /*82f0*/  IMAD.MOV R18, RZ, RZ, -R18 ;  /* 0x000000ffff127224 */ /* 0x000fe400078e0a12 */
[----:B------:R-:W-:Y:S01]  /*8300*/  IMAD R2, R8, R5, R2 ;  /* 0x0000000508027224 */ /* 0x000fe200078e0202 */
[----:B------:R-:W-:Y:S01]  /*8310*/  IADD3 R5, R10, 0x34, RZ ;  /* 0x000000340a057810 */ /* 0x000fe20007ffe0ff */
[----:B------:R-:W-:Y:S02]  /*8320*/  IMAD R22, R8, R18, R22 ;  /* 0x0000001208167224 */ /* 0x000fe400078e0216 */
[--C-:B------:R-:W-:Y:S01]  /*8330*/  @!P1 IMAD.IADD R6, R6, 0x1, -R8.reuse ;  /* 0x0000000106069824 */ /* 0x100fe200078e0a08 */
[----:B------:R-:W-:Y:S01]  /*8340*/  IABS R11, R5 ;  /* 0x00000005000b7213 */ /* 0x000fe20000000000 */
[----:B------:R-:W-:Y:S01]  /*8350*/  @!P0 IMAD.MOV R3, RZ, RZ, -R3 ;  /* 0x000000ffff038224 */ /* 0x000fe200078e0a03 */
[----:B------:R-:W-:Y:S01]  /*8360*/  ISETP.GT.U32.AND P0, PT, R8, R2, PT ;  /* 0x000000020800720c */ /* 0x000fe20003f04070 */
[--C-:B------:R-:W-:Y:S01]  /*8370*/  @!P6 IMAD.IADD R20, R20, 0x1, -R8.reuse ;  /* 0x000000011414e824 */ /* 0x100fe200078e0a08 */
[C---:B------:R-:W-:Y:S01]  /*8380*/  ISETP.GT.U32.AND P6, PT, R8.reuse, R22, PT ;  /* 0x000000160800720c */ /* 0x040fe20003fc4070 */
[----:B------:R-:W-:Y:S01]  /*8390*/  @!P2 IMAD.IADD R9, R9, 0x1, -R8 ;  /* 0x000000010909a824 */ /* 0x000fe200078e0a08 */
[----:B------:R-:W-:Y:S01]  /*83a0*/  ISETP.GT.U32.AND P1, PT, R8, R6, PT ;  /* 0x000000060800720c */ /* 0x000fe20003f24070 */
[----:B------:R-:W-:Y:S01]  /*83b0*/  IMAD.HI.U32 R18, R0, R12, RZ ;  /* 0x0000000c00127227 */ /* 0x000fe200078e00ff */
[----:B------:R-:W-:Y:S01]  /*83c0*/  ISETP.GE.AND P2, PT, R14, RZ, PT ;  /* 0x000000ff0e00720c */ /* 0x000fe20003f46270 */
[----:B------:R0:W-:Y:S02]  /*83d0*/  STL [R1+0x44], R3 ;  /* 0x0000440301007387 */ /* 0x0001e40000100800 */
[----:B------:R-:W-:-:S04]  /*83e0*/  IMAD.HI.U32 R14, R0, R11, RZ ;  /* 0x0000000b000e7227 */ /* 0x000fc800078e00ff */
[--C-:B------:R-:W-:Y:S02]  /*83f0*/  @!P0 IMAD.IADD R2, R2, 0x1, -R8.reuse ;  /* 0x0000000102028824 */ /* 0x100fe400078e0a08 */
[----:B------:R-:W-:Y:S02]  /*8400*/  @!P6 IMAD.IADD R22, R22, 0x1, -R8 ;  /* 0x000000011616e824 */ /* 0x000fe400078e0a08 */
[----:B------:R-:W-:Y:S01]  /*8410*/  IMAD.MOV R14, RZ, RZ, -R14 ;  /* 0x000000ffff0e7224 */ /* 0x000fe200078e0a0e */
[----:B------:R-:W-:Y:S01]  /*8420*/  ISETP.GT.U32.AND P0, PT, R8, R2, PT ;  /* 0x000000020800720c */ /* 0x000fe20003f04070 */
[----:B------:R-:W-:Y:S01]  /*8430*/  @!P1 IMAD.IADD R6, R6, 0x1, -R8 ;  /* 0x0000000106069824 */ /* 0x000fe200078e0a08 */
[C---:B------:R-:W-:Y:S01]  /*8440*/  ISETP.GT.U32.AND P6, PT, R8.reuse, R22, PT ;  /* 0x000000160800720c */ /* 0x040fe20003fc4070 */
[----:B------:R-:W-:Y:S01]  /*8450*/  IMAD.MOV R18, RZ, RZ, -R18 ;  /* 0x000000ffff127224 */ /* 0x000fe200078e0a12 */
[----:B------:R-:W-:Y:S01]  /*8460*/  ISETP.GE.AND P1, PT, R7, RZ, PT ;  /* 0x000000ff0700720c */ /* 0x000fe20003f26270 */
[----:B------:R-:W-:Y:S01]  /*8470*/  IMAD R11, R8, R14, R11 ;  /* 0x0000000e080b7224 */ /* 0x000fe200078e020b */
[----:B------:R-:W-:Y:S01]  /*8480*/  IADD3 R14, R10, 0x2c, RZ ;  /* 0x0000002c0a0e7810 */ /* 0x000fe20007ffe0ff */
[----:B------:R-:W-:-:S02]  /*8490*/  IMAD.MOV.U32 R4, RZ, RZ, R6 ;  /* 0x000000ffff047224 */ /* 0x000fc400078e0006 */
[----:B------:R-:W-:Y:S01]  /*84a0*/  IMAD R12, R8, R18, R12 ;  /* 0x00000012080c7224 */ /* 0x000fe200078e020c */
[----:B------:R-:W-:Y:S01]  /*84b0*/  IADD3 R18, R10, 0x28, RZ ;  /* 0x000000280a127810 */ /* 0x000fe20007ffe0ff */
[----:B------:R-:W-:Y:S01]  /*84c0*/  @!P3 IMAD.MOV R4, RZ, RZ, -R4 ;  /* 0x000000ffff04b224 */ /* 0x000fe200078e0a04 */
[----:B------:R-:W-:Y:S01]  /*84d0*/  ISETP.GT.U32.AND P3, PT, R8, R11, PT ;  /* 0x0000000b0800720c */ /* 0x000fe20003f64070 */
[----:B0-----:R-:W-:Y:S02]  /*84e0*/  IMAD.MOV.U32 R3, RZ, RZ, R20 ;  /* 0x000000ffff037224 */ /* 0x001fe400078e0014 */
[----:B------:R-:W-:Y:S01]  /*84f0*/  @!P5 IMAD.MOV R9, RZ, RZ, -R9 ;  /* 0x000000ffff09d224 */ /* 0x000fe200078e0a09 */
[----:B------:R-:W-:Y:S01]  /*8500*/  ISETP.GE.AND P5, PT, R24, RZ, PT ;  /* 0x000000ff1800720c */ /* 0x000fe20003fa6270 */
[--C-:B------:R-:W-:Y:S01]  /*8510*/  @!P6 IMAD.IADD R22, R22, 0x1, -R8.reuse ;  /* 0x000000011616e824 */ /* 0x100fe200078e0a08 */
[----:B------:R-:W-:Y:S01]  /*8520*/  ISETP.GT.U32.AND P6, PT, R8, R12, PT ;  /* 0x0000000c0800720c */ /* 0x000fe20003fc4070 */
[----:B------:R-:W-:Y:S01]  /*8530*/  @!P4 IMAD.MOV R3, RZ, RZ, -R3 ;  /* 0x000000ffff03c224 */ /* 0x000fe200078e0a03 */
[----:B------:R0:W-:Y:S01]  /*8540*/  STL [R1+0x18b4], R9 ;  /* 0x0018b40901007387 */ /* 0x0001e20000100800 */
[----:B------:R-:W-:Y:S01]  /*8550*/  @!P0 IMAD.IADD R2, R2, 0x1, -R8 ;  /* 0x0000000102028824 */ /* 0x000fe200078e0a08 */
[----:B------:R-:W-:Y:S01]  /*8560*/  ISETP.GE.AND P0, PT, R14, RZ, PT ;  /* 0x000000ff0e00720c */ /* 0x000fe20003f06270 */
[----:B------:R-:W-:Y:S01]  /*8570*/  IMAD.MOV.U32 R29, RZ, RZ, R22 ;  /* 0x000000ffff1d7224 */ /* 0x000fe200078e0016 */
[----:B------:R2:W-:Y:S01]  /*8580*/  STL [R1+0xc], R3 ;  /* 0x00000c0301007387 */ /* 0x0005e20000100800 */
[----:B------:R-:W-:Y:S01]  /*8590*/  @!P3 IMAD.IADD R11, R11, 0x1, -R8 ;  /* 0x000000010b0bb824 */ /* 0x000fe200078e0a08 */
[----:B------:R-:W-:-:S02]  /*85a0*/  IABS R14, R14 ;  /* 0x0000000e000e7213 */ /* 0x000fc40000000000 */
[----:B------:R-:W-:Y:S01]  /*85b0*/  ISETP.GE.AND P4, PT, R5, RZ, PT ;  /* 0x000000ff0500720c */ /* 0x000fe20003f86270 */
[----:B------:R-:W-:Y:S01]  /*85c0*/  @!P5 IMAD.MOV R29, RZ, RZ, -R29 ;  /* 0x000000ffff1dd224 */ /* 0x000fe200078e0a1d */
[----:B------:R-:W-:Y:S01]  /*85d0*/  ISETP.GT.U32.AND P5, PT, R8, R11, PT ;  /* 0x0000000b0800720c */ /* 0x000fe20003fa4070 */
[----:B------:R-:W-:Y:S01]  /*85e0*/  @!P6 IMAD.IADD R12, R12, 0x1, -R8 ;  /* 0x000000010c0ce824 */ /* 0x000fe200078e0a08 */
[----:B------:R-:W-:Y:S01]  /*85f0*/  IADD3 R5, R10, 0x24, RZ ;  /* 0x000000240a057810 */ /* 0x000fe20007ffe0ff */
[----:B------:R-:W-:Y:S01]  /*8600*/  IMAD.HI.U32 R24, R0, R14, RZ ;  /* 0x0000000e00187227 */ /* 0x000fe200078e00ff */
[----:B------:R3:W-:Y:S01]  /*8610*/  STL [R1+0x10], R4 ;  /* 0x0000100401007387 */ /* 0x0007e20000100800 */
[----:B0-----:R-:W-:Y:S02]  /*8620*/  IADD3 R9, R10, 0x4, RZ ;  /* 0x000000040a097810 */ /* 0x001fe40007ffe0ff */
[----:B--2---:R-:W-:Y:S01]  /*8630*/  IMAD.MOV.U32 R3, RZ, RZ, R2 ;  /* 0x000000ffff037224 */ /* 0x004fe200078e0002 */
[----:B------:R-:W-:Y:S01]  /*8640*/  ISETP.GT.U32.AND P6, PT, R8, R12, PT ;  /* 0x0000000c0800720c */ /* 0x000fe20003fc4070 */
[----:B------:R-:W-:Y:S01]  /*8650*/  IMAD.MOV R22, RZ, RZ, -R24 ;  /* 0x000000ffff167224 */ /* 0x000fe200078e0a18 */
[----:B------:R-:W-:Y:S01]  /*8660*/  IABS R20, R5 ;  /* 0x0000000500147213 */ /* 0x000fe20000000000 */
[----:B------:R-:W-:Y:S01]  /*8670*/  @!P2 IMAD.MOV R3, RZ, RZ, -R3 ;  /* 0x000000ffff03a224 */ /* 0x000fe200078e0a03 */
[----:B------:R-:W-:Y:S01]  /*8680*/  ISETP.GE.AND P2, PT, R18, RZ, PT ;  /* 0x000000ff1200720c */ /* 0x000fe20003f46270 */
[----:B------:R-:W-:Y:S01]  /*8690*/  IMAD R14, R8, R22, R14 ;  /* 0x00000016080e7224 */ /* 0x000fe200078e020e */
[----:B------:R-:W-:Y:S01]  /*86a0*/  IABS R18, R18 ;  /* 0x0000001200127213 */ /* 0x000fe20000000000 */
[----:B------:R-:W-:Y:S01]  /*86b0*/  @!P5 IMAD.IADD R11, R11, 0x1, -R8 ;  /* 0x000000010b0bd824 */ /* 0x000fe200078e0a08 */
[----:B------:R-:W-:Y:S01]  /*86c0*/  IABS R2, R28 ;  /* 0x0000001c00027213 */ /* 0x000fe20000000000 */
[----:B------:R0:W-:Y:S01]  /*86d0*/  STL [R1+0x18b8], R3 ;  /* 0x0018b80301007387 */ /* 0x0001e20000100800 */
[----:B------:R-:W-:Y:S01]  /*86e0*/  ISETP.GE.AND P3, PT, R5, RZ, PT ;  /* 0x000000ff0500720c */ /* 0x000fe20003f66270 */
[----:B------:R-:W-:Y:S01]  /*86f0*/  IMAD.HI.U32 R7, R0, R18, RZ ;  /* 0x0000001200077227 */ /* 0x000fe200078e00ff */
[----:B------:R-:W-:Y:S01]  /*8700*/  ISETP.GT.U32.AND P5, PT, R8, R14, PT ;  /* 0x0000000e0800720c */ /* 0x000fe20003fa4070 */
[----:B------:R-:W-:Y:S01]  /*8710*/  STL [R1+0x18bc], R29 ;  /* 0x0018bc1d01007387 */ /* 0x000fe20000100800 */
[----:B------:R-:W-:Y:S01]  /*8720*/  IABS R24, R19 ;  /* 0x0000001300187213 */ /* 0x000fe20000000000 */
[----:B------:R-:W-:Y:S01]  /*8730*/  IMAD.MOV R7, RZ, RZ, -R7 ;  /* 0x000000ffff077224 */ /* 0x000fe200078e0a07 */
[----:B---3--:R-:W-:Y:S01]  /*8740*/  IADD3 R4, R10, 0x8, RZ ;  /* 0x000000080a047810 */ /* 0x008fe20007ffe0ff */
[----:B------:R-:W-:-:S04]  /*8750*/  IMAD.HI.U32 R5, R0, R20, RZ ;  /* 0x0000001400057227 */ /* 0x000fc800078e00ff */
[----:B------:R-:W-:Y:S01]  /*8760*/  IMAD R18, R8, R7, R18 ;  /* 0x0000000708127224 */ /* 0x000fe200078e0212 */
[----:B------:R-:W-:Y:S01]  /*8770*/  IABS R7, R16 ;  /* 0x0000001000077213 */ /* 0x000fe20000000000 */
[----:B------:R-:W-:Y:S02]  /*8780*/  @!P6 IMAD.IADD R12, R12, 0x1, -R8 ;  /* 0x000000010c0ce824 */ /* 0x000fe400078e0a08 */
[----:B------:R-:W-:Y:S01]  /*8790*/  IMAD.HI.U32 R6, R0, R2, RZ ;  /* 0x0000000200067227 */ /* 0x000fe200078e00ff */
[----:B------:R-:W-:-:S03]  /*87a0*/  ISETP.GT.U32.AND P6, PT, R8, R18, PT ;  /* 0x000000120800720c */ /* 0x000fc60003fc4070 */
[----:B------:R-:W-:Y:S02]  /*87b0*/  IMAD.MOV R5, RZ, RZ, -R5 ;  /* 0x000000ffff057224 */ /* 0x000fe400078e0a05 */
[----:B------:R-:W-:Y:S02]  /*87c0*/  IMAD.MOV R6, RZ, RZ, -R6 ;  /* 0x000000ffff067224 */ /* 0x000fe400078e0a06 */
[C---:B------:R-:W-:Y:S02]  /*87d0*/  IMAD R20, R8.reuse, R5, R20 ;  /* 0x0000000508147224 */ /* 0x040fe400078e0214 */
[----:B------:R-:W-:Y:S01]  /*87e0*/  IMAD R2, R8, R6, R2 ;  /* 0x0000000608027224 */ /* 0x000fe200078e0202 */
[----:B------:R-:W-:Y:S01]  /*87f0*/  IABS R6, R17 ;  /* 0x0000001100067213 */ /* 0x000fe20000000000 */
[--C-:B------:R-:W-:Y:S01]  /*8800*/  @!P5 IMAD.IADD R14, R14, 0x1, -R8.reuse ;  /* 0x000000010e0ed824 */ /* 0x100fe200078e0a08 */
[----:B------:R-:W-:Y:S01]  /*8810*/  ISETP.GT.U32.AND P5, PT, R8, R20, PT ;  /* 0x000000140800720c */ /* 0x000fe20003fa4070 */
[----:B------:R-:W-:Y:S01]  /*8820*/  @!P6 IMAD.IADD R18, R18, 0x1, -R8 ;  /* 0x000000011212e824 */ /* 0x000fe200078e0a08 */
[----:B------:R-:W-:Y:S01]  /*8830*/  ISETP.GT.U32.AND P6, PT, R8, R2, PT ;  /* 0x000000020800720c */ /* 0x000fe20003fc4070 */
[----:B------:R-:W-:-:S02]  /*8840*/  @!P4 IMAD.MOV R11, RZ, RZ, -R11 ;  /* 0x000000ffff0bc224 */ /* 0x000fc400078e0a0b */
[----:B------:R-:W-:Y:S01]  /*8850*/  IMAD.HI.U32 R22, R0, R6, RZ ;  /* 0x0000000600167227 */ /* 0x000fe200078e00ff */
[----:B------:R-:W-:Y:S02]  /*8860*/  ISETP.GT.U32.AND P4, PT, R8, R18, PT ;  /* 0x000000120800720c */ /* 0x000fe40003f84070 */
[----:B------:R-:W-:Y:S01]  /*8870*/  STL [R1+0x18c0], R11 ;  /* 0x0018c00b01007387 */ /* 0x000fe20000100800 */
[----:B------:R-:W-:-:S04]  /*8880*/  IMAD.HI.U32 R25, R0, R7, RZ ;  /* 0x0000000700197227 */ /* 0x000fc800078e00ff */
[--C-:B------:R-:W-:Y:S01]  /*8890*/  @!P5 IMAD.IADD R20, R20, 0x1, -R8.reuse ;  /* 0x000000011414d824 */ /* 0x100fe200078e0a08 */
[----:B------:R-:W-:Y:S01]  /*88a0*/  ISETP.GT.U32.AND P5, PT, R8, R14, PT ;  /* 0x0000000e0800720c */ /* 0x000fe20003fa4070 */
[----:B------:R-:W-:Y:S02]  /*88b0*/  @!P6 IMAD.IADD R2, R2, 0x1, -R8 ;  /* 0x000000010202e824 */ /* 0x000fe400078e0a08 */
[----:B------:R-:W-:Y:S01]  /*88c0*/  IMAD.MOV R22, RZ, RZ, -R22 ;  /* 0x000000ffff167224 */ /* 0x000fe200078e0a16 */
[C---:B------:R-:W-:Y:S01]  /*88d0*/  ISETP.GT.U32.AND P6, PT, R8.reuse, R20, PT ;  /* 0x000000140800720c */ /* 0x040fe20003fc4070 */
[----:B------:R-:W-:Y:S02]  /*88e0*/  IMAD.MOV R25, RZ, RZ, -R25 ;  /* 0x000000ffff197224 */ /* 0x000fe400078e0a19 */
[----:B------:R-:W-:Y:S01]  /*88f0*/  IMAD R6, R8, R22, R6 ;  /* 0x0000001608067224 */ /* 0x000fe200078e0206 */
[----:B------:R-:W-:Y:S01]  /*8900*/  IABS R22, R15 ;  /* 0x0000000f00167213 */ /* 0x000fe20000000000 */
[----:B------:R-:W-:-:S04]  /*8910*/  IMAD.HI.U32 R5, R0, R24, RZ ;  /* 0x0000001800057227 */ /* 0x000fc800078e00ff */
[----:B------:R-:W-:Y:S01]  /*8920*/  IMAD R7, R8, R25, R7 ;  /* 0x0000001908077224 */ /* 0x000fe200078e0207 */
[----:B------:R-:W-:Y:S01]  /*8930*/  IABS R25, R4 ;  /* 0x0000000400197213 */ /* 0x000fe20000000000 */
[--C-:B------:R-:W-:Y:S01]  /*8940*/  @!P4 IMAD.IADD R18, R18, 0x1, -R8.reuse ;  /* 0x000000011212c824 */ /* 0x100fe200078e0a08 */
[----:B------:R-:W-:Y:S01]  /*8950*/  ISETP.GT.U32.AND P4, PT, R8, R6, PT ;  /* 0x000000060800720c */ /* 0x000fe20003f84070 */
[----:B------:R-:W-:Y:S02]  /*8960*/  IMAD.MOV R5, RZ, RZ, -R5 ;  /* 0x000000ffff057224 */ /* 0x000fe400078e0a05 */
[----:B------:R-:W-:Y:S01]  /*8970*/  @!P6 IMAD.IADD R20, R20, 0x1, -R8 ;  /* 0x000000011414e824 */ /* 0x000fe200078e0a08 */
[C---:B------:R-:W-:Y:S01]  /*8980*/  ISETP.GT.U32.AND P6, PT, R8.reuse, R7, PT ;  /* 0x000000070800720c */ /* 0x040fe20003fc4070 */
[----:B------:R-:W-:Y:S01]  /*8990*/  IMAD R5, R8, R5, R24 ;  /* 0x0000000508057224 */ /* 0x000fe200078e0218 */
[----:B------:R-:W-:Y:S01]  /*89a0*/  IABS R24, R13 ;  /* 0x0000000d00187213 */ /* 0x000fe20000000000 */
[----:B------:R-:W-:-:S02]  /*89b0*/  @!P5 IMAD.IADD R14, R14, 0x1, -R8 ;  /* 0x000000010e0ed824 */ /* 0x000fc400078e0a08 */
[----:B------:R-:W-:Y:S01]  /*89c0*/  @!P1 IMAD.MOV R12, RZ, RZ, -R12 ;  /* 0x000000ffff0c9224 */ /* 0x000fe200078e0a0c */
[----:B------:R-:W-:Y:S01]  /*89d0*/  ISETP.GT.U32.AND P5, PT, R8, R5, PT ;  /* 0x000000050800720c */ /* 0x000fe20003fa4070 */
[----:B------:R-:W-:Y:S01]  /*89e0*/  IMAD.HI.U32 R26, R0, R24, RZ ;  /* 0x00000018001a7227 */ /* 0x000fe200078e00ff */
[----:B------:R-:W-:Y:S02]  /*89f0*/  ISETP.GT.U32.AND P1, PT, R8, R2, PT ;  /* 0x000000020800720c */ /* 0x000fe40003f24070 */
[----:B------:R-:W-:Y:S01]  /*8a00*/  STL [R1+0x18c4], R12 ;  /* 0x0018c40c01007387 */ /* 0x000fe20000100800 */
[--C-:B------:R-:W-:Y:S02]  /*8a10*/  @!P4 IMAD.IADD R6, R6, 0x1, -R8.reuse ;  /* 0x000000010606c824 */ /* 0x100fe400078e0a08 */
[----:B------:R-:W-:Y:S02]  /*8a20*/  @!P6 IMAD.IADD R7, R7, 0x1, -R8 ;  /* 0x000000010707e824 */ /* 0x000fe400078e0a08 */
[----:B------:R-:W-:Y:S01]  /*8a30*/  IMAD.MOV R26, RZ, RZ, -R26 ;  /* 0x000000ffff1a7224 */ /* 0x000fe200078e0a1a */
[----:B------:R-:W-:Y:S01]  /*8a40*/  ISETP.GT.U32.AND P6, PT, R8, R6, PT ;  /* 0x000000060800720c */ /* 0x000fe20003fc4070 */
[----:B------:R-:W-:-:S02]  /*8a50*/  @!P0 IMAD.MOV R14, RZ, RZ, -R14 ;  /* 0x000000ffff0e8224 */ /* 0x000fc400078e0a0e */
[--C-:B------:R-:W-:Y:S02]  /*8a60*/  @!P5 IMAD.IADD R5, R5, 0x1, -R8.reuse ;  /* 0x000000010505d824 */ /* 0x100fe400078e0a08 */
[----:B------:R-:W-:Y:S01]  /*8a70*/  @!P1 IMAD.IADD R2, R2, 0x1, -R8 ;  /* 0x0000000102029824 */ /* 0x000fe200078e0a08 */
[----:B------:R-:W-:Y:S01]  /*8a80*/  ISETP.GE.AND P1, PT, R28, RZ, PT ;  /* 0x000000ff1c00720c */ /* 0x000fe20003f26270 */
[C---:B------:R-:W-:Y:S01]  /*8a90*/  IMAD R26, R8.reuse, R26, R24 ;  /* 0x0000001a081a7224 */ /* 0x040fe200078e0218 */
[----:B------:R-:W-:Y:S01]  /*8aa0*/  ISETP.GT.U32.AND P4, PT, R8, R5, PT ;  /* 0x000000050800720c */ /* 0x000fe20003f84070 */
[----:B------:R-:W-:Y:S01]  /*8ab0*/  IMAD.HI.U32 R10, R0, R22, RZ ;  /* 0x00000016000a7227 */ /* 0x000fe200078e00ff */
[----:B------:R-:W-:Y:S02]  /*8ac0*/  STL [R1+0x18c8], R14 ;  /* 0x0018c80e01007387 */ /* 0x000fe40000100800 */
[----:B------:R-:W-:Y:S01]  /*8ad0*/  ISETP.GT.U32.AND P0, PT, R8, R26, PT ;  /* 0x0000001a0800720c */ /* 0x000fe20003f04070 */
[----:B------:R-:W-:Y:S01]  /*8ae0*/  @!P6 IMAD.IADD R6, R6, 0x1, -R8 ;  /* 0x000000010606e824 */ /* 0x000fe200078e0a08 */
[----:B------:R-:W-:Y:S01]  /*8af0*/  ISETP.GE.AND P6, PT, R19, RZ, PT ;  /* 0x000000ff1300720c */ /* 0x000fe20003fc6270 */
[----:B------:R-:W-:-:S02]  /*8b00*/  IMAD.MOV R10, RZ, RZ, -R10 ;  /* 0x000000ffff0a7224 */ /* 0x000fc400078e0a0a */
[----:B------:R-:W-:Y:S02]  /*8b10*/  IMAD.MOV.U32 R21, RZ, RZ, R25 ;  /* 0x000000ffff157224 */ /* 0x000fe400078e0019 */
[----:B------:R-:W-:Y:S01]  /*8b20*/  @!P1 IMAD.MOV R2, RZ, RZ, -R2 ;  /* 0x000000ffff029224 */ /* 0x000fe200078e0a02 */
[----:B------:R-:W-:Y:S01]  /*8b30*/  ISETP.GE.AND P1, PT, R15, RZ, PT ;  /* 0x000000ff0f00720c */ /* 0x000fe20003f26270 */
[----:B------:R-:W-:Y:S01]  /*8b40*/  @!P4 IMAD.IADD R5, R5, 0x1, -R8 ;  /* 0x000000010505c824 */ /* 0x000fe200078e0a08 */
[----:B------:R-:W2:Y:S01]  /*8b50*/  S2R R15, SR_TID.X ;  /* 0x00000000000f7919 */ /* 0x000ea20000002100 */
[----:B------:R-:W-:Y:S01]  /*8b60*/  IMAD R10, R8, R10, R22 ;  /* 0x0000000a080a7224 */ /* 0x000fe200078e0216 */
[----:B------:R-:W-:Y:S01]  /*8b70*/  IABS R22, R9 ;  /* 0x0000000900167213 */ /* 0x000fe20000000000 */
[----:B------:R-:W-:Y:S02]  /*8b80*/  @!P0 IMAD.IADD R26, R26, 0x1, -R8 ;  /* 0x000000011a1a8824 */ /* 0x000fe400078e0a08 */
[----:B------:R-:W-:Y:S01]  /*8b90*/  @!P6 IMAD.MOV R5, RZ, RZ, -R5 ;  /* 0x000000ffff05e224 */ /* 0x000fe200078e0a05 */
[----:B------:R-:W-:Y:S01]  /*8ba0*/  ISETP.GE.AND P6, PT, R13, RZ, PT ;  /* 0x000000ff0d00720c */ /* 0x000fe20003fc6270 */
[----:B------:R-:W-:Y:S01]  /*8bb0*/  IMAD.MOV.U32 R24, RZ, RZ, R22 ;  /* 0x000000ffff187224 */ /* 0x000fe200078e0016 */
[----:B------:R-:W3:Y:S01]  /*8bc0*/  S2R R13, SR_TID.X ;  /* 0x00000000000d7919 */ /* 0x000ee20000002100 */
[----:B------:R-:W-:Y:S01]  /*8bd0*/  ISETP.GT.U32.AND P0, PT, R8, R26, PT ;  /* 0x0000001a0800720c */ /* 0x000fe20003f04070 */
[----:B------:R-:W-:Y:S01]  /*8be0*/  IMAD.HI.U32 R25, R0, R21, RZ ;  /* 0x0000001500197227 */ /* 0x000fe200078e00ff */
[----:B------:R-:W-:-:S03]  /*8bf0*/  ISETP.GT.U32.AND P5, PT, R8, R10, PT ;  /* 0x0000000a0800720c */ /* 0x000fc60003fa4070 */
[----:B------:R-:W-:-:S04]  /*8c00*/  IMAD.HI.U32 R0, R0, R24, RZ ;  /* 0x0000001800007227 */ /* 0x000fc800078e00ff */
[----:B------:R-:W-:Y:S02]  /*8c10*/  @!P2 IMAD.MOV R18, RZ, RZ, -R18 ;  /* 0x000000ffff12a224 */ /* 0x000fe400078e0a12 */
[----:B------:R-:W-:Y:S01]  /*8c20*/  @!P3 IMAD.MOV R20, RZ, RZ, -R20 ;  /* 0x000000ffff14b224 */ /* 0x000fe200078e0a14 */
[----:B------:R-:W-:Y:S01]  /*8c30*/  ISETP.GE.AND P3, PT, R17, RZ, PT ;  /* 0x000000ff1100720c */ /* 0x000fe20003f66270 */
[----:B------:R-:W-:Y:S01]  /*8c40*/  IMAD.MOV R0, RZ, RZ, -R0 ;  /* 0x000000ffff007224 */ /* 0x000fe200078e0a00 */
[----:B------:R-:W-:Y:S01]  /*8c50*/  STL [R1+0x18cc], R18 ;  /* 0x0018cc1201007387 */ /* 0x000fe20000100800 */
[----:B------:R-:W-:Y:S01]  /*8c60*/  @!P0 IMAD.IADD R26, R26, 0x1, -R8 ;  /* 0x000000011a1a8824 */ /* 0x000fe200078e0a08 */
[----:B------:R-:W-:Y:S01]  /*8c70*/  ISETP.GE.AND P0, PT, R4, RZ, PT ;  /* 0x000000ff0400720c */ /* 0x000fe20003f06270 */
[----:B------:R-:W-:Y:S01]  /*8c80*/  IMAD R24, R8, R0, R24 ;  /* 0x0000000008187224 */ /* 0x000fe200078e0218 */
[----:B------:R-:W-:Y:S01]  /*8c90*/  STL [R1+0x18d0], R20 ;  /* 0x0018d01401007387 */ /* 0x000fe20000100800 */
[----:B--2---:R-:W-:Y:S01]  /*8ca0*/  LOP3.LUT R15, R15, 0x60, RZ, 0xc0, !PT ;  /* 0x000000600f0f7812 */ /* 0x004fe200078ec0ff */
[----:B------:R-:W-:Y:S01]  /*8cb0*/  @!P5 IMAD.IADD R10, R10, 0x1, -R8 ;  /* 0x000000010a0ad824 */ /* 0x000fe200078e0a08 */
[----:B------:R-:W-:Y:S01]  /*8cc0*/  ISETP.GT.U32.AND P5, PT, R8, R7, PT ;  /* 0x000000070800720c */ /* 0x000fe20003fa4070 */
[----:B------:R2:W-:Y:S01]  /*8cd0*/  STL [R1+0x18d4], R2 ;  /* 0x0018d40201007387 */ /* 0x0005e20000100800 */
[C---:B---3--:R-:W-:Y:S01]  /*8ce0*/  IMAD.SHL.U32 R4, R13.reuse, 0x2, RZ ;  /* 0x000000020d047824 */ /* 0x048fe200078e00ff */
[----:B------:R-:W-:Y:S01]  /*8cf0*/  SHF.R.S32.HI R0, RZ, 0x6, R13 ;  /* 0x00000006ff007819 */ /* 0x000fe2000001140d */
[C---:B------:R-:W-:Y:S01]  /*8d00*/  IMAD.SHL.U32 R22, R13.reuse, 0x8, RZ ;  /* 0x000000080d167824 */ /* 0x040fe200078e00ff */
[----:B------:R3:W-:Y:S01]  /*8d10*/  STL [R1+0x18d8], R5 ;  /* 0x0018d80501007387 */ /* 0x0007e20000100800 */
[----:B------:R-:W-:Y:S01]  /*8d20*/  @!P3 IMAD.MOV R6, RZ, RZ, -R6 ;  /* 0x000000ffff06b224 */ /* 0x000fe200078e0a06 */
[----:B0-----:R-:W-:Y:S01]  /*8d30*/  SGXT R3, R0, 0x1 ;  /* 0x000000010003781a */ /* 0x001fe20000000200 */
[----:B------:R-:W-:Y:S01]  /*8d40*/  IMAD.MOV R25, RZ, RZ, -R25 ;  /* 0x000000ffff197224 */ /* 0x000fe200078e0a19 */
[----:B------:R-:W-:Y:S01]  /*8d50*/  LOP3.LUT R22, R22, 0x30, R4, 0x48, !PT ;  /* 0x0000003016167812 */ /* 0x000fe200078e4804 */
[----:B------:R-:W4:Y:S01]  /*8d60*/  LDL.LU R17, [R1+0x50] ;  /* 0x0000500001117983 */ /* 0x000f220000300800 */
[----:B--2---:R-:W-:Y:S01]  /*8d70*/  LOP3.LUT R2, R13, 0x7, RZ, 0xc0, !PT ;  /* 0x000000070d027812 */ /* 0x004fe200078ec0ff */
[C---:B------:R-:W-:Y:S01]  /*8d80*/  IMAD R25, R8.reuse, R25, R21 ;  /* 0x0000001908197224 */ /* 0x040fe200078e0215 */
[----:B------:R-:W-:Y:S01]  /*8d90*/  ISETP.GT.U32.AND P2, PT, R8, R10, PT ;  /* 0x0000000a0800720c */ /* 0x000fe20003f44070 */
[----:B------:R-:W-:Y:S01]  /*8da0*/  @!P5 IMAD.IADD R7, R7, 0x1, -R8 ;  /* 0x000000010707d824 */ /* 0x000fe200078e0a08 */
[----:B------:R-:W-:Y:S01]  /*8db0*/  ISETP.GE.AND P5, PT, R16, RZ, PT ;  /* 0x000000ff1000720c */ /* 0x000fe20003fa6270 */
[----:B------:R-:W-:Y:S01]  /*8dc0*/  IMAD R0, R2, 0x4, R15 ;  /* 0x0000000402007824 */ /* 0x000fe200078e020f */
[----:B------:R-:W-:Y:S01]  /*8dd0*/  ISETP.GT.U32.AND P4, PT, R8, R25, PT ;  /* 0x000000190800720c */ /* 0x000fe20003f84070 */
[----:B------:R-:W-:-:S02]  /*8de0*/  IMAD R2, R2, 0x210, RZ ;  /* 0x0000021002027824 */ /* 0x000fc400078e02ff */
[----:B---3--:R-:W-:Y:S01]  /*8df0*/  IMAD.U32 R5, R0, 0x10, R22 ;  /* 0x0000001000057824 */ /* 0x008fe200078e0016 */
[----:B------:R-:W-:Y:S01]  /*8e00*/  LOP3.LUT R0, R3, 0x90, RZ, 0xc0, !PT ;  /* 0x0000009003007812 */ /* 0x000fe200078ec0ff */
[C---:B------:R-:W-:Y:S01]  /*8e10*/  IMAD.SHL.U32 R3, R13.reuse, 0x100, RZ ;  /* 0x000001000d037824 */ /* 0x040fe200078e00ff */
[--C-:B------:R-:W-:Y:S02]  /*8e20*/  LOP3.LUT R22, R2, 0x10, R4.reuse, 0x78, !PT ;  /* 0x0000001002167812 */ /* 0x100fe400078e7804 */
[----:B------:R-:W-:Y:S01]  /*8e30*/  LOP3.LUT R0, R0, 0x7e, R4, 0x78, !PT ;  /* 0x0000007e00007812 */ /* 0x000fe200078e7804 */
[--C-:B------:R-:W-:Y:S01]  /*8e40*/  @!P2 IMAD.IADD R10, R10, 0x1, -R8.reuse ;  /* 0x000000010a0aa824 */ /* 0x100fe200078e0a08 */
[----:B------:R-:W-:Y:S02]  /*8e50*/  LOP3.LUT R2, R13, 0x1f, RZ, 0xc0, !PT ;  /* 0x0000001f0d027812 */ /* 0x000fe400078ec0ff */
[----:B------:R-:W-:Y:S01]  /*8e60*/  ISETP.GT.U32.AND P2, PT, R8, R24, PT ;  /* 0x000000180800720c */ /* 0x000fe20003f44070 */
[----:B------:R0:W-:Y:S01]  /*8e70*/  STL [R1+0x17a0], R0 ;  /* 0x0017a00001007387 */ /* 0x0001e20000100800 */
[----:B------:R-:W-:-:S03]  /*8e80*/  @!P4 IMAD.IADD R25, R25, 0x1, -R8 ;  /* 0x000000011919c824 */ /* 0x000fc600078e0a08 */
[----:B------:R-:W2:Y:S02]  /*8e90*/  LDL.LU R16, [R1+0x34] ;  /* 0x0000340001107983 */ /* 0x000ea40000300800 */
[----:B------:R-:W-:Y:S02]  /*8ea0*/  ISETP.GT.U32.AND P4, PT, R8, R25, PT ;  /* 0x000000190800720c */ /* 0x000fe40003f84070 */
[----:B------:R-:W3:Y:S04]  /*8eb0*/  LDL.LU R15, [R1+0x28] ;  /* 0x00002800010f7983 */ /* 0x000ee80000300800 */
[----:B------:R-:W-:Y:S01]  /*8ec0*/  STL [R1+0x18dc], R6 ;  /* 0x0018dc0601007387 */ /* 0x000fe20000100800 */
[----:B------:R-:W-:-:S03]  /*8ed0*/  @!P2 IMAD.IADD R24, R24, 0x1, -R8 ;  /* 0x000000011818a824 */ /* 0x000fc600078e0a08 */
[----:B------:R-:W3:Y:S02]  /*8ee0*/  LDL.LU R13, [R1+0x24] ;  /* 0x00002400010d7983 */ /* 0x000ee40000300800 */
[----:B------:R-:W-:Y:S01]  /*8ef0*/  ISETP.GT.U32.AND P2, PT, R8, R24, PT ;  /* 0x000000180800720c */ /* 0x000fe20003f44070 */
[----:B0-----:R-:W-:Y:S01]  /*8f00*/  IMAD R0, R2, c[0x0][0x18c], RZ ;  /* 0x0000630002007a24 */ /* 0x001fe200078e02ff */
[----:B------:R-:W3:Y:S01]  /*8f10*/  LDL.LU R21, [R1+0x18c] ;  /* 0x00018c0001157983 */ /* 0x000ee20000300800 */
[----:B------:R-:W-:Y:S01]  /*8f20*/  @!P4 IMAD.IADD R25, R25, 0x1, -R8 ;  /* 0x000000011919c824 */ /* 0x000fe200078e0a08 */
[----:B------:R-:W-:Y:S02]  /*8f30*/  LOP3.LUT R3, R22, 0x1000, R3, 0xf8, !PT ;  /* 0x0000100016037812 */ /* 0x000fe400078ef803 */
[----:B------:R-:W3:Y:S01]  /*8f40*/  LDL.LU R19, [R1+0x1a4] ;  /* 0x0001a40001137983 */ /* 0x000ee20000300800 */
[----:B------:R-:W-:Y:S01]  /*8f50*/  @!P5 IMAD.MOV R7, RZ, RZ, -R7 ;  /* 0x000000ffff07d224 */ /* 0x000fe200078e0a07 */
[----:B------:R-:W-:Y:S01]  /*8f60*/  LOP3.LUT R22, RZ, c[0x0][0x17c], RZ, 0x33, !PT ;  /* 0x00005f00ff167a12 */ /* 0x000fe200078e33ff */
[----:B------:R-:W-:Y:S01]  /*8f70*/  @!P1 IMAD.MOV R10, RZ, RZ, -R10 ;  /* 0x000000ffff0a9224 */ /* 0x000fe200078e0a0a */
[----:B------:R-:W-:-:S03]  /*8f80*/  ISETP.GE.AND P4, PT, R9, RZ, PT ;  /* 0x000000ff0900720c */ /* 0x000fc60003f86270 */
[----:B------:R-:W-:Y:S01]  /*8f90*/  @!P2 IMAD.IADD R24, R24, 0x1, -R8 ;  /* 0x000000011818a824 */ /* 0x000fe200078e0a08 */
[----:B------:R-:W-:Y:S01]  /*8fa0*/  LEA R8, P3, R0, c[0x0][0x168], 0x1 ;  /* 0x00005a0000087a11 */ /* 0x000fe200078608ff */
[----:B------:R-:W-:Y:S01]  /*8fb0*/  @!P6 IMAD.MOV R26, RZ, RZ, -R26 ;  /* 0x000000ffff1ae224 */ /* 0x000fe200078e0a1a */
[----:B------:R-:W-:Y:S01]  /*8fc0*/  ISETP.NE.AND P2, PT, RZ, c[0x0][0x17c], PT ;  /* 0x00005f00ff007a0c */ /* 0x000fe20003f45270 */
[----:B------:R-:W-:Y:S02]  /*8fd0*/  @!P0 IMAD.MOV R25, RZ, RZ, -R25 ;  /* 0x000000ffff198224 */ /* 0x000fe400078e0a19 */
[----:B------:R-:W-:Y:S01]  /*8fe0*/  STL [R1+0x1804], R8 ;  /* 0x0018040801007387 */ /* 0x000fe20000100800 */
[----:B------:R-:W-:-:S03]  /*8ff0*/  SEL R2, R22, R23, !P2 ;  /* 0x0000001716027207 */ /* 0x000fc60005000000 */
[----:B------:R-:W-:Y:S04]  /*9000*/  STL [R1+0x18e0], R7 ;  /* 0x0018e00701007387 */ /* 0x000fe80000100800 */
[----:B------:R-:W-:Y:S04]  /*9010*/  STL [R1+0x18e4], R10 ;  /* 0x0018e40a01007387 */ /* 0x000fe80000100800 */
[----:B------:R-:W-:Y:S04]  /*9020*/  STL [R1+0x18e8], R26 ;  /* 0x0018e81a01007387 */ /* 0x000fe80000100800 */
[----:B------:R0:W-:Y:S04]  /*9030*/  STL [R1+0x18ec], R25 ;  /* 0x0018ec1901007387 */ /* 0x0001e80000100800 */
[----:B------:R-:W3:Y:S04]  /*9040*/  LDL.LU R23, [R1+0x1a8] ;  /* 0x0001a80001177983 */ /* 0x000ee80000300800 */
[----:B------:R2:W-:Y:S04]  /*9050*/  STL [R1+0x1ec], R2 ;  /* 0x0001ec0201007387 */ /* 0x0005e80000100800 */
[----:B0-----:R-:W3:Y:S01]  /*9060*/  LDL.LU R25, [R1+0x194] ;  /* 0x0001940001197983 */ /* 0x001ee20000300800 */
[----:B----4-:R-:W-:-:S05]  /*9070*/  SEL R0, R22, R17, !P2 ;  /* 0x0000001116007207 */ /* 0x010fca0005000000 */
[----:B------:R3:W-:Y:S04]  /*9080*/  STL [R1+0x1f4], R0 ;  /* 0x0001f40001007387 */ /* 0x0007e80000100800 */
[----:B------:R-:W4:Y:S04]  /*9090*/  LDL.LU R26, [R1+0x190] ;  /* 0x00019000011a7983 */ /* 0x000f280000300800 */
[----:B------:R-:W4:Y:S04]  /*90a0*/  LDL.LU R10, [R1+0x4] ;  /* 0x00000400010a7983 */ /* 0x000f280000300800 */
[----:B------:R-:W4:Y:S04]  /*90b0*/  LDL.LU R17, [R1] ;  /* 0x0000000001117983 */ /* 0x000f280000300800 */
[----:B------:R-:W4:Y:S01]  /*90c0*/  LDL.LU R7, [R1+0x160] ;  /* 0x0001600001077983 */ /* 0x000f220000300800 */
[----:B--2---:R-:W-:-:S02]  /*90d0*/  SEL R2, R22, R16, !P2 ;  /* 0x0000001016027207 */ /* 0x004fc40005000000 */
[----:B---3--:R-:W-:-:S03]  /*90e0*/  SEL R0, R22, R15, !P2 ;  /* 0x0000000f16007207 */ /* 0x008fc60005000000 */
[----:B------:R-:W-:Y:S04]  /*90f0*/  STL [R1+0x1f0], R2 ;  /* 0x0001f00201007387 */ /* 0x000fe80000100800 */
[----:B------:R-:W2:Y:S04]  /*9100*/  LDL.LU R8, [R1+0x164] ;  /* 0x0001640001087983 */ /* 0x000ea80000300800 */
[----:B------:R0:W-:Y:S04]  /*9110*/  STL [R1+0x1dc], R0 ;  /* 0x0001dc0001007387 */ /* 0x0001e80000100800 */
[----:B------:R-:W3:Y:S04]  /*9120*/  LDL.LU R6, [R1+0x16c] ;  /* 0x00016c0001067983 */ /* 0x000ee80000300800 */
[----:B0-----:R-:W3:Y:S04]  /*9130*/  LDL.LU R0, [R1+0x170] ;  /* 0x0001700001007983 */ /* 0x001ee80000300800 */
[----:B------:R-:W3:Y:S04]  /*9140*/  LDL.LU R5, [R1+0x178] ;  /* 0x0001780001057983 */ /* 0x000ee80000300800 */
[----:B------:R-:W3:Y:S01]  /*9150*/  LDL.LU R15, [R1+0x184] ;  /* 0x00018400010f7983 */ /* 0x000ee20000300800 */
[----:B------:R-:W-:-:S03]  /*9160*/  SEL R3, R22, R13, !P2 ;  /* 0x0000000d16037207 */ /* 0x000fc60005000000 */
[----:B------:R-:W3:Y:S04]  /*9170*/  LDL.LU R2, [R1+0x188] ;  /* 0x0001880001027983 */ /* 0x000ee80000300800 */
[----:B------:R-:W3:Y:S04]  /*9180*/  LDL.LU R20, [R1+0x200] ;  /* 0x0002000001147983 */ /* 0x000ee80000300800 */
[----:B------:R0:W-:Y:S04]  /*9190*/  STL [R1+0x1d8], R3 ;  /* 0x0001d80301007387 */ /* 0x0001e80000100800 */
[----:B------:R-:W3:Y:S01]  /*91a0*/  LDL.LU R13, [R1+0x17c] ;  /* 0x00017c00010d7983 */ /* 0x000ee20000300800 */
[----:B------:R-:W-:-:S03]  /*91b0*/  SEL R4, R22, R21, !P2 ;  /* 0x0000001516047207 */ /* 0x000fc60005000000 */
[----:B------:R-:W3:Y:S01]  /*91c0*/  LDL.LU R21, [R1+0x174] ;  /* 0x0001740001157983 */ /* 0x000ee20000300800 */
[----:B0-----:R-:W-:-:S03]  /*91d0*/  SEL R3, R22, R19, !P2 ;  /* 0x0000001316037207 */ /* 0x001fc60005000000 */
[----:B------:R-:W-:Y:S04]  /*91e0*/  STL [R1+0x1d4], R4 ;  /* 0x0001d40401007387 */ /* 0x000fe80000100800 */
[----:B------:R-:W3:Y:S04]  /*91f0*/  LDL.LU R18, [R1+0x14c] ;  /* 0x00014c0001127983 */ /* 0x000ee80000300800 */
[----:B------:R-:W3:Y:S04]  /*9200*/  LDL.LU R14, [R1+0x150] ;  /* 0x00015000010e7983 */ /* 0x000ee80000300800 */
[----:B------:R0:W-:Y:S04]  /*9210*/  STL [R1+0x1d0], R3 ;  /* 0x0001d00301007387 */ /* 0x0001e80000100800 */
[----:B------:R-:W3:Y:S04]  /*9220*/  LDL.LU R12, [R1+0x154] ;  /* 0x00015400010c7983 */ /* 0x000ee80000300800 */
[----:B------:R-:W3:Y:S04]  /*9230*/  LDL.LU R11, [R1+0x158] ;  /* 0x00015800010b7983 */ /* 0x000ee80000300800 */
[----:B------:R-:W3:Y:S04]  /*9240*/  LDL.LU R29, [R1+0x15c] ;  /* 0x00015c00011d7983 */ /* 0x000ee80000300800 */
[----:B0-----:R-:W3:Y:S04]  /*9250*/  LDL.LU R3, [R1+0xe4] ;  /* 0x0000e40001037983 */ /* 0x001ee80000300800 */
[----:B------:R-:W3:Y:S04]  /*9260*/  LDL.LU R9, [R1+0xe8] ;  /* 0x0000e80001097983 */ /* 0x000ee80000300800 */
[----:B------:R-:W3:Y:S04]  /*9270*/  LDL.LU R28, [R1+0xf8] ;  /* 0x0000f800011c7983 */ /* 0x000ee80000300800 */
[----:B------:R-:W3:Y:S01]  /*9280*/  LDL.LU R4, [R1+0x13c] ;  /* 0x00013c0001047983 */ /* 0x000ee20000300800 */
[----:B------:R-:W-:-:S02]  /*9290*/  SEL R23, R22, R23, !P2 ;  /* 0x0000001716177207 */ /* 0x000fc40005000000 */
[C---:B------:R-:W-:Y:S01]  /*92a0*/  SEL R25, R22.reuse, R25, !P2 ;  /* 0x0000001916197207 */ /* 0x040fe20005000000 */
[----:B------:R-:W3:Y:S04]  /*92b0*/  LDL.LU R16, [R1+0x140] ;  /* 0x0001400001107983 */ /* 0x000ee80000300800 */
[----:B------:R-:W3:Y:S04]  /*92c0*/  LDL.LU R19, [R1+0x148] ;  /* 0x0001480001137983 */ /* 0x000ee80000300800 */
[----:B------:R4:W-:Y:S04]  /*92d0*/  STL [R1+0x1cc], R23 ;  /* 0x0001cc1701007387 */ /* 0x0009e80000100800 */
[----:B------:R0:W-:Y:S01]  /*92e0*/  STL [R1+0x1c4], R25 ;  /* 0x0001c41901007387 */ /* 0x0001e20000100800 */
[----:B----4-:R-:W-:-:S02]  /*92f0*/  SEL R23, R22, R26, !P2 ;  /* 0x0000001a16177207 */ /* 0x010fc40005000000 */
[----:B0-----:R-:W-:-:S03]  /*9300*/  SEL R25, R22, R10, !P2 ;  /* 0x0000000a16197207 */ /* 0x001fc60005000000 */
[----:B------:R0:W-:Y:S01]  /*9310*/  STL [R1+0x1c0], R23 ;  /* 0x0001c01701007387 */ /* 0x0001e20000100800 */
[----:B------:R-:W-:-:S03]  /*9320*/  SEL R10, R22, R17, !P2 ;  /* 0x00000011160a7207 */ /* 0x000fc60005000000 */
[----:B------:R-:W-:Y:S04]  /*9330*/  STL [R1+0x1bc], R25 ;  /* 0x0001bc1901007387 */ /* 0x000fe80000100800 */
[----:B------:R-:W4:Y:S01]  /*9340*/  LDL.LU R17, [R1+0x144] ;  /* 0x0001440001117983 */ /* 0x000f220000300800 */
[----:B0-----:R-:W-:-:S03]  /*9350*/  SEL R23, R22, R27, !P2 ;  /* 0x0000001b16177207 */ /* 0x001fc60005000000 */
[----:B------:R0:W-:Y:S04]  /*9360*/  STL [R1+0x1b8], R10 ;  /* 0x0001b80a01007387 */ /* 0x0001e80000100800 */
[----:B------:R-:W-:Y:S01]  /*9370*/  STL [R1+0x1b4], R23 ;  /* 0x0001b41701007387 */ /* 0x000fe20000100800 */
[C---:B--2---:R-:W-:Y:S02]  /*9380*/  SEL R8, R22.reuse, R8, !P2 ;  /* 0x0000000816087207 */ /* 0x044fe40005000000 */
[C---:B0-----:R-:W-:Y:S02]  /*9390*/  SEL R10, R22.reuse, R7, !P2 ;  /* 0x00000007160a7207 */ /* 0x041fe40005000000 */
[----:B---3--:R-:W-:-:S03]  /*93a0*/  SEL R7, R22, R6, !P2 ;  /* 0x0000000616077207 */ /* 0x008fc60005000000 */
[----:B------:R-:W-:Y:S01]  /*93b0*/  STL [R1+0x1b0], R10 ;  /* 0x0001b00a01007387 */ /* 0x000fe20000100800 */
[----:B------:R-:W-:-:S03]  /*93c0*/  SEL R6, R22, R0, !P2 ;  /* 0x0000000016067207 */ /* 0x000fc60005000000 */
[----:B------:R-:W-:Y:S01]  /*93d0*/  STL [R1+0x1ac], R8 ;  /* 0x0001ac0801007387 */ /* 0x000fe20000100800 */
[----:B------:R-:W-:-:S03]  /*93e0*/  SEL R5, R22, R5, !P2 ;  /* 0x0000000516057207 */ /* 0x000fc60005000000 */
[----:B------:R-:W-:Y:S01]  /*93f0*/  STL [R1+0x1a8], R7 ;  /* 0x0001a80701007387 */ /* 0x000fe20000100800 */
[----:B------:R-:W-:-:S03]  /*9400*/  SEL R0, R22, R15, !P2 ;  /* 0x0000000f16007207 */ /* 0x000fc60005000000 */
[----:B------:R-:W-:Y:S04]  /*9410*/  STL [R1+0x1a4], R6 ;  /* 0x0001a40601007387 */ /* 0x000fe80000100800 */
[----:B------:R-:W2:Y:S04]  /*9420*/  LDL.LU R15, [R1+0x120] ;  /* 0x00012000010f7983 */ /* 0x000ea80000300800 */
[----:B------:R0:W-:Y:S04]  /*9430*/  STL [R1+0x194], R5 ;  /* 0x0001940501007387 */ /* 0x0001e80000100800 */
[----:B------:R3:W-:Y:S01]  /*9440*/  STL [R1+0x190], R0 ;  /* 0x0001900001007387 */ /* 0x0007e20000100800 */
[----:B0-----:R-:W-:-:S02]  /*9450*/  SEL R5, R22, R2, !P2 ;  /* 0x0000000216057207 */ /* 0x001fc40005000000 */
[----:B------:R-:W-:-:S03]  /*9460*/  SEL R2, R22, R13, !P2 ;  /* 0x0000000d16027207 */ /* 0x000fc60005000000 */
[----:B------:R-:W-:Y:S04]  /*9470*/  STL [R1+0x18c], R5 ;  /* 0x00018c0501007387 */ /* 0x000fe80000100800 */
[----:B------:R-:W2:Y:S01]  /*9480*/  LDL.LU R13, [R1+0x124] ;  /* 0x00012400010d7983 */ /* 0x000ea20000300800 */
[----:B---3--:R-:W-:-:S05]  /*9490*/  SEL R0, R22, R20, !P2 ;  /* 0x0000001416007207 */ /* 0x008fca0005000000 */
[----:B------:R0:W-:Y:S04]  /*94a0*/  STL [R1+0x188], R0 ;  /* 0x0001880001007387 */ /* 0x0001e80000100800 */
[----:B------:R3:W-:Y:S01]  /*94b0*/  STL [R1+0x184], R2 ;  /* 0x0001840201007387 */ /* 0x0007e20000100800 */
[----:B0-----:R-:W-:-:S03]  /*94c0*/  SEL R0, R22, R21, !P2 ;  /* 0x0000001516007207 */ /* 0x001fc60005000000 */
[----:B------:R-:W2:Y:S01]  /*94d0*/  LDL.LU R21, [R1+0x138] ;  /* 0x0001380001157983 */ /* 0x000ea20000300800 */
[----:B---3--:R-:W-:-:S03]  /*94e0*/  SEL R2, R22, R18, !P2 ;  /* 0x0000001216027207 */ /* 0x008fc60005000000 */
[----:B------:R0:W-:Y:S01]  /*94f0*/  STL [R1+0x17c], R0 ;  /* 0x00017c0001007387 */ /* 0x0001e20000100800 */
[----:B------:R-:W-:-:S03]  /*9500*/  SEL R5, R22, R12, !P2 ;  /* 0x0000000c16057207 */ /* 0x000fc60005000000 */
[----:B------:R3:W-:Y:S01]  /*9510*/  STL [R1+0x178], R2 ;  /* 0x0001780201007387 */ /* 0x0007e20000100800 */
[C---:B0-----:R-:W-:Y:S02]  /*9520*/  SEL R0, R22.reuse, R14, !P2 ;  /* 0x0000000e16007207 */ /* 0x041fe40005000000 */
[C---:B------:R-:W-:Y:S02]  /*9530*/  SEL R3, R22.reuse, R3, !P2 ;  /* 0x0000000316037207 */ /* 0x040fe40005000000 */
[C---:B---3--:R-:W-:Y:S01]  /*9540*/  SEL R2, R22.reuse, R11, !P2 ;  /* 0x0000000b16027207 */ /* 0x048fe20005000000 */
[----:B------:R0:W-:Y:S04]  /*9550*/  STL [R1+0x174], R0 ;  /* 0x0001740001007387 */ /* 0x0001e80000100800 */
[----:B------:R-:W-:Y:S01]  /*9560*/  STL [R1+0x170], R5 ;  /* 0x0001700501007387 */ /* 0x000fe20000100800 */
[----:B0-----:R-:W-:-:S03]  /*9570*/  SEL R0, R22, R29, !P2 ;  /* 0x0000001d16007207 */ /* 0x001fc60005000000 */
[----:B------:R0:W-:Y:S04]  /*9580*/  STL [R1+0x16c], R2 ;  /* 0x00016c0201007387 */ /* 0x0001e80000100800 */
[----:B------:R3:W-:Y:S04]  /*9590*/  STL [R1+0x164], R0 ;  /* 0x0001640001007387 */ /* 0x0007e80000100800 */
[----:B------:R1:W-:Y:S01]  /*95a0*/  STL [R1+0x160], R3 ;  /* 0x0001600301007387 */ /* 0x0003e20000100800 */
[C---:B0-----:R-:W-:Y:S02]  /*95b0*/  SEL R2, R22.reuse, R9, !P2 ;  /* 0x0000000916027207 */ /* 0x041fe40005000000 */
[----:B---3--:R-:W-:-:S03]  /*95c0*/  SEL R0, R22, R28, !P2 ;  /* 0x0000001c16007207 */ /* 0x008fc60005000000 */
[----:B------:R0:W-:Y:S01]  /*95d0*/  STL [R1+0x15c], R2 ;  /* 0x00015c0201007387 */ /* 0x0001e20000100800 */
[----:B-1----:R-:W-:-:S03]  /*95e0*/  SEL R3, R22, R4, !P2 ;  /* 0x0000000416037207 */ /* 0x002fc60005000000 */
[----:B------:R1:W-:Y:S04]  /*95f0*/  STL [R1+0x158], R0 ;  /* 0x0001580001007387 */ /* 0x0003e80000100800 */
[----:B------:R-:W-:Y:S01]  /*9600*/  STL [R1+0x154], R3 ;  /* 0x0001540301007387 */ /* 0x000fe20000100800 */
[----:B0-----:R-:W-:-:S03]  /*9610*/  SEL R2, R22, R16, !P2 ;  /* 0x0000001016027207 */ /* 0x001fc60005000000 */
[----:B------:R-:W3:Y:S01]  /*9620*/  LDL.LU R27, [R1+0x134] ;  /* 0x00013400011b7983 */ /* 0x000ee20000300800 */
[----:B-1----:R-:W-:-:S03]  /*9630*/  SEL R0, R22, R19, !P2 ;  /* 0x0000001316007207 */ /* 0x002fc60005000000 */
[----:B------:R-:W-:Y:S04]  /*9640*/  STL [R1+0x150], R2 ;  /* 0x0001500201007387 */ /* 0x000fe80000100800 */
[----:B------:R-:W3:Y:S04]  /*9650*/  LDL.LU R23, [R1+0x130] ;  /* 0x0001300001177983 */ /* 0x000ee80000300800 */
[----:B------:R4:W-:Y:S04]  /*9660*/  STL [R1+0x14c], R0 ;  /* 0x00014c0001007387 */ /* 0x0009e80000100800 */
[----:B------:R-:W3:Y:S04]  /*9670*/  LDL.LU R25, [R1+0x1fc] ;  /* 0x0001fc0001197983 */ /* 0x000ee80000300800 */
[----:B------:R-:W3:Y:S04]  /*9680*/  LDL.LU R26, [R1+0x12c] ;  /* 0x00012c00011a7983 */ /* 0x000ee80000300800 */
[----:B------:R-:W3:Y:S04]  /*9690*/  LDL.LU R10, [R1+0x11c] ;  /* 0x00011c00010a7983 */ /* 0x000ee80000300800 */
[----:B------:R-:W3:Y:S04]  /*96a0*/  LDL.LU R19, [R1+0x118] ;  /* 0x0001180001137983 */ /* 0x000ee80000300800 */
[----:B------:R-:W3:Y:S04]  /*96b0*/  LDL.LU R7, [R1+0x114] ;  /* 0x0001140001077983 */ /* 0x000ee80000300800 */
[----:B------:R-:W3:Y:S01]  /*96c0*/  LDL.LU R8, [R1+0x110] ;  /* 0x0001100001087983 */ /* 0x000ee20000300800 */
[----:B----4-:R-:W-:-:S05]  /*96d0*/  SEL R0, R22, R17, !P2 ;  /* 0x0000001116007207 */ /* 0x010fca0005000000 */
[----:B------:R0:W-:Y:S04]  /*96e0*/  STL [R1+0x148], R0 ;  /* 0x0001480001007387 */ /* 0x0001e80000100800 */
[----:B------:R-:W4:Y:S04]  /*96f0*/  LDL.LU R6, [R1+0xfc] ;  /* 0x0000fc0001067983 */ /* 0x000f280000300800 */
[----:B0-----:R-:W4:Y:S04]  /*9700*/  LDL.LU R0, [R1+0x108] ;  /* 0x0001080001007983 */ /* 0x001f280000300800 */
[----:B------:R-:W4:Y:S04]  /*9710*/  LDL.LU R5, [R1+0x10c] ;  /* 0x00010c0001057983 */ /* 0x000f280000300800 */
[----:B------:R-:W4:Y:S04]  /*9720*/  LDL.LU R17, [R1+0x100] ;  /* 0x0001000001117983 */ /* 0x000f280000300800 */
[----:B------:R-:W4:Y:S04]  /*9730*/  LDL.LU R2, [R1+0x104] ;  /* 0x0001040001027983 */ /* 0x000f280000300800 */
[----:B------:R-:W4:Y:S01]  /*9740*/  LDL.LU R20, [R1+0xf4] ;  /* 0x0000f40001147983 */ /* 0x000f220000300800 */
[----:B--2---:R-:W-:-:S05]  /*9750*/  SEL R3, R22, R15, !P2 ;  /* 0x0000000f16037207 */ /* 0x004fca0005000000 */
[----:B------:R0:W-:Y:S04]  /*9760*/  STL [R1+0x144], R3 ;  /* 0x0001440301007387 */ /* 0x0001e80000100800 */
[----:B------:R-:W2:Y:S01]  /*9770*/  LDL.LU R15, [R1+0xf0] ;  /* 0x0000f000010f7983 */ /* 0x000ea20000300800 */
[----:B------:R-:W-:-:S03]  /*9780*/  SEL R4, R22, R13, !P2 ;  /* 0x0000000d16047207 */ /* 0x000fc60005000000 */
[----:B------:R-:W2:Y:S04]  /*9790*/  LDL.LU R13, [R1+0xec] ;  /* 0x0000ec00010d7983 */ /* 0x000ea80000300800 */
[----:B------:R-:W-:Y:S04]  /*97a0*/  STL [R1+0x140], R4 ;  /* 0x0001400401007387 */ /* 0x000fe80000100800 */
[----:B------:R-:W2:Y:S04]  /*97b0*/  LDL.LU R18, [R1+0xe0] ;  /* 0x0000e00001127983 */ /* 0x000ea80000300800 */
[----:B------:R-:W2:Y:S01]  /*97c0*/  LDL.LU R14, [R1+0xdc] ;  /* 0x0000dc00010e7983 */ /* 0x000ea20000300800 */
[----:B0-----:R-:W-:-:S05]  /*97d0*/  SEL R3, R22, R21, !P2 ;  /* 0x0000001516037207 */ /* 0x001fca0005000000 */
[----:B------:R0:W-:Y:S04]  /*97e0*/  STL [R1+0x13c], R3 ;  /* 0x00013c0301007387 */ /* 0x0001e80000100800 */
[----:B------:R-:W2:Y:S04]  /*97f0*/  LDL.LU R12, [R1+0xd8] ;  /* 0x0000d800010c7983 */ /* 0x000ea80000300800 */
[----:B------:R-:W2:Y:S04]  /*9800*/  LDL.LU R11, [R1+0xd4] ;  /* 0x0000d400010b7983 */ /* 0x000ea80000300800 */
[----:B------:R-:W2:Y:S04]  /*9810*/  LDL.LU R29, [R1+0xd0] ;  /* 0x0000d000011d7983 */ /* 0x000ea80000300800 */
[----:B0-----:R-:W2:Y:S04]  /*9820*/  LDL.LU R3, [R1+0xcc] ;  /* 0x0000cc0001037983 */ /* 0x001ea80000300800 */
[----:B------:R-:W2:Y:S04]  /*9830*/  LDL.LU R9, [R1+0xc8] ;  /* 0x0000c80001097983 */ /* 0x000ea80000300800 */
[----:B------:R-:W2:Y:S04]  /*9840*/  LDL.LU R28, [R1+0x5c] ;  /* 0x00005c00011c7983 */ /* 0x000ea80000300800 */
[----:B------:R-:W2:Y:S04]  /*9850*/  LDL.LU R4, [R1+0xc4] ;  /* 0x0000c40001047983 */ /* 0x000ea80000300800 */
[----:B------:R-:W2:Y:S04]  /*9860*/  LDL.LU R16, [R1+0x7c] ;  /* 0x00007c0001107983 */ /* 0x000ea80000300800 */
[----:B------:R-:W2:Y:S01]  /*9870*/  LDL.LU R21, [R1+0xc0] ;  /* 0x0000c00001157983 */ /* 0x000ea20000300800 */
[----:B---3--:R-:W-:-:S05]  /*9880*/  SEL R27, R22, R27, !P2 ;  /* 0x0000001b161b7207 */ /* 0x008fca0005000000 */
[----:B------:R0:W-:Y:S02]  /*9890*/  STL [R1+0x138], R27 ;  /* 0x0001381b01007387 */ /* 0x0001e40000100800 */
[C---:B0-----:R-:W-:Y:S02]  /*98a0*/  SEL R27, R22.reuse, R23, !P2 ;  /* 0x00000017161b7207 */ /* 0x041fe40005000000 */
[C---:B------:R-:W-:Y:S02]  /*98b0*/  SEL R23, R22.reuse, R25, !P2 ;  /* 0x0000001916177207 */ /* 0x040fe40005000000 */
[C---:B------:R-:W-:Y:S01]  /*98c0*/  SEL R25, R22.reuse, R26, !P2 ;  /* 0x0000001a16197207 */ /* 0x040fe20005000000 */
[----:B------:R-:W-:Y:S01]  /*98d0*/  STL [R1+0x134], R27 ;  /* 0x0001341b01007387 */ /* 0x000fe20000100800 */
[----:B------:R-:W-:-:S03]  /*98e0*/  SEL R10, R22, R10, !P2 ;  /* 0x0000000a160a7207 */ /* 0x000fc60005000000 */
[----:B------:R0:W-:Y:S04]  /*98f0*/  STL [R1+0x130], R23 ;  /* 0x0001301701007387 */ /* 0x0001e80000100800 */
[----:B------:R-:W-:Y:S01]  /*9900*/  STL [R1+0x12c], R25 ;  /* 0x00012c1901007387 */ /* 0x000fe20000100800 */
[----:B0-----:R-:W-:-:S03]  /*9910*/  SEL R23, R22, R19, !P2 ;  /* 0x0000001316177207 */ /* 0x001fc60005000000 */
[----:B------:R-:W3:Y:S01]  /*9920*/  LDL.LU R19, [R1+0xac] ;  /* 0x0000ac0001137983 */ /* 0x000ee20000300800 */
[----:B------:R-:W-:-:S03]  /*9930*/  SEL R8, R22, R8, !P2 ;  /* 0x0000000816087207 */ /* 0x000fc60005000000 */
[----:B------:R0:W-:Y:S04]  /*9940*/  STL [R1+0x124], R10 ;  /* 0x0001240a01007387 */ /* 0x0001e80000100800 */
[----:B------:R-:W-:Y:S01]  /*9950*/  STL [R1+0x120], R23 ;  /* 0x0001201701007387 */ /* 0x000fe20000100800 */
[----:B0-----:R-:W-:-:S05]  /*9960*/  SEL R10, R22, R7, !P2 ;  /* 0x00000007160a7207 */ /* 0x001fca0005000000 */
[----:B------:R-:W-:Y:S04]  /*9970*/  STL [R1+0x11c], R10 ;  /* 0x00011c0a01007387 */ /* 0x000fe80000100800 */
[----:B------:R-:W-:Y:S01]  /*9980*/  STL [R1+0x118], R8 ;  /* 0x0001180801007387 */ /* 0x000fe20000100800 */
[C---:B----4-:R-:W-:Y:S02]  /*9990*/  SEL R7, R22.reuse, R6, !P2 ;  /* 0x0000000616077207 */ /* 0x050fe40005000000 */
[----:B------:R-:W-:-:S03]  /*99a0*/  SEL R6, R22, R0, !P2 ;  /* 0x0000000016067207 */ /* 0x000fc60005000000 */
[----:B------:R-:W-:Y:S01]  /*99b0*/  STL [R1+0x114], R7 ;  /* 0x0001140701007387 */ /* 0x000fe20000100800 */
[----:B------:R-:W-:-:S03]  /*99c0*/  SEL R5, R22, R5, !P2 ;  /* 0x0000000516057207 */ /* 0x000fc60005000000 */
[----:B------:R-:W-:Y:S01]  /*99d0*/  STL [R1+0x110], R6 ;  /* 0x0001100601007387 */ /* 0x000fe20000100800 */
[----:B------:R-:W-:-:S03]  /*99e0*/  SEL R0, R22, R17, !P2 ;  /* 0x0000001116007207 */ /* 0x000fc60005000000 */
[----:B------:R-:W4:Y:S04]  /*99f0*/  LDL.LU R17, [R1+0xb4] ;  /* 0x0000b40001117983 */ /* 0x000f280000300800 */
[----:B------:R0:W-:Y:S04]  /*9a00*/  STL [R1+0x10c], R5 ;  /* 0x00010c0501007387 */ /* 0x0001e80000100800 */
[----:B------:R1:W-:Y:S01]  /*9a10*/  STL [R1+0x108], R0 ;  /* 0x0001080001007387 */ /* 0x0003e20000100800 */
[C---:B0-----:R-:W-:Y:S02]  /*9a20*/  SEL R5, R22.reuse, R2, !P2 ;  /* 0x0000000216057207 */ /* 0x041fe40005000000 */
[----:B-1----:R-:W-:-:S03]  /*9a30*/  SEL R0, R22, R20, !P2 ;  /* 0x0000001416007207 */ /* 0x002fc60005000000 */
[----:B------:R-:W-:Y:S01]  /*9a40*/  STL [R1+0x104], R5 ;  /* 0x0001040501007387 */ /* 0x000fe20000100800 */
[----:B--2---:R-:W-:-:S03]  /*9a50*/  SEL R2, R22, R15, !P2 ;  /* 0x0000000f16027207 */ /* 0x004fc60005000000 */
[----:B------:R-:W2:Y:S04]  /*9a60*/  LDL.LU R15, [R1+0xb8] ;  /* 0x0000b800010f7983 */ /* 0x000ea80000300800 */
[----:B------:R0:W-:Y:S04]  /*9a70*/  STL [R1+0x100], R0 ;  /* 0x0001000001007387 */ /* 0x0001e80000100800 */
[----:B------:R1:W-:Y:S01]  /*9a80*/  STL [R1+0xfc], R2 ;  /* 0x0000fc0201007387 */ /* 0x0003e20000100800 */
[----:B0-----:R-:W-:-:S03]  /*9a90*/  SEL R0, R22, R13, !P2 ;  /* 0x0000000d16007207 */ /* 0x001fc60005000000 */
[----:B------:R-:W2:Y:S04]  /*9aa0*/  LDL.LU R13, [R1+0xbc] ;  /* 0x0000bc00010d7983 */ /* 0x000ea80000300800 */
[----:B------:R0:W-:Y:S01]  /*9ab0*/  STL [R1+0xf8], R0 ;  /* 0x0000f80001007387 */ /* 0x0001e20000100800 */
[----:B-1----:R-:W-:-:S05]  /*9ac0*/  SEL R2, R22, R18, !P2 ;  /* 0x0000001216027207 */ /* 0x002fca0005000000 */
[----:B------:R1:W-:Y:S01]  /*9ad0*/  STL [R1+0xf4], R2 ;  /* 0x0000f40201007387 */ /* 0x0003e20000100800 */
[----:B0-----:R-:W-:-:S05]  /*9ae0*/  SEL R0, R22, R14, !P2 ;  /* 0x0000000e16007207 */ /* 0x001fca0005000000 */
[----:B------:R0:W-:Y:S01]  /*9af0*/  STL [R1+0xf0], R0 ;  /* 0x0000f00001007387 */ /* 0x0001e20000100800 */
[C---:B------:R-:W-:Y:S02]  /*9b00*/  SEL R5, R22.reuse, R12, !P2 ;  /* 0x0000000c16057207 */ /* 0x040fe40005000000 */
[----:B-1----:R-:W-:-:S03]  /*9b10*/  SEL R2, R22, R11, !P2 ;  /* 0x0000000b16027207 */ /* 0x002fc60005000000 */
[----:B------:R-:W-:Y:S01]  /*9b20*/  STL [R1+0xec], R5 ;  /* 0x0000ec0501007387 */ /* 0x000fe20000100800 */
[----:B0-----:R-:W-:-:S03]  /*9b30*/  SEL R0, R22, R29, !P2 ;  /* 0x0000001d16007207 */ /* 0x001fc60005000000 */
[----:B------:R0:W-:Y:S01]  /*9b40*/  STL [R1+0xe8], R2 ;  /* 0x0000e80201007387 */ /* 0x0001e20000100800 */
[----:B------:R-:W-:-:S03]  /*9b50*/  SEL R3, R22, R3, !P2 ;  /* 0x0000000316037207 */ /* 0x000fc60005000000 */
[----:B------:R1:W-:Y:S01]  /*9b60*/  STL [R1+0xe4], R0 ;  /* 0x0000e40001007387 */ /* 0x0003e20000100800 */
[----:B0-----:R-:W-:-:S03]  /*9b70*/  SEL R2, R22, R9, !P2 ;  /* 0x0000000916027207 */ /* 0x001fc60005000000 */
[----:B------:R0:W-:Y:S01]  /*9b80*/  STL [R1+0xe0], R3 ;  /* 0x0000e00301007387 */ /* 0x0001e20000100800 */
[----:B-1----:R-:W-:-:S03]  /*9b90*/  SEL R0, R22, R28, !P2 ;  /* 0x0000001c16007207 */ /* 0x002fc60005000000 */
[----:B------:R1:W-:Y:S01]  /*9ba0*/  STL [R1+0xdc], R2 ;  /* 0x0000dc0201007387 */ /* 0x0003e20000100800 */
[----:B0-----:R-:W-:-:S03]  /*9bb0*/  SEL R3, R22, R4, !P2 ;  /* 0x0000000416037207 */ /* 0x001fc60005000000 */
[----:B------:R0:W-:Y:S01]  /*9bc0*/  STL [R1+0xd8], R0 ;  /* 0x0000d80001007387 */ /* 0x0001e20000100800 */
[----:B-1----:R-:W-:-:S03]  /*9bd0*/  SEL R2, R22, R16, !P2 ;  /* 0x0000001016027207 */ /* 0x002fc60005000000 */
[----:B------:R-:W-:Y:S04]  /*9be0*/  STL [R1+0xd4], R3 ;  /* 0x0000d40301007387 */ /* 0x000fe80000100800 */
[----:B------:R-:W2:Y:S01]  /*9bf0*/  LDL.LU R25, [R1+0xb0] ;  /* 0x0000b00001197983 */ /* 0x000ea20000300800 */
[----:B0-----:R-:W-:-:S03]  /*9c00*/  SEL R0, R22, R21, !P2 ;  /* 0x0000001516007207 */ /* 0x001fc60005000000 */
[----:B------:R0:W-:Y:S04]  /*9c10*/  STL [R1+0xd0], R2 ;  /* 0x0000d00201007387 */ /* 0x0001e80000100800 */
[----:B------:R-:W2:Y:S04]  /*9c20*/  LDL.LU R26, [R1+0x9c] ;  /* 0x00009c00011a7983 */ /* 0x000ea80000300800 */
[----:B------:R3:W-:Y:S04]  /*9c30*/  STL [R1+0xcc], R0 ;  /* 0x0000cc0001007387 */ /* 0x0007e80000100800 */
[----:B------:R-:W2:Y:S04]  /*9c40*/  LDL.LU R10, [R1+0xa0] ;  /* 0x0000a000010a7983 */ /* 0x000ea80000300800 */
[----:B------:R-:W2:Y:S04]  /*9c50*/  LDL.LU R7, [R1+0xa4] ;  /* 0x0000a40001077983 */ /* 0x000ea80000300800 */
[----:B------:R-:W2:Y:S04]  /*9c60*/  LDL.LU R6, [R1+0x94] ;  /* 0x0000940001067983 */ /* 0x000ea80000300800 */
[----:B------:R-:W2:Y:S04]  /*9c70*/  LDL.LU R8, [R1+0x88] ;  /* 0x0000880001087983 */ /* 0x000ea80000300800 */
[----:B------:R-:W2:Y:S04]  /*9c80*/  LDL.LU R5, [R1+0x84] ;  /* 0x0000840001057983 */ /* 0x000ea80000300800 */
[----:B0-----:R-:W2:Y:S01]  /*9c90*/  LDL.LU R2, [R1+0x80] ;  /* 0x0000800001027983 */ /* 0x001ea20000300800 */
[----:B---3--:R-:W-:-:S05]  /*9ca0*/  SEL R0, R22, R19, !P2 ;  /* 0x0000001316007207 */ /* 0x008fca0005000000 */
[----:B------:R0:W-:Y:S04]  /*9cb0*/  STL [R1+0xc8], R0 ;  /* 0x0000c80001007387 */ /* 0x0001e80000100800 */
[----:B------:R-:W3:Y:S04]  /*9cc0*/  LDL.LU R20, [R1+0x70] ;  /* 0x0000700001147983 */ /* 0x000ee80000300800 */
[----:B------:R-:W3:Y:S04]  /*9cd0*/  LDL.LU R18, [R1+0x6c] ;  /* 0x00006c0001127983 */ /* 0x000ee80000300800 */
[----:B------:R-:W3:Y:S04]  /*9ce0*/  LDL.LU R14, [R1+0x60] ;  /* 0x00006000010e7983 */ /* 0x000ee80000300800 */
[----:B0-----:R-:W3:Y:S04]  /*9cf0*/  LDL.LU R0, [R1+0x78] ;  /* 0x0000780001007983 */ /* 0x001ee80000300800 */
[----:B------:R-:W3:Y:S04]  /*9d00*/  LDL.LU R12, [R1+0x1f8] ;  /* 0x0001f800010c7983 */ /* 0x000ee80000300800 */
[----:B------:R-:W3:Y:S01]  /*9d10*/  LDL.LU R11, [R1+0x74] ;  /* 0x00007400010b7983 */ /* 0x000ee20000300800 */
[----:B----4-:R-:W-:-:S05]  /*9d20*/  SEL R3, R22, R17, !P2 ;  /* 0x0000001116037207 */ /* 0x010fca0005000000 */
[----:B------:R2:W-:Y:S04]  /*9d30*/  STL [R1+0xc4], R3 ;  /* 0x0000c40301007387 */ /* 0x0005e80000100800 */
[----:B------:R-:W4:Y:S04]  /*9d40*/  LDL.LU R27, [R1+0x64] ;  /* 0x00006400011b7983 */ /* 0x000f280000300800 */
[----:B------:R-:W4:Y:S01]  /*9d50*/  LDL.LU R23, [R1+0x68] ;  /* 0x0000680001177983 */ /* 0x000f220000300800 */
[----:B--2---:R-:W-:-:S05]  /*9d60*/  SEL R3, R22, R15, !P2 ;  /* 0x0000000f16037207 */ /* 0x004fca0005000000 */
[----:B------:R0:W-:Y:S04]  /*9d70*/  STL [R1+0xc0], R3 ;  /* 0x0000c00301007387 */ /* 0x0001e80000100800 */
[----:B------:R-:W2:Y:S04]  /*9d80*/  LDL.LU R29, [R1+0x1e4] ;  /* 0x0001e400011d7983 */ /* 0x000ea80000300800 */
[----:B0-----:R-:W2:Y:S01]  /*9d90*/  LDL.LU R3, [R1+0x1e8] ;  /* 0x0001e80001037983 */ /* 0x001ea20000300800 */
[----:B------:R-:W-:-:S05]  /*9da0*/  SEL R4, R22, R13, !P2 ;  /* 0x0000000d16047207 */ /* 0x000fca0005000000 */
[----:B------:R0:W-:Y:S04]  /*9db0*/  STL [R1+0xbc], R4 ;  /* 0x0000bc0401007387 */ /* 0x0001e80000100800 */
[----:B------:R-:W2:Y:S04]  /*9dc0*/  LDL.LU R9, [R1+0x1e0] ;  /* 0x0001e00001097983 */ /* 0x000ea80000300800 */
[----:B------:R-:W2:Y:S04]  /*9dd0*/  LDL.LU R28, [R1+0x1c8] ;  /* 0x0001c800011c7983 */ /* 0x000ea80000300800 */
[----:B0-----:R-:W2:Y:S04]  /*9de0*/  LDL.LU R4, [R1+0x58] ;  /* 0x0000580001047983 */ /* 0x001ea80000300800 */
[----:B------:R-:W2:Y:S04]  /*9df0*/  LDL.LU R16, [R1+0x54] ;  /* 0x0000540001107983 */ /* 0x000ea80000300800 */
[----:B------:R-:W2:Y:S04]  /*9e00*/  LDL.LU R21, [R1+0x1a0] ;  /* 0x0001a00001157983 */ /* 0x000ea80000300800 */
[----:B------:R-:W2:Y:S04]  /*9e10*/  LDL.LU R19, [R1+0x19c] ;  /* 0x00019c0001137983 */ /* 0x000ea80000300800 */
[----:B------:R-:W2:Y:S04]  /*9e20*/  LDL.LU R17, [R1+0x198] ;  /* 0x0001980001117983 */ /* 0x000ea80000300800 */
[----:B------:R-:W2:Y:S04]  /*9e30*/  LDL.LU R15, [R1+0x180] ;  /* 0x00018000010f7983 */ /* 0x000ea80000300800 */
[----:B------:R-:W2:Y:S01]  /*9e40*/  LDL.LU R13, [R1+0x168] ;  /* 0x00016800010d7983 */ /* 0x000ea20000300800 */
[----:B------:R-:W-:-:S05]  /*9e50*/  SEL R25, R22, R25, !P2 ;  /* 0x0000001916197207 */ /* 0x000fca0005000000 */
[----:B------:R0:W-:Y:S01]  /*9e60*/  STL [R1+0xb8], R25 ;  /* 0x0000b81901007387 */ /* 0x0001e20000100800 */
[----:B------:R-:W-:-:S03]  /*9e70*/  SEL R26, R22, R26, !P2 ;  /* 0x0000001a161a7207 */ /* 0x000fc60005000000 */
[----:B0-----:R-:W2:Y:S01]  /*9e80*/  LDL.LU R25, [R1+0x18ec] ;  /* 0x0018ec0001197983 */ /* 0x001ea20000300800 */
[----:B------:R-:W-:-:S03]  /*9e90*/  SEL R10, R22, R10, !P2 ;  /* 0x0000000a160a7207 */ /* 0x000fc60005000000 */
[----:B------:R0:W-:Y:S01]  /*9ea0*/  STL [R1+0xb4], R26 ;  /* 0x0000b41a01007387 */ /* 0x0001e20000100800 */
[C---:B------:R-:W-:Y:S02]  /*9eb0*/  SEL R7, R22.reuse, R7, !P2 ;  /* 0x0000000716077207 */ /* 0x040fe40005000000 */
[C---:B------:R-:W-:Y:S01]  /*9ec0*/  SEL R6, R22.reuse, R6, !P2 ;  /* 0x0000000616067207 */ /* 0x040fe20005000000 */
[----:B0-----:R-:W2:Y:S01]  /*9ed0*/  LDL.LU R26, [R1+0x18e8] ;  /* 0x0018e800011a7983 */ /* 0x001ea20000300800 */
[----:B------:R-:W-:-:S03]  /*9ee0*/  SEL R8, R22, R8, !P2 ;  /* 0x0000000816087207 */ /* 0x000fc60005000000 */
[----:B------:R0:W-:Y:S01]  /*9ef0*/  STL [R1+0xb0], R10 ;  /* 0x0000b00a01007387 */ /* 0x0001e20000100800 */
[C---:B------:R-:W-:Y:S02]  /*9f00*/  SEL R5, R22.reuse, R5, !P2 ;  /* 0x0000000516057207 */ /* 0x040fe40005000000 */
[C---:B------:R-:W-:Y:S01]  /*9f10*/  SEL R2, R22.reuse, R2, !P2 ;  /* 0x0000000216027207 */ /* 0x040fe20005000000 */
[----:B0-----:R-:W2:Y:S04]  /*9f20*/  LDL.LU R10, [R1+0x18e4] ;  /* 0x0018e400010a7983 */ /* 0x001ea80000300800 */
[----:B------:R0:W-:Y:S04]  /*9f30*/  STL [R1+0xac], R7 ;  /* 0x0000ac0701007387 */ /* 0x0001e80000100800 */
[----:B0-----:R-:W2:Y:S01]  /*9f40*/  LDL.LU R7, [R1+0x18e0] ;  /* 0x0018e00001077983 */ /* 0x001ea20000300800 */
[----:B---3--:R-:W-:-:S03]  /*9f50*/  SEL R20, R22, R20, !P2 ;  /* 0x0000001416147207 */ /* 0x008fc60005000000 */
[----:B------:R0:W-:Y:S01]  /*9f60*/  STL [R1+0xa4], R6 ;  /* 0x0000a40601007387 */ /* 0x0001e20000100800 */
[C---:B------:R-:W-:Y:S02]  /*9f70*/  SEL R18, R22.reuse, R18, !P2 ;  /* 0x0000001216127207 */ /* 0x040fe40005000000 */
[C---:B------:R-:W-:Y:S01]  /*9f80*/  SEL R14, R22.reuse, R14, !P2 ;  /* 0x0000000e160e7207 */ /* 0x040fe20005000000 */
[----:B0-----:R-:W3:Y:S04]  /*9f90*/  LDL.LU R6, [R1+0x18dc] ;  /* 0x0018dc0001067983 */ /* 0x001ee80000300800 */
[----:B------:R0:W-:Y:S01]  /*9fa0*/  STL [R1+0xa0], R8 ;  /* 0x0000a00801007387 */ /* 0x0001e20000100800 */
[----:B------:R-:W-:-:S03]  /*9fb0*/  SEL R0, R22, R0, !P2 ;  /* 0x0000000016007207 */ /* 0x000fc60005000000 */
[----:B0-----:R-:W3:Y:S04]  /*9fc0*/  LDL.LU R8, [R1+0x128] ;  /* 0x0001280001087983 */ /* 0x001ee80000300800 */
[----:B------:R0:W-:Y:S01]  /*9fd0*/  STL [R1+0x9c], R5 ;  /* 0x00009c0501007387 */ /* 0x0001e20000100800 */
[----:B------:R-:W-:-:S03]  /*9fe0*/  SEL R12, R22, R12, !P2 ;  /* 0x0000000c160c7207 */ /* 0x000fc60005000000 */
[----:B0-----:R-:W3:Y:S04]  /*9ff0*/  LDL.LU R5, [R1+0x18d8] ;  /* 0x0018d80001057983 */ /* 0x001ee80000300800 */
[----:B------:R0:W-:Y:S01]  /*a000*/  STL [R1+0x94], R2 ;  /* 0x0000940201007387 */ /* 0x0001e20000100800 */
[----:B------:R-:W-:-:S03]  /*a010*/  SEL R11, R22, R11, !P2 ;  /* 0x0000000b160b7207 */ /* 0x000fc60005000000 */
[----:B0-----:R-:W3:Y:S04]  /*a020*/  LDL.LU R2, [R1+0x18d4] ;  /* 0x0018d40001027983 */ /* 0x001ee80000300800 */
[----:B------:R0:W-:Y:S04]  /*a030*/  STL [R1+0x88], R20 ;  /* 0x0000881401007387 */ /* 0x0001e80000100800 */
        /* <DEDUP_REMOVED lines=10> */
[----:B0-----:R-:W3:Y:S01]  /*a0e0*/  LDL.LU R11, [R1+0x18c0] ;  /* 0x0018c000010b7983 */ /* 0x001ee20000300800 */
[----:B----4-:R-:W-:-:S02]  /*a0f0*/  SEL R27, R22, R27, !P2 ;  /* 0x0000001b161b7207 */ /* 0x010fc40005000000 */
[----:B------:R-:W-:-:S03]  /*a100*/  SEL R23, R22, R23, !P2 ;  /* 0x0000001716177207 */ /* 0x000fc60005000000 */
[----:B------:R0:W-:Y:S04]  /*a110*/  STL [R1+0x70], R27 ;  /* 0x0000701b01007387 */ /* 0x0001e80000100800 */
[----:B0-----:R-:W4:Y:S04]  /*a120*/  LDL.LU R27, [R1+0x98] ;  /* 0x00009800011b7983 */ /* 0x001f280000300800 */
[----:B------:R0:W-:Y:S01]  /*a130*/  STL [R1+0x6c], R23 ;  /* 0x00006c1701007387 */ /* 0x0001e20000100800 */
[----:B--2---:R-:W-:-:S03]  /*a140*/  SEL R29, R22, R29, !P2 ;  /* 0x0000001d161d7207 */ /* 0x004fc60005000000 */
[----:B0-----:R-:W2:Y:S01]  /*a150*/  LDL.LU R23, [R1+0x8c] ;  /* 0x00008c0001177983 */ /* 0x001ea20000300800 */
[----:B------:R-:W-:-:S03]  /*a160*/  SEL R3, R22, R3, !P2 ;  /* 0x0000000316037207 */ /* 0x000fc60005000000 */
        /* <DEDUP_REMOVED lines=13> */
[----:B------:R0:W-:Y:S01]  /*a240*/  STL [R1+0x5c], R28 ;  /* 0x00005c1c01007387 */ /* 0x0001e20000100800 */
[----:B------:R-:W-:-:S03]  /*a250*/  SEL R15, R22, R15, !P2 ;  /* 0x0000000f160f7207 */ /* 0x000fc60005000000 */
[----:B0-----:R-:W2:Y:S04]  /*a260*/  LDL.LU R28, [R1+0x18b0] ;  /* 0x0018b000011c7983 */ /* 0x001ea80000300800 */
[----:B------:R0:W-:Y:S01]  /*a270*/  STL [R1+0x58], R4 ;  /* 0x0000580401007387 */ /* 0x0001e20000100800 */
[----:B------:R-:W-:-:S03]  /*a280*/  SEL R13, R22, R13, !P2 ;  /* 0x0000000d160d7207 */ /* 0x000fc60005000000 */
[----:B0-----:R-:W2:Y:S04]  /*a290*/  LDL.LU R4, [R1+0x18ac] ;  /* 0x0018ac0001047983 */ /* 0x001ea80000300800 */
[----:B------:R0:W-:Y:S04]  /*a2a0*/  STL [R1+0x54], R16 ;  /* 0x0000541001007387 */ /* 0x0001e80000100800 */
        /* <DEDUP_REMOVED lines=8> */
[----:B0-----:R-:W4:Y:S04]  /*a330*/  LDL.LU R15, [R1+0x1898] ;  /* 0x00189800010f7983 */ /* 0x001f280000300800 */
[----:B------:R0:W-:Y:S04]  /*a340*/  STL [R1+0x38], R13 ;  /* 0x0000380d01007387 */ /* 0x0001e80000100800 */
[----:B0-----:R-:W4:Y:S01]  /*a350*/  LDL.LU R13, [R1+0x1894] ;  /* 0x00189400010d7983 */ /* 0x001f220000300800 */
[----:B---3--:R-:W-:-:S02]  /*a360*/  SEL R8, R22, R8, !P2 ;  /* 0x0000000816087207 */ /* 0x008fc40005000000 */
[C---:B--2---:R-:W-:Y:S02]  /*a370*/  SEL R17, R22.reuse, R17, !P2 ;  /* 0x0000001116117207 */ /* 0x044fe40005000000 */
[C---:B----4-:R-:W-:Y:S02]  /*a380*/  SEL R15, R22.reuse, R15, !P2 ;  /* 0x0000000f160f7207 */ /* 0x050fe40005000000 */
[----:B------:R-:W-:-:S05]  /*a390*/  SEL R13, R22, R13, !P2 ;  /* 0x0000000d160d7207 */ /* 0x000fca0005000000 */
[----:B------:R0:W-:Y:S04]  /*a3a0*/  STL [R1+0x34], R13 ;  /* 0x0000340d01007387 */ /* 0x0001e80000100800 */
[----:B0-----:R-:W2:Y:S04]  /*a3b0*/  LDL.LU R13, [R1+0x44] ;  /* 0x00004400010d7983 */ /* 0x001ea80000300800 */
[----:B------:R0:W-:Y:S04]  /*a3c0*/  STL [R1+0x30], R15 ;  /* 0x0000300f01007387 */ /* 0x0001e80000100800 */
[----:B0-----:R-:W3:Y:S04]  /*a3d0*/  LDL.LU R15, [R1+0xc] ;  /* 0x00000c00010f7983 */ /* 0x001ee80000300800 */
[----:B------:R0:W-:Y:S04]  /*a3e0*/  STL [R1+0x2c], R17 ;  /* 0x00002c1101007387 */ /* 0x0001e80000100800 */
[----:B0-----:R-:W4:Y:S04]  /*a3f0*/  LDL.LU R17, [R1+0x10] ;  /* 0x0000100001117983 */ /* 0x001f280000300800 */
[----:B------:R0:W-:Y:S02]  /*a400*/  STL [R1+0x28], R8 ;  /* 0x0000280801007387 */ /* 0x0001e40000100800 */
[----:B0-----:R-:W-:-:S02]  /*a410*/  SEL R8, R22, R19, !P2 ;  /* 0x0000001316087207 */ /* 0x001fc40005000000 */
[----:B------:R-:W4:Y:S01]  /*a420*/  LDL.LU R19, [R1+0x48] ;  /* 0x0000480001137983 */ /* 0x000f220000300800 */
[----:B------:R-:W-:-:S03]  /*a430*/  SEL R21, R22, R21, !P2 ;  /* 0x0000001516157207 */ /* 0x000fc60005000000 */
[----:B------:R0:W-:Y:S01]  /*a440*/  STL [R1+0x24], R8 ;  /* 0x0000240801007387 */ /* 0x0001e20000100800 */
[C---:B------:R-:W-:Y:S02]  /*a450*/  SEL R16, R22.reuse, R16, !P2 ;  /* 0x0000001016107207 */ /* 0x040fe40005000000 */
[C---:B------:R-:W-:Y:S01]  /*a460*/  SEL R0, R22.reuse, R0, !P2 ;  /* 0x0000000016007207 */ /* 0x040fe20005000000 */
[----:B------:R-:W-:Y:S01]  /*a470*/  STL [R1+0x20], R21 ;  /* 0x0000201501007387 */ /* 0x000fe20000100800 */
[C---:B------:R-:W-:Y:S02]  /*a480*/  SEL R28, R22.reuse, R28, !P2 ;  /* 0x0000001c161c7207 */ /* 0x040fe40005000000 */
[C---:B0-----:R-:W-:Y:S02]  /*a490*/  SEL R8, R22.reuse, R4, !P2 ;  /* 0x0000000416087207 */ /* 0x041fe40005000000 */
[C---:B------:R-:W-:Y:S02]  /*a4a0*/  SEL R27, R22.reuse, R27, !P2 ;  /* 0x0000001b161b7207 */ /* 0x040fe40005000000 */
[C---:B------:R-:W-:Y:S01]  /*a4b0*/  SEL R23, R22.reuse, R23, !P2 ;  /* 0x0000001716177207 */ /* 0x040fe20005000000 */
[----:B------:R-:W-:Y:S01]  /*a4c0*/  STL [R1+0x1808], R8 ;  /* 0x0018080801007387 */ /* 0x000fe20000100800 */
[----:B------:R-:W-:-:S03]  /*a4d0*/  SEL R9, R22, R9, !P2 ;  /* 0x0000000916097207 */ /* 0x000fc60005000000 */
[----:B------:R4:W-:Y:S04]  /*a4e0*/  STL [R1+0x1c], R16 ;  /* 0x00001c1001007387 */ /* 0x0009e80000100800 */
[----:B------:R-:W-:Y:S04]  /*a4f0*/  STL [R1+0x180c], R0 ;  /* 0x00180c0001007387 */ /* 0x000fe80000100800 */
[----:B------:R-:W-:Y:S04]  /*a500*/  STL [R1+0x1810], R28 ;  /* 0x0018101c01007387 */ /* 0x000fe80000100800 */
[----:B------:R-:W-:Y:S04]  /*a510*/  STL [R1+0x1814], R27 ;  /* 0x0018141b01007387 */ /* 0x000fe80000100800 */
[----:B------:R-:W-:Y:S01]  /*a520*/  STL [R1+0x1818], R23 ;  /* 0x0018181701007387 */ /* 0x000fe20000100800 */
[----:B--2---:R-:W-:-:S02]  /*a530*/  SEL R13, R22, R13, !P2 ;  /* 0x0000000d160d7207 */ /* 0x004fc40005000000 */
[C---:B---3--:R-:W-:Y:S02]  /*a540*/  SEL R15, R22.reuse, R15, !P2 ;  /* 0x0000000f160f7207 */ /* 0x048fe40005000000 */
[C---:B----4-:R-:W-:Y:S02]  /*a550*/  SEL R16, R22.reuse, R17, !P2 ;  /* 0x0000001116107207 */ /* 0x050fe40005000000 */
[C---:B------:R-:W-:Y:S02]  /*a560*/  SEL R17, R22.reuse, R3, !P2 ;  /* 0x0000000316117207 */ /* 0x040fe40005000000 */
[----:B------:R-:W-:-:S05]  /*a570*/  SEL R4, R22, R19, !P2 ;  /* 0x0000001316047207 */ /* 0x000fca0005000000 */
[----:B------:R-:W-:Y:S04]  /*a580*/  STL [R1+0x181c], R4 ;  /* 0x00181c0401007387 */ /* 0x000fe80000100800 */
[----:B------:R-:W-:Y:S04]  /*a590*/  STL [R1+0x1820], R13 ;  /* 0x0018200d01007387 */ /* 0x000fe80000100800 */
[----:B------:R-:W-:Y:S01]  /*a5a0*/  STL [R1+0x1824], R9 ;  /* 0x0018240901007387 */ /* 0x000fe20000100800 */
[----:B------:R-:W-:-:S03]  /*a5b0*/  SEL R19, R22, R29, !P2 ;  /* 0x0000001d16137207 */ /* 0x000fc60005000000 */
[----:B------:R-:W-:Y:S04]  /*a5c0*/  STL [R1+0x1828], R15 ;  /* 0x0018280f01007387 */ /* 0x000fe80000100800 */
[----:B------:R0:W-:Y:S04]  /*a5d0*/  STL [R1+0x182c], R16 ;  /* 0x00182c1001007387 */ /* 0x0001e80000100800 */
[----:B------:R-:W2:Y:S04]  /*a5e0*/  LDL.LU R3, [R1+0x1890] ;  /* 0x0018900001037983 */ /* 0x000ea80000300800 */
[----:B------:R-:W-:Y:S04]  /*a5f0*/  STL [R1+0x1830], R17 ;  /* 0x0018301101007387 */ /* 0x000fe80000100800 */
[----:B------:R-:W3:Y:S04]  /*a600*/  LDL.LU R29, [R1+0x188c] ;  /* 0x00188c00011d7983 */ /* 0x000ee80000300800 */
[----:B0-----:R-:W4:Y:S04]  /*a610*/  LDL.LU R16, [R1+0x1ec] ;  /* 0x0001ec0001107983 */ /* 0x001f280000300800 */
[----:B------:R-:W4:Y:S04]  /*a620*/  LDL.LU R15, [R1+0x1f4] ;  /* 0x0001f400010f7983 */ /* 0x000f280000300800 */
[----:B------:R-:W4:Y:S04]  /*a630*/  LDL.LU R9, [R1+0x1f0] ;  /* 0x0001f00001097983 */ /* 0x000f280000300800 */
[----:B------:R-:W4:Y:S04]  /*a640*/  LDL.LU R13, [R1+0x1dc] ;  /* 0x0001dc00010d7983 */ /* 0x000f280000300800 */
[----:B------:R-:W4:Y:S04]  /*a650*/  LDL.LU R4, [R1+0x1d8] ;  /* 0x0001d80001047983 */ /* 0x000f280000300800 */
[----:B------:R-:W4:Y:S04]  /*a660*/  LDL.LU R23, [R1+0x1d4] ;  /* 0x0001d40001177983 */ /* 0x000f280000300800 */
[----:B------:R-:W4:Y:S04]  /*a670*/  LDL.LU R27, [R1+0x1d0] ;  /* 0x0001d000011b7983 */ /* 0x000f280000300800 */
[----:B------:R-:W4:Y:S04]  /*a680*/  LDL.LU R28, [R1+0x1cc] ;  /* 0x0001cc00011c7983 */ /* 0x000f280000300800 */
[----:B------:R-:W0:Y:S01]  /*a690*/  S2R R21, SR_TID.X ;  /* 0x0000000000157919 */ /* 0x000e220000002100 */
[----:B------:R-:W-:-:S02]  /*a6a0*/  SEL R11, R22, R11, !P2 ;  /* 0x0000000b160b7207 */ /* 0x000fc40005000000 */
[C---:B------:R-:W-:Y:S01]  /*a6b0*/  SEL R12, R22.reuse, R12, !P2 ;  /* 0x0000000c160c7207 */ /* 0x040fe20005000000 */
[----:B------:R-:W4:Y:S01]  /*a6c0*/  LDL.LU R0, [R1+0x1c4] ;  /* 0x0001c40001007983 */ /* 0x000f220000300800 */
[C---:B------:R-:W-:Y:S02]  /*a6d0*/  SEL R14, R22.reuse, R14, !P2 ;  /* 0x0000000e160e7207 */ /* 0x040fe40005000000 */
[C---:B------:R-:W-:Y:S01]  /*a6e0*/  SEL R18, R22.reuse, R18, !P2 ;  /* 0x0000001216127207 */ /* 0x040fe20005000000 */
[----:B------:R-:W4:Y:S01]  /*a6f0*/  LDL.LU R8, [R1+0x1c0] ;  /* 0x0001c00001087983 */ /* 0x000f220000300800 */
[C---:B------:R-:W-:Y:S02]  /*a700*/  SEL R20, R22.reuse, R20, !P2 ;  /* 0x0000001416147207 */ /* 0x040fe40005000000 */
[C---:B------:R-:W-:Y:S01]  /*a710*/  SEL R2, R22.reuse, R2, !P2 ;  /* 0x0000000216027207 */ /* 0x040fe20005000000 */
[----:B------:R-:W-:Y:S01]  /*a720*/  STL [R1+0x1834], R19 ;  /* 0x0018341301007387 */ /* 0x000fe20000100800 */
[----:B------:R-:W-:Y:S01]  /*a730*/  SEL R5, R22, R5, !P2 ;  /* 0x0000000516057207 */ /* 0x000fe20005000000 */
[----:B------:R-:W-:-:S02]  /*a740*/  @!P4 IMAD.MOV R24, RZ, RZ, -R24 ;  /* 0x000000ffff18c224 */ /* 0x000fc400078e0a18 */
[----:B------:R-:W-:Y:S01]  /*a750*/  STL [R1+0x1838], R11 ;  /* 0x0018380b01007387 */ /* 0x000fe20000100800 */
[----:B------:R-:W-:-:S03]  /*a760*/  SEL R6, R22, R6, !P2 ;  /* 0x0000000616067207 */ /* 0x000fc60005000000 */
[----:B------:R-:W-:Y:S01]  /*a770*/  STL [R1+0x183c], R12 ;  /* 0x00183c0c01007387 */ /* 0x000fe20000100800 */
[----:B0-----:R-:W-:-:S03]  /*a780*/  LOP3.LUT R21, R21, 0x1f, RZ, 0xc0, !PT ;  /* 0x0000001f15157812 */ /* 0x001fc600078ec0ff */
[----:B------:R-:W-:Y:S01]  /*a790*/  STL [R1+0x1840], R14 ;  /* 0x0018400e01007387 */ /* 0x000fe20000100800 */
[C---:B------:R-:W-:Y:S02]  /*a7a0*/  SEL R7, R22.reuse, R7, !P2 ;  /* 0x0000000716077207 */ /* 0x040fe40005000000 */
[C---:B------:R-:W-:Y:S01]  /*a7b0*/  SEL R10, R22.reuse, R10, !P2 ;  /* 0x0000000a160a7207 */ /* 0x040fe20005000000 */
[----:B------:R-:W-:Y:S01]  /*a7c0*/  STL [R1+0x1844], R18 ;  /* 0x0018441201007387 */ /* 0x000fe20000100800 */
[----:B------:R-:W-:Y:S01]  /*a7d0*/  IMAD R21, R21, c[0x0][0x18c], RZ ;  /* 0x0000630015157a24 */ /* 0x000fe200078e02ff */
[C---:B------:R-:W-:Y:S02]  /*a7e0*/  SEL R26, R22.reuse, R26, !P2 ;  /* 0x0000001a161a7207 */ /* 0x040fe40005000000 */
[----:B------:R-:W-:Y:S01]  /*a7f0*/  STL [R1+0x1848], R20 ;  /* 0x0018481401007387 */ /* 0x000fe20000100800 */
[----:B------:R-:W-:-:S03]  /*a800*/  SEL R25, R22, R25, !P2 ;  /* 0x0000001916197207 */ /* 0x000fc60005000000 */
[----:B------:R0:W-:Y:S01]  /*a810*/  STL [R1+0x184c], R2 ;  /* 0x00184c0201007387 */ /* 0x0001e20000100800 */
[----:B------:R-:W-:-:S03]  /*a820*/  SEL R22, R22, R24, !P2 ;  /* 0x0000001816167207 */ /* 0x000fc60005000000 */
[----:B------:R1:W-:Y:S01]  /*a830*/  STL [R1+0x1850], R5 ;  /* 0x0018500501007387 */ /* 0x0003e20000100800 */
[----:B------:R-:W-:-:S03]  /*a840*/  LEA.HI.X.SX32 R21, R21, c[0x0][0x16c], 0x1, P3 ;  /* 0x00005b0015157a11 */ /* 0x000fc600018f0eff */
[----:B------:R-:W-:Y:S04]  /*a850*/  STL [R1+0x1854], R6 ;  /* 0x0018540601007387 */ /* 0x000fe80000100800 */
[----:B------:R-:W-:Y:S04]  /*a860*/  STL [R1+0x1858], R7 ;  /* 0x0018580701007387 */ /* 0x000fe80000100800 */
[----:B------:R-:W-:Y:S04]  /*a870*/  STL [R1+0x185c], R10 ;  /* 0x00185c0a01007387 */ /* 0x000fe80000100800 */
[----:B------:R-:W-:Y:S04]  /*a880*/  STL [R1+0x1860], R26 ;  /* 0x0018601a01007387 */ /* 0x000fe80000100800 */
[----:B------:R-:W-:Y:S04]  /*a890*/  STL [R1+0x1864], R25 ;  /* 0x0018641901007387 */ /* 0x000fe80000100800 */
[----:B------:R-:W-:Y:S04]  /*a8a0*/  STL [R1+0x1868], R22 ;  /* 0x0018681601007387 */ /* 0x000fe80000100800 */
[----:B------:R-:W-:Y:S01]  /*a8b0*/  STL [R1+0x186c], R21 ;  /* 0x00186c1501007387 */ /* 0x000fe20000100800 */
[----:B--2---:R-:W-:-:S02]  /*a8c0*/  IMAD R3, R3, c[0x0][0x184], RZ ;  /* 0x0000610003037a24 */ /* 0x004fc400078e02ff */
[----:B---3--:R-:W-:Y:S02]  /*a8d0*/  IMAD R29, R29, c[0x0][0x184], RZ ;  /* 0x000061001d1d7a24 */ /* 0x008fe400078e02ff */
[----:B----4-:R-:W-:-:S05]  /*a8e0*/  IMAD R24, R16, c[0x0][0x190], RZ ;  /* 0x0000640010187a24 */ /* 0x010fca00078e02ff */
[----:B------:R-:W-:Y:S04]  /*a8f0*/  STL [R1+0x1870], R24 ;  /* 0x0018701801007387 */ /* 0x000fe80000100800 */
[----:B------:R-:W-:Y:S04]  /*a900*/  STL [R1+0x17a4], R29 ;  /* 0x0017a41d01007387 */ /* 0x000fe80000100800 */
[----:B------:R2:W-:Y:S01]  /*a910*/  STL [R1+0x17a8], R3 ;  /* 0x0017a80301007387 */ /* 0x0005e20000100800 */
[----:B0-----:R-:W-:Y:S02]  /*a920*/  IMAD R2, R9, c[0x0][0x190], RZ ;  /* 0x0000640009027a24 */ /* 0x001fe400078e02ff */
[----:B-1----:R-:W-:-:S02]  /*a930*/  IMAD R5, R13, c[0x0][0x190], RZ ;  /* 0x000064000d057a24 */ /* 0x002fc400078e02ff */
[----:B--2---:R-:W-:-:S05]  /*a940*/  IMAD R3, R15, c[0x0][0x190], RZ ;  /* 0x000064000f037a24 */ /* 0x004fca00078e02ff */
[----:B------:R0:W-:Y:S04]  /*a950*/  STL [R1+0xc], R3 ;  /* 0x00000c0301007387 */ /* 0x0001e80000100800 */
[----:B------:R1:W-:Y:S01]  /*a960*/  STL [R1+0x10], R2 ;  /* 0x0000100201007387 */ /* 0x0003e20000100800 */
[----:B0-----:R-:W-:-:S03]  /*a970*/  IMAD R3, R4, c[0x0][0x190], RZ ;  /* 0x0000640004037a24 */ /* 0x001fc600078e02ff */
[----:B------:R-:W-:Y:S01]  /*a980*/  STL [R1+0x14], R5 ;  /* 0x0000140501007387 */ /* 0x000fe20000100800 */
[----:B------:R-:W-:Y:S02]  /*a990*/  IMAD R4, R27, c[0x0][0x190], RZ ;  /* 0x000064001b047a24 */ /* 0x000fe400078e02ff */
[----:B-1----:R-:W-:Y:S01]  /*a9a0*/  IMAD R2, R23, c[0x0][0x190], RZ ;  /* 0x0000640017027a24 */ /* 0x002fe200078e02ff */
[----:B------:R0:W-:Y:S04]  /*a9b0*/  STL [R1+0x18], R3 ;  /* 0x0000180301007387 */ /* 0x0001e80000100800 */
[----:B------:R-:W-:Y:S01]  /*a9c0*/  STL [R1+0x44], R2 ;  /* 0x0000440201007387 */ /* 0x000fe20000100800 */
[----:B0-----:R-:W-:-:S03]  /*a9d0*/  IMAD R3, R28, c[0x0][0x190], RZ ;  /* 0x000064001c037a24 */ /* 0x001fc600078e02ff */
[----:B------:R-:W-:Y:S04]  /*a9e0*/  STL [R1+0x48], R4 ;  /* 0x0000480401007387 */ /* 0x000fe80000100800 */
[----:B------:R0:W-:Y:S04]  /*a9f0*/  STL [R1+0x8c], R3 ;  /* 0x00008c0301007387 */ /* 0x0001e80000100800 */
[----:B0-----:R-:W2:Y:S01]  /*aa00*/  LDL.LU R3, [R1+0x1b4] ;  /* 0x0001b40001037983 */ /* 0x001ea20000300800 */
[----:B------:R-:W-:Y:S02]  /*aa10*/  IMAD R2, R0, c[0x0][0x190], RZ ;  /* 0x0000640000027a24 */ /* 0x000fe400078e02ff */
[----:B------:R-:W-:-:S03]  /*aa20*/  IMAD R0, R8, c[0x0][0x190], RZ ;  /* 0x0000640008007a24 */ /* 0x000fc600078e02ff */
[----:B------:R-:W-:Y:S04]  /*aa30*/  STL [R1+0x90], R2 ;  /* 0x0000900201007387 */ /* 0x000fe80000100800 */
[----:B--2---:R0:W-:Y:S04]  /*aa40*/  STL [R1+0x1884], R3 ;  /* 0x0018840301007387 */ /* 0x0041e80000100800 */
[----:B------:R-:W-:Y:S04]  /*aa50*/  STL [R1+0x98], R0 ;  /* 0x0000980001007387 */ /* 0x000fe80000100800 */
[----:B0-----:R-:W2:Y:S04]  /*aa60*/  LDL.LU R3, [R1+0x1b8] ;  /* 0x0001b80001037983 */ /* 0x001ea80000300800 */
[----:B--2---:R0:W-:Y:S04]  /*aa70*/  STL [R1+0x1888], R3 ;  /* 0x0018880301007387 */ /* 0x0041e80000100800 */
[----:B0-----:R-:W2:Y:S04]  /*aa80*/  LDL.LU R3, [R1+0x1bc] ;  /* 0x0001bc0001037983 */ /* 0x001ea80000300800 */
[----:B------:R-:W3:Y:S04]  /*aa90*/  LDL.LU R29, [R1+0x1b0] ;  /* 0x0001b000011d7983 */ /* 0x000ee80000300800 */
[----:B------:R-:W4:Y:S04]  /*aaa0*/  LDL.LU R24, [R1+0x1ac] ;  /* 0x0001ac0001187983 */ /* 0x000f280000300800 */
[----:B------:R-:W3:Y:S04]  /*aab0*/  LDL.LU R21, [R1+0x1a8] ;  /* 0x0001a80001157983 */ /* 0x000ee80000300800 */
        /* <DEDUP_REMOVED lines=24> */
[----:B------:R-:W3:Y:S01]  /*ac40*/  LDL.LU R8, [R1+0x130] ;  /* 0x0001300001087983 */ /* 0x000ee20000300800 */
[----:B--2---:R-:W-:-:S05]  /*ac50*/  IMAD R3, R3, c[0x0][0x190], RZ ;  /* 0x0000640003037a24 */ /* 0x004fca00078e02ff */
[----:B------:R0:W-:Y:S04]  /*ac60*/  STL [R1+0xa8], R3 ;  /* 0x0000a80301007387 */ /* 0x0001e80000100800 */
[----:B0-----:R-:W2:Y:S02]  /*ac70*/  LDL.LU R3, [R1+0x1888] ;  /* 0x0018880001037983 */ /* 0x001ea40000300800 */
[----:B--2---:R-:W-:-:S05]  /*ac80*/  IMAD R3, R3, c[0x0][0x190], RZ ;  /* 0x0000640003037a24 */ /* 0x004fca00078e02ff */
[----:B------:R0:W-:Y:S04]  /*ac90*/  STL [R1+0x128], R3 ;  /* 0x0001280301007387 */ /* 0x0001e80000100800 */
[----:B0-----:R-:W2:Y:S01]  /*aca0*/  LDL.LU R3, [R1+0x1884] ;  /* 0x0018840001037983 */ /* 0x001ea20000300800 */
[----:B---3--:R-:W-:Y:S02]  /*acb0*/  IMAD R29, R29, c[0x0][0x190], RZ ;  /* 0x000064001d1d7a24 */ /* 0x008fe400078e02ff */
[----:B------:R-:W-:Y:S02]  /*acc0*/  IMAD R21, R21, c[0x0][0x190], RZ ;  /* 0x0000640015157a24 */ /* 0x000fe400078e02ff */
[----:B------:R-:W-:Y:S02]  /*acd0*/  IMAD R22, R22, c[0x0][0x190], RZ ;  /* 0x0000640016167a24 */ /* 0x000fe400078e02ff */
[----:B------:R-:W-:-:S02]  /*ace0*/  IMAD R10, R10, c[0x0][0x190], RZ ;  /* 0x000064000a0a7a24 */ /* 0x000fc400078e02ff */
[----:B------:R-:W-:Y:S02]  /*acf0*/  IMAD R6, R6, c[0x0][0x190], RZ ;  /* 0x0000640006067a24 */ /* 0x000fe400078e02ff */
[----:B------:R-:W-:Y:S02]  /*ad00*/  IMAD R5, R5, c[0x0][0x190], RZ ;  /* 0x0000640005057a24 */ /* 0x000fe400078e02ff */
[----:B--2---:R-:W-:-:S05]  /*ad10*/  IMAD R3, R3, c[0x0][0x190], RZ ;  /* 0x0000640003037a24 */ /* 0x004fca00078e02ff */
[----:B------:R4:W-:Y:S04]  /*ad20*/  STL [R1+0x168], R3 ;  /* 0x0001680301007387 */ /* 0x0009e80000100800 */
[----:B------:R-:W-:Y:S01]  /*ad30*/  STL [R1+0x180], R29 ;  /* 0x0001801d01007387 */ /* 0x000fe20000100800 */
[----:B----4-:R-:W-:-:S05]  /*ad40*/  IMAD R3, R24, c[0x0][0x190], RZ ;  /* 0x0000640018037a24 */ /* 0x010fca00078e02ff */
[----:B------:R0:W-:Y:S04]  /*ad50*/  STL [R1+0x198], R3 ;  /* 0x0001980301007387 */ /* 0x0001e80000100800 */
[----:B------:R1:W-:Y:S01]  /*ad60*/  STL [R1+0x19c], R21 ;  /* 0x00019c1501007387 */ /* 0x0003e20000100800 */
[----:B0-----:R-:W-:-:S03]  /*ad70*/  IMAD R3, R25, c[0x0][0x190], RZ ;  /* 0x0000640019037a24 */ /* 0x001fc600078e02ff */
[----:B------:R-:W-:Y:S01]  /*ad80*/  STL [R1+0x1a0], R22 ;  /* 0x0001a01601007387 */ /* 0x000fe20000100800 */
[----:B-1----:R-:W-:-:S03]  /*ad90*/  IMAD R21, R26, c[0x0][0x190], RZ ;  /* 0x000064001a157a24 */ /* 0x002fc600078e02ff */
[----:B------:R0:W-:Y:S04]  /*ada0*/  STL [R1+0x194], R3 ;  /* 0x0001940301007387 */ /* 0x0001e80000100800 */
[----:B------:R-:W-:Y:S01]  /*adb0*/  STL [R1+0x190], R21 ;  /* 0x0001901501007387 */ /* 0x000fe20000100800 */
[----:B0-----:R-:W-:-:S03]  /*adc0*/  IMAD R3, R7, c[0x0][0x190], RZ ;  /* 0x0000640007037a24 */ /* 0x001fc600078e02ff */
[----:B------:R-:W-:Y:S04]  /*add0*/  STL [R1+0x18c], R10 ;  /* 0x00018c0a01007387 */ /* 0x000fe80000100800 */
[----:B------:R0:W-:Y:S04]  /*ade0*/  STL [R1+0x188], R3 ;  /* 0x0001880301007387 */ /* 0x0001e80000100800 */
[----:B------:R-:W-:Y:S01]  /*adf0*/  STL [R1+0x184], R6 ;  /* 0x0001840601007387 */ /* 0x000fe20000100800 */
[----:B0-----:R-:W-:-:S03]  /*ae00*/  IMAD R3, R2, c[0x0][0x190], RZ ;  /* 0x0000640002037a24 */ /* 0x001fc600078e02ff */
[----:B------:R0:W-:Y:S01]  /*ae10*/  STL [R1+0x17c], R5 ;  /* 0x00017c0501007387 */ /* 0x0001e20000100800 */
[----:B------:R-:W-:-:S03]  /*ae20*/  IMAD R2, R20, c[0x0][0x190], RZ ;  /* 0x0000640014027a24 */ /* 0x000fc600078e02ff */
[----:B------:R1:W-:Y:S01]  /*ae30*/  STL [R1+0x178], R3 ;  /* 0x0001780301007387 */ /* 0x0003e20000100800 */
[----:B0-----:R-:W-:-:S03]  /*ae40*/  IMAD R5, R18, c[0x0][0x190], RZ ;  /* 0x0000640012057a24 */ /* 0x001fc600078e02ff */
[----:B------:R0:W-:Y:S01]  /*ae50*/  STL [R1+0x174], R2 ;  /* 0x0001740201007387 */ /* 0x0001e20000100800 */
[----:B-1----:R-:W-:-:S03]  /*ae60*/  IMAD R3, R14, c[0x0][0x190], RZ ;  /* 0x000064000e037a24 */ /* 0x002fc600078e02ff */
[----:B------:R1:W-:Y:S04]  /*ae70*/  STL [R1+0x170], R5 ;  /* 0x0001700501007387 */ /* 0x0003e80000100800 */
[----:B------:R2:W-:Y:S01]  /*ae80*/  STL [R1+0x16c], R3 ;  /* 0x00016c0301007387 */ /* 0x0005e20000100800 */
[----:B0-----:R-:W-:Y:S02]  /*ae90*/  IMAD R2, R12, c[0x0][0x190], RZ ;  /* 0x000064000c027a24 */ /* 0x001fe400078e02ff */
[----:B-1----:R-:W-:-:S03]  /*aea0*/  IMAD R5, R11, c[0x0][0x190], RZ ;  /* 0x000064000b057a24 */ /* 0x002fc600078e02ff */
[----:B------:R0:W-:Y:S01]  /*aeb0*/  STL [R1+0x164], R2 ;  /* 0x0001640201007387 */ /* 0x0001e20000100800 */
[----:B--2---:R-:W-:-:S03]  /*aec0*/  IMAD R3, R19, c[0x0][0x190], RZ ;  /* 0x0000640013037a24 */ /* 0x004fc600078e02ff */
        /* <DEDUP_REMOVED lines=12> */
[----:B------:R-:W-:Y:S01]  /*af90*/  STL [R1+0x148], R5 ;  /* 0x0001480501007387 */ /* 0x000fe20000100800 */
[----:B------:R-:W-:-:S03]  /*afa0*/  IMAD R4, R27, c[0x0][0x190], RZ ;  /* 0x000064001b047a24 */ /* 0x000fc600078e02ff */
[----:B------:R1:W-:Y:S01]  /*afb0*/  STL [R1+0x144], R3 ;  /* 0x0001440301007387 */ /* 0x0003e20000100800 */
[----:B0-----:R-:W-:-:S05]  /*afc0*/  IMAD R2, R23, c[0x0][0x190], RZ ;  /* 0x0000640017027a24 */ /* 0x001fca00078e02ff */
[----:B------:R-:W-:Y:S01]  /*afd0*/  STL [R1+0x140], R2 ;  /* 0x0001400201007387 */ /* 0x000fe20000100800 */
[----:B-1----:R-:W-:-:S03]  /*afe0*/  IMAD R3, R28, c[0x0][0x190], RZ ;  /* 0x000064001c037a24 */ /* 0x002fc600078e02ff */
        /* <DEDUP_REMOVED lines=95> */
[----:B------:R0:W-:Y:S01]  /*b5e0*/  STL [R1+0xc0], R2 ;  /* 0x0000c00201007387 */ /* 0x0001e20000100800 */
[----:B-1----:R-:W-:-:S03]  /*b5f0*/  IMAD R3, R28, c[0x0][0x190], RZ ;  /* 0x000064001c037a24 */ /* 0x002fc600078e02ff */
[----:B------:R-:W-:Y:S04]  /*b600*/  STL [R1+0xbc], R4 ;  /* 0x0000bc0401007387 */ /* 0x000fe80000100800 */
[----:B------:R-:W-:Y:S04]  /*b610*/  STL [R1+0xb8], R3 ;  /* 0x0000b80301007387 */ /* 0x000fe80000100800 */
[----:B------:R-:W2:Y:S01]  /*b620*/  LDL.LU R24, [R1+0xa0] ;  /* 0x0000a00001187983 */ /* 0x000ea20000300800 */
[----:B0-----:R-:W-:Y:S02]  /*b630*/  IMAD R2, R0, c[0x0][0x190], RZ ;  /* 0x0000640000027a24 */ /* 0x001fe400078e02ff */
        /* <DEDUP_REMOVED lines=42> */
[----:B----4-:R-:W-:Y:S02]  /*b8e0*/  IMAD R22, R22, c[0x0][0x190], RZ ;  /* 0x0000640016167a24 */ /* 0x010fe400078e02ff */
[----:B------:R-:W-:Y:S02]  /*b8f0*/  IMAD R25, R25, c[0x0][0x190], RZ ;  /* 0x0000640019197a24 */ /* 0x000fe400078e02ff */
[----:B------:R-:W-:-:S02]  /*b900*/  IMAD R26, R26, c[0x0][0x190], RZ ;  /* 0x000064001a1a7a24 */ /* 0x000fc400078e02ff */
[----:B------:R-:W-:Y:S02]  /*b910*/  IMAD R10, R10, c[0x0][0x190], RZ ;  /* 0x000064000a0a7a24 */ /* 0x000fe400078e02ff */
[----:B------:R-:W-:Y:S02]  /*b920*/  IMAD R7, R7, c[0x0][0x190], RZ ;  /* 0x0000640007077a24 */ /* 0x000fe400078e02ff */
[----:B------:R-:W-:Y:S02]  /*b930*/  IMAD R6, R6, c[0x0][0x190], RZ ;  /* 0x0000640006067a24 */ /* 0x000fe400078e02ff */
[----:B------:R-:W-:Y:S02]  /*b940*/  IMAD R5, R5, c[0x0][0x190], RZ ;  /* 0x0000640005057a24 */ /* 0x000fe400078e02ff */
        /* <DEDUP_REMOVED lines=18> */
[----:B--2---:R-:W-:-:S05]  /*ba70*/  IMAD R24, R24, c[0x0][0x190], RZ ;  /* 0x0000640018187a24 */ /* 0x004fca00078e02ff */
[----:B------:R0:W-:Y:S04]  /*ba80*/  STL [R1+0xa0], R24 ;  /* 0x0000a01801007387 */ /* 0x0001e80000100800 */
[----:B0-----:R-:W2:Y:S04]  /*ba90*/  LDL.LU R24, [R1+0x1870] ;  /* 0x0018700001187983 */ /* 0x001ea80000300800 */
[----:B------:R0:W-:Y:S04]  /*baa0*/  STL [R1+0x9c], R21 ;  /* 0x00009c1501007387 */ /* 0x0001e80000100800 */
[----:B0-----:R-:W3:Y:S04]  /*bab0*/  LDL.LU R21, [R1+0x186c] ;  /* 0x00186c0001157983 */ /* 0x001ee80000300800 */
[----:B------:R0:W-:Y:S04]  /*bac0*/  STL [R1+0x94], R22 ;  /* 0x0000941601007387 */ /* 0x0001e80000100800 */
[----:B0-----:R-:W4:Y:S04]  /*bad0*/  LDL.LU R22, [R1+0x1868] ;  /* 0x0018680001167983 */ /* 0x001f280000300800 */
        /* <DEDUP_REMOVED lines=39> */
[----:B0-----:R-:W3:Y:S04]  /*bd50*/  LDL.LU R23, [R1+0x1818] ;  /* 0x0018180001177983 */ /* 0x001ee80000300800 */
[----:B------:R0:W-:Y:S04]  /*bd60*/  STL [R1+0x30], R27 ;  /* 0x0000301b01007387 */ /* 0x0001e80000100800 */
[----:B0-----:R-:W4:Y:S04]  /*bd70*/  LDL.LU R27, [R1+0x1814] ;  /* 0x00181400011b7983 */ /* 0x001f280000300800 */
[----:B------:R0:W-:Y:S04]  /*bd80*/  STL [R1+0x2c], R28 ;  /* 0x00002c1c01007387 */ /* 0x0001e80000100800 */
[----:B0-----:R-:W4:Y:S04]  /*bd90*/  LDL.LU R28, [R1+0x1810] ;  /* 0x00181000011c7983 */ /* 0x001f280000300800 */
[----:B------:R0:W-:Y:S04]  /*bda0*/  STL [R1+0x28], R0 ;  /* 0x0000280001007387 */ /* 0x0001e80000100800 */
[----:B0-----:R-:W4:Y:S04]  /*bdb0*/  LDL.LU R0, [R1+0x180c] ;  /* 0x00180c0001007983 */ /* 0x001f280000300800 */
[----:B------:R0:W-:Y:S04]  /*bdc0*/  STL [R1+0x24], R8 ;  /* 0x0000240801007387 */ /* 0x0001e80000100800 */
[----:B0-----:R-:W4:Y:S01]  /*bdd0*/  LDL.LU R8, [R1+0x1808] ;  /* 0x0018080001087983 */ /* 0x001f220000300800 */
[----:B------:R-:W-:-:S05]  /*bde0*/  IMAD R3, R3, c[0x0][0x190], RZ ;  /* 0x0000640003037a24 */ /* 0x000fca00078e02ff */
[----:B------:R0:W-:Y:S02]  /*bdf0*/  STL [R1+0x20], R3 ;  /* 0x0000200301007387 */ /* 0x0001e40000100800 */
[----:B0-----:R-:W-:-:S05]  /*be00*/  IMAD R3, R29, c[0x0][0x190], RZ ;  /* 0x000064001d037a24 */ /* 0x001fca00078e02ff */
[----:B------:R-:W-:Y:S01]  /*be10*/  STL [R1+0x17c4], R3 ;  /* 0x0017c40301007387 */ /* 0x000fe20000100800 */
[----:B--2---:R-:W-:Y:S02]  /*be20*/  IMAD R4, R4, c[0x0][0x190], RZ ;  /* 0x0000640004047a24 */ /* 0x004fe400078e02ff */
[----:B---3--:R-:W-:Y:S02]  /*be30*/  IMAD R23, R23, c[0x0][0x190], RZ ;  /* 0x0000640017177a24 */ /* 0x008fe400078e02ff */
[----:B----4-:R-:W-:Y:S02]  /*be40*/  IMAD R27, R27, c[0x0][0x190], RZ ;  /* 0x000064001b1b7a24 */ /* 0x010fe400078e02ff */
[----:B------:R-:W-:Y:S02]  /*be50*/  IMAD R28, R28, c[0x0][0x190], RZ ;  /* 0x000064001c1c7a24 */ /* 0x000fe400078e02ff */
[----:B------:R-:W-:Y:S02]  /*be60*/  IMAD R0, R0, c[0x0][0x190], RZ ;  /* 0x0000640000007a24 */ /* 0x000fe400078e02ff */
[----:B------:R-:W-:-:S02]  /*be70*/  IMAD R29, R8, c[0x0][0x190], RZ ;  /* 0x00006400081d7a24 */ /* 0x000fc400078e02ff */
[----:B------:R-:W2:Y:S04]  /*be80*/  LDL.LU R8, [R1+0x1804] ;  /* 0x0018040001087983 */ /* 0x000ea80000300800 */
[----:B------:R-:W-:Y:S04]  /*be90*/  STL [R1+0x17c0], R29 ;  /* 0x0017c01d01007387 */ /* 0x000fe80000100800 */
[----:B------:R0:W-:Y:S04]  /*bea0*/  STL [R1+0x17bc], R0 ;  /* 0x0017bc0001007387 */ /* 0x0001e80000100800 */
[----:B0-----:R-:W3:Y:S04]  /*beb0*/  LDL.LU R0, [R1+0x18] ;  /* 0x0000180001007983 */ /* 0x001ee80000300800 */
[----:B------:R-:W4:Y:S04]  /*bec0*/  LDL.LU R3, [R1+0x44] ;  /* 0x0000440001037983 */ /* 0x000f280000300800 */
[----:B------:R-:W3:Y:S04]  /*bed0*/  LDL.LU R29, [R1+0x48] ;  /* 0x00004800011d7983 */ /* 0x000ee80000300800 */
        /* <DEDUP_REMOVED lines=8> */
[----:B------:R-:W-:-:S02]  /*bf60*/  IMAD R13, R13, c[0x0][0x190], RZ ;  /* 0x000064000d0d7a24 */ /* 0x000fc400078e02ff */
[----:B------:R-:W-:Y:S02]  /*bf70*/  IMAD R9, R9, c[0x0][0x190], RZ ;  /* 0x0000640009097a24 */ /* 0x000fe400078e02ff */
[----:B------:R-:W-:Y:S02]  /*bf80*/  IMAD R15, R15, c[0x0][0x190], RZ ;  /* 0x000064000f0f7a24 */ /* 0x000fe400078e02ff */
[----:B------:R-:W-:Y:S01]  /*bf90*/  IMAD R16, R16, c[0x0][0x190], RZ ;  /* 0x0000640010107a24 */ /* 0x000fe200078e02ff */
[----:B------:R-:W-:Y:S01]  /*bfa0*/  STL [R1+0x17c8], R13 ;  /* 0x0017c80d01007387 */ /* 0x000fe20000100800 */
[----:B------:R-:W-:Y:S02]  /*bfb0*/  IMAD R17, R17, c[0x0][0x190], RZ ;  /* 0x0000640011117a24 */ /* 0x000fe400078e02ff */
[----:B------:R-:W-:Y:S01]  /*bfc0*/  IMAD R19, R19, c[0x0][0x190], RZ ;  /* 0x0000640013137a24 */ /* 0x000fe200078e02ff */
[----:B------:R-:W-:Y:S01]  /*bfd0*/  STL [R1+0x17cc], R9 ;  /* 0x0017cc0901007387 */ /* 0x000fe20000100800 */
[----:B------:R-:W-:-:S03]  /*bfe0*/  IMAD R11, R11, c[0x0][0x190], RZ ;  /* 0x000064000b0b7a24 */ /* 0x000fc600078e02ff */
[----:B------:R-:W-:Y:S01]  /*bff0*/  STL [R1+0x17d0], R15 ;  /* 0x0017d00f01007387 */ /* 0x000fe20000100800 */
[----:B------:R-:W-:-:S03]  /*c000*/  IMAD R12, R12, c[0x0][0x190], RZ ;  /* 0x000064000c0c7a24 */ /* 0x000fc600078e02ff */
[----:B------:R-:W-:Y:S01]  /*c010*/  STL [R1+0x17d4], R16 ;  /* 0x0017d41001007387 */ /* 0x000fe20000100800 */
[----:B------:R-:W-:-:S03]  /*c020*/  IMAD R14, R14, c[0x0][0x190], RZ ;  /* 0x000064000e0e7a24 */ /* 0x000fc600078e02ff */
[----:B------:R0:W-:Y:S01]  /*c030*/  STL [R1+0x17d8], R17 ;  /* 0x0017d81101007387 */ /* 0x0001e20000100800 */
[----:B------:R-:W-:-:S03]  /*c040*/  IMAD R18, R18, c[0x0][0x190], RZ ;  /* 0x0000640012127a24 */ /* 0x000fc600078e02ff */
[----:B0-----:R-:W4:Y:S04]  /*c050*/  LDL.LU R17, [R1+0x180] ;  /* 0x0001800001117983 */ /* 0x001f280000300800 */
[----:B------:R0:W-:Y:S04]  /*c060*/  STL [R1+0x17dc], R19 ;  /* 0x0017dc1301007387 */ /* 0x0001e80000100800 */
        /* <DEDUP_REMOVED lines=9> */
[----:B------:R-:W-:-:S02]  /*c100*/  IMAD R20, R20, c[0x0][0x190], RZ ;  /* 0x0000640014147a24 */ /* 0x000fc400078e02ff */
[----:B------:R-:W-:Y:S02]  /*c110*/  IMAD R2, R2, c[0x0][0x190], RZ ;  /* 0x0000640002027a24 */ /* 0x000fe400078e02ff */
[----:B------:R-:W-:Y:S02]  /*c120*/  IMAD R5, R5, c[0x0][0x190], RZ ;  /* 0x0000640005057a24 */ /* 0x000fe400078e02ff */
[----:B------:R-:W-:Y:S01]  /*c130*/  IMAD R6, R6, c[0x0][0x190], RZ ;  /* 0x0000640006067a24 */ /* 0x000fe200078e02ff */
[----:B------:R-:W-:Y:S01]  /*c140*/  STL [R1+0x17f0], R20 ;  /* 0x0017f01401007387 */ /* 0x000fe20000100800 */
[----:B------:R-:W-:-:S03]  /*c150*/  IMAD R7, R7, c[0x0][0x190], RZ ;  /* 0x0000640007077a24 */ /* 0x000fc600078e02ff */
[----:B------:R2:W-:Y:S04]  /*c160*/  STL [R1+0x17f4], R2 ;  /* 0x0017f40201007387 */ /* 0x0005e80000100800 */
[----:B------:R3:W-:Y:S04]  /*c170*/  STL [R1+0x17f8], R5 ;  /* 0x0017f80501007387 */ /* 0x0007e80000100800 */
[----:B------:R-:W-:Y:S04]  /*c180*/  STL [R1+0x17fc], R6 ;  /* 0x0017fc0601007387 */ /* 0x000fe80000100800 */
[----:B------:R-:W-:Y:S04]  /*c190*/  STL [R1+0x1800], R7 ;  /* 0x0018000701007387 */ /* 0x000fe80000100800 */
[----:B------:R-:W4:Y:S01]  /*c1a0*/  LDL.LU R16, [R1+0x198] ;  /* 0x0001980001107983 */ /* 0x000f220000300800 */
[----:B--2---:R-:W-:-:S05]  /*c1b0*/  LEA R2, P4, R24, R8, 0x1 ;  /* 0x0000000818027211 */ /* 0x004fca00078808ff */
[----:B------:R0:W-:Y:S01]  /*c1c0*/  STL [R1+0x1760], R2 ;  /* 0x0017600201007387 */ /* 0x0001e20000100800 */
[----:B---3--:R-:W-:-:S05]  /*c1d0*/  LEA R5, P3, R4, R8, 0x1 ;  /* 0x0000000804057211 */ /* 0x008fca00078608ff */
[----:B------:R1:W-:Y:S04]  /*c1e0*/  STL [R1+0x1384], R5 ;  /* 0x0013840501007387 */ /* 0x0003e80000100800 */
[----:B------:R-:W2:Y:S01]  /*c1f0*/  LDL.LU R15, [R1+0x19c] ;  /* 0x00019c00010f7983 */ /* 0x000ea20000300800 */
[-C--:B0-----:R-:W-:Y:S02]  /*c200*/  LEA R2, P1, R23, R8.reuse, 0x1 ;  /* 0x0000000817027211 */ /* 0x081fe400078208ff */
[----:B-1----:R-:W-:-:S03]  /*c210*/  LEA R5, P0, R27, R8, 0x1 ;  /* 0x000000081b057211 */ /* 0x002fc600078008ff */
[----:B------:R0:W-:Y:S04]  /*c220*/  STL [R1+0x138c], R2 ;  /* 0x00138c0201007387 */ /* 0x0001e80000100800 */
[----:B------:R4:W-:Y:S04]  /*c230*/  STL [R1+0x1394], R5 ;  /* 0x0013940501007387 */ /* 0x0009e80000100800 */
[----:B------:R-:W3:Y:S01]  /*c240*/  LDL.LU R9, [R1+0x1a0] ;  /* 0x0001a00001097983 */ /* 0x000ee20000300800 */
[-C--:B0-----:R-:W-:Y:S02]  /*c250*/  LEA R2, P2, R0, R8.reuse, 0x1 ;  /* 0x0000000800027211 */ /* 0x081fe400078408ff */
[----:B----4-:R-:W-:-:S03]  /*c260*/  LEA R5, P6, R3, R8, 0x1 ;  /* 0x0000000803057211 */ /* 0x010fc600078c08ff */
[----:B------:R0:W-:Y:S04]  /*c270*/  STL [R1+0x139c], R2 ;  /* 0x00139c0201007387 */ /* 0x0001e80000100800 */
[----:B------:R1:W-:Y:S04]  /*c280*/  STL [R1+0x13a4], R5 ;  /* 0x0013a40501007387 */ /* 0x0003e80000100800 */
[----:B------:R-:W4:Y:S01]  /*c290*/  LDL.LU R13, [R1+0x194] ;  /* 0x00019400010d7983 */ /* 0x000f220000300800 */
[----:B0-----:R-:W-:Y:S02]  /*c2a0*/  LEA R2, P5, R29, R8, 0x1 ;  /* 0x000000081d027211 */ /* 0x001fe400078a08ff */
[----:B-1----:R-:W-:-:S03]  /*c2b0*/  LEA.HI.X.SX32 R5, R24, R21, 0x1, P4 ;  /* 0x0000001518057211 */ /* 0x002fc600020f0eff */
[----:B------:R-:W-:Y:S04]  /*c2c0*/  STL [R1+0x13ac], R2 ;  /* 0x0013ac0201007387 */ /* 0x000fe80000100800 */
[----:B------:R0:W-:Y:S02]  /*c2d0*/  STL [R1+0x175c], R5 ;  /* 0x00175c0501007387 */ /* 0x0001e40000100800 */
[----:B0-----:R-:W-:Y:S02]  /*c2e0*/  LEA.HI.X.SX32 R5, R4, R21, 0x1, P3 ;  /* 0x0000001504057211 */ /* 0x001fe400018f0eff */
[----:B------:R-:W4:Y:S01]  /*c2f0*/  LDL.LU R4, [R1+0x190] ;  /* 0x0001900001047983 */ /* 0x000f220000300800 */
[----:B------:R-:W-:-:S05]  /*c300*/  LEA R2, P4, R18, R8, 0x1 ;  /* 0x0000000812027211 */ /* 0x000fca00078808ff */
[----:B------:R0:W-:Y:S04]  /*c310*/  STL [R1+0x13b4], R2 ;  /* 0x0013b40201007387 */ /* 0x0001e80000100800 */
[----:B------:R1:W-:Y:S01]  /*c320*/  STL [R1+0x1380], R5 ;  /* 0x0013800501007387 */ /* 0x0003e20000100800 */
[-C--:B0-----:R-:W-:Y:S02]  /*c330*/  LEA R2, P3, R28, R8.reuse, 0x1 ;  /* 0x000000081c027211 */ /* 0x081fe400078608ff */
[----:B-1----:R-:W-:Y:S02]  /*c340*/  LEA.HI.X.SX32 R5, R23, R21, 0x1, P1 ;  /* 0x0000001517057211 */ /* 0x002fe400008f0eff */
[----:B------:R-:W4:Y:S04]  /*c350*/  LDL.LU R23, [R1+0x18c] ;  /* 0x00018c0001177983 */ /* 0x000f280000300800 */
[----:B------:R0:W-:Y:S04]  /*c360*/  STL [R1+0x13bc], R2 ;  /* 0x0013bc0201007387 */ /* 0x0001e80000100800 */
[----:B------:R1:W-:Y:S01]  /*c370*/  STL [R1+0x1388], R5 ;  /* 0x0013880501007387 */ /* 0x0003e20000100800 */
[----:B0-----:R-:W-:-:S02]  /*c380*/  LEA R2, P1, R14, R8, 0x1 ;  /* 0x000000080e027211 */ /* 0x001fc400078208ff */
[-C--:B-1----:R-:W-:Y:S02]  /*c390*/  LEA.HI.X.SX32 R5, R27, R21.reuse, 0x1, P0 ;  /* 0x000000151b057211 */ /* 0x082fe400000f0eff */
[----:B------:R-:W4:Y:S04]  /*c3a0*/  LDL.LU R27, [R1+0x188] ;  /* 0x00018800011b7983 */ /* 0x000f280000300800 */
[----:B------:R-:W-:Y:S04]  /*c3b0*/  STL [R1+0x13c4], R2 ;  /* 0x0013c40201007387 */ /* 0x000fe80000100800 */
[----:B------:R0:W-:Y:S02]  /*c3c0*/  STL [R1+0x1390], R5 ;  /* 0x0013900501007387 */ /* 0x0001e40000100800 */
[----:B0-----:R-:W-:-:S02]  /*c3d0*/  LEA.HI.X.SX32 R5, R0, R21, 0x1, P2 ;  /* 0x0000001500057211 */ /* 0x001fc400010f0eff */
[----:B------:R-:W4:Y:S01]  /*c3e0*/  LDL.LU R0, [R1+0x184] ;  /* 0x0001840001007983 */ /* 0x000f220000300800 */
[----:B------:R-:W-:-:S05]  /*c3f0*/  LEA R2, P0, R12, R8, 0x1 ;  /* 0x000000080c027211 */ /* 0x000fca00078008ff */
[----:B------:R-:W-:Y:S04]  /*c400*/  STL [R1+0x13cc], R2 ;  /* 0x0013cc0201007387 */ /* 0x000fe80000100800 */
[----:B------:R0:W-:Y:S02]  /*c410*/  STL [R1+0x1398], R5 ;  /* 0x0013980501007387 */ /* 0x0001e40000100800 */
[----:B0-----:R-:W-:Y:S02]  /*c420*/  LEA.HI.X.SX32 R5, R3, R21, 0x1, P6 ;  /* 0x0000001503057211 */ /* 0x001fe400030f0eff */
        /* <DEDUP_REMOVED lines=12> */
[----:B------:R0:W-:Y:S04]  /*c4f0*/  STL [R1+0x13e4], R2 ;  /* 0x0013e40201007387 */ /* 0x0001e80000100800 */
[----:B------:R1:W-:Y:S01]  /*c500*/  STL [R1+0x13b0], R5 ;  /* 0x0013b00501007387 */ /* 0x0003e20000100800 */
[----:B0-----:R-:W-:Y:S02]  /*c510*/  LEA R2, P4, R16, R8, 0x1 ;  /* 0x0000000810027211 */ /* 0x001fe400078808ff */
[-C--:B-1----:R-:W-:Y:S02]  /*c520*/  LEA.HI.X.SX32 R5, R28, R21.reuse, 0x1, P3 ;  /* 0x000000151c057211 */ /* 0x082fe400018f0eff */
[----:B------:R-:W4:Y:S04]  /*c530*/  LDL.LU R28, [R1+0x170] ;  /* 0x00017000011c7983 */ /* 0x000f280000300800 */
[----:B------:R-:W-:Y:S04]  /*c540*/  STL [R1+0x13ec], R2 ;  /* 0x0013ec0201007387 */ /* 0x000fe80000100800 */
[----:B------:R0:W-:Y:S02]  /*c550*/  STL [R1+0x13b8], R5 ;  /* 0x0013b80501007387 */ /* 0x0001e40000100800 */
[----:B0-----:R-:W-:-:S02]  /*c560*/  LEA.HI.X.SX32 R5, R14, R21, 0x1, P1 ;  /* 0x000000150e057211 */ /* 0x001fc400008f0eff */
[----:B------:R-:W4:Y:S01]  /*c570*/  LDL.LU R14, [R1+0x16c] ;  /* 0x00016c00010e7983 */ /* 0x000f220000300800 */
[----:B--2---:R-:W-:-:S05]  /*c580*/  LEA R2, P3, R15, R8, 0x1 ;  /* 0x000000080f027211 */ /* 0x004fca00078608ff */
[----:B------:R-:W-:Y:S04]  /*c590*/  STL [R1+0x13f4], R2 ;  /* 0x0013f40201007387 */ /* 0x000fe80000100800 */
[----:B------:R0:W-:Y:S02]  /*c5a0*/  STL [R1+0x13c0], R5 ;  /* 0x0013c00501007387 */ /* 0x0001e40000100800 */
[----:B0-----:R-:W-:Y:S02]  /*c5b0*/  LEA.HI.X.SX32 R5, R12, R21, 0x1, P0 ;  /* 0x000000150c057211 */ /* 0x001fe400000f0eff */
[----:B------:R-:W2:Y:S01]  /*c5c0*/  LDL.LU R12, [R1+0x164] ;  /* 0x00016400010c7983 */ /* 0x000ea20000300800 */
[----:B---3--:R-:W-:-:S05]  /*c5d0*/  LEA R2, P1, R9, R8, 0x1 ;  /* 0x0000000809027211 */ /* 0x008fca00078208ff */
[----:B------:R4:W-:Y:S04]  /*c5e0*/  STL [R1+0x13fc], R2 ;  /* 0x0013fc0201007387 */ /* 0x0009e80000100800 */
[----:B------:R0:W-:Y:S01]  /*c5f0*/  STL [R1+0x13c8], R5 ;  /* 0x0013c80501007387 */ /* 0x0001e20000100800 */
[-C--:B----4-:R-:W-:Y:S02]  /*c600*/  LEA R2, P0, R13, R8.reuse, 0x1 ;  /* 0x000000080d027211 */ /* 0x090fe400078008ff */
[----:B0-----:R-:W-:Y:S02]  /*c610*/  LEA.HI.X.SX32 R5, R11, R21, 0x1, P2 ;  /* 0x000000150b057211 */ /* 0x001fe400010f0eff */
[----:B------:R-:W3:Y:S04]  /*c620*/  LDL.LU R11, [R1+0x160] ;  /* 0x00016000010b7983 */ /* 0x000ee80000300800 */
        /* <DEDUP_REMOVED lines=55> */
[----:B------:R-:W-:Y:S04]  /*c9a0*/  STL [R1+0x145c], R2 ;  /* 0x00145c0201007387 */ /* 0x000fe80000100800 */
[----:B------:R0:W-:Y:S02]  /*c9b0*/  STL [R1+0x1428], R5 ;  /* 0x0014280501007387 */ /* 0x0001e40000100800 */
[----:B0-----:R-:W-:Y:S02]  /*c9c0*/  LEA.HI.X.SX32 R5, R29, R21, 0x1, P1 ;  /* 0x000000151d057211 */ /* 0x001fe400008f0eff */
[-C--:B----4-:R-:W-:Y:S01]  /*c9d0*/  LEA R2, P3, R19, R8.reuse, 0x1 ;  /* 0x0000000813027211 */ /* 0x090fe200078608ff */
[----:B------:R-:W3:Y:S04]  /*c9e0*/  LDL.LU R29, [R1+0x130] ;  /* 0x00013000011d7983 */ /* 0x000ee80000300800 */
[----:B------:R0:W-:Y:S04]  /*c9f0*/  STL [R1+0x1464], R2 ;  /* 0x0014640201007387 */ /* 0x0001e80000100800 */
[----:B------:R1:W-:Y:S04]  /*ca00*/  STL [R1+0x1430], R5 ;  /* 0x0014300501007387 */ /* 0x0003e80000100800 */
[----:B------:R-:W4:Y:S01]  /*ca10*/  LDL.LU R20, [R1+0x12c] ;  /* 0x00012c0001147983 */ /* 0x000f220000300800 */
[----:B0-----:R-:W-:-:S02]  /*ca20*/  LEA R2, P1, R17, R8, 0x1 ;  /* 0x0000000811027211 */ /* 0x001fc400078208ff */
[----:B-1----:R-:W-:-:S03]  /*ca30*/  LEA.HI.X.SX32 R5, R18, R21, 0x1, P0 ;  /* 0x0000001512057211 */ /* 0x002fc600000f0eff */
[----:B------:R-:W-:Y:S04]  /*ca40*/  STL [R1+0x146c], R2 ;  /* 0x00146c0201007387 */ /* 0x000fe80000100800 */
[----:B------:R0:W-:Y:S02]  /*ca50*/  STL [R1+0x1438], R5 ;  /* 0x0014380501007387 */ /* 0x0001e40000100800 */
[----:B0-----:R-:W-:Y:S02]  /*ca60*/  LEA.HI.X.SX32 R5, R28, R21, 0x1, P2 ;  /* 0x000000151c057211 */ /* 0x001fe400010f0eff */
[----:B------:R-:W4:Y:S01]  /*ca70*/  LDL.LU R28, [R1+0x124] ;  /* 0x00012400011c7983 */ /* 0x000f220000300800 */
[----:B------:R-:W-:-:S05]  /*ca80*/  LEA R2, P0, R16, R8, 0x1 ;  /* 0x0000000810027211 */ /* 0x000fca00078008ff */
[----:B------:R-:W-:Y:S04]  /*ca90*/  STL [R1+0x1474], R2 ;  /* 0x0014740201007387 */ /* 0x000fe80000100800 */
[----:B------:R0:W-:Y:S04]  /*caa0*/  STL [R1+0x1440], R5 ;  /* 0x0014400501007387 */ /* 0x0001e80000100800 */
[----:B------:R-:W4:Y:S01]  /*cab0*/  LDL.LU R18, [R1+0x120] ;  /* 0x0001200001127983 */ /* 0x000f220000300800 */
[----:B0-----:R-:W-:Y:S02]  /*cac0*/  LEA.HI.X.SX32 R5, R14, R21, 0x1, P6 ;  /* 0x000000150e057211 */ /* 0x001fe400030f0eff */
        /* <DEDUP_REMOVED lines=35> */
[----:B--2---:R-:W-:-:S05]  /*cd00*/  LEA R2, P2, R3, R8, 0x1 ;  /* 0x0000000803027211 */ /* 0x004fca00078408ff */
[----:B------:R-:W-:Y:S04]  /*cd10*/  STL [R1+0x14b4], R2 ;  /* 0x0014b40201007387 */ /* 0x000fe80000100800 */
[----:B------:R0:W-:Y:S04]  /*cd20*/  STL [R1+0x1480], R5 ;  /* 0x0014800501007387 */ /* 0x0001e80000100800 */
[----:B------:R-:W2:Y:S01]  /*cd30*/  LDL.LU R9, [R1+0x100] ;  /* 0x0001000001097983 */ /* 0x000ea20000300800 */
[-C--:B------:R-:W-:Y:S02]  /*cd40*/  LEA.HI.X.SX32 R4, R4, R21.reuse, 0x1, P4 ;  /* 0x0000001504047211 */ /* 0x080fe400020f0eff */
[----:B0-----:R-:W-:-:S02]  /*cd50*/  LEA.HI.X.SX32 R5, R13, R21, 0x1, P5 ;  /* 0x000000150d057211 */ /* 0x001fc400028f0eff */
[----:B---3--:R-:W-:-:S05]  /*cd60*/  LEA R2, P6, R29, R8, 0x1 ;  /* 0x000000081d027211 */ /* 0x008fca00078c08ff */
[----:B------:R4:W-:Y:S04]  /*cd70*/  STL [R1+0x14bc], R2 ;  /* 0x0014bc0201007387 */ /* 0x0009e80000100800 */
[----:B------:R0:W-:Y:S04]  /*cd80*/  STL [R1+0x1488], R5 ;  /* 0x0014880501007387 */ /* 0x0001e80000100800 */
[----:B------:R-:W3:Y:S01]  /*cd90*/  LDL.LU R13, [R1+0xfc] ;  /* 0x0000fc00010d7983 */ /* 0x000ee20000300800 */
[----:B----4-:R-:W-:-:S05]  /*cda0*/  LEA R2, P5, R20, R8, 0x1 ;  /* 0x0000000814027211 */ /* 0x010fca00078a08ff */
[----:B------:R-:W-:Y:S04]  /*cdb0*/  STL [R1+0x14c4], R2 ;  /* 0x0014c40201007387 */ /* 0x000fe80000100800 */
[----:B------:R1:W-:Y:S01]  /*cdc0*/  STL [R1+0x1490], R4 ;  /* 0x0014900401007387 */ /* 0x0003e20000100800 */
[----:B0-----:R-:W-:-:S03]  /*cdd0*/  LEA.HI.X.SX32 R5, R23, R21, 0x1, P3 ;  /* 0x0000001517057211 */ /* 0x001fc600018f0eff */
[----:B-1----:R-:W4:Y:S01]  /*cde0*/  LDL.LU R4, [R1+0xf8] ;  /* 0x0000f80001047983 */ /* 0x002f220000300800 */
[----:B------:R-:W-:-:S05]  /*cdf0*/  LEA R2, P4, R28, R8, 0x1 ;  /* 0x000000081c027211 */ /* 0x000fca00078808ff */
[----:B------:R-:W-:Y:S04]  /*ce00*/  STL [R1+0x14cc], R2 ;  /* 0x0014cc0201007387 */ /* 0x000fe80000100800 */
[----:B------:R0:W-:Y:S04]  /*ce10*/  STL [R1+0x1498], R5 ;  /* 0x0014980501007387 */ /* 0x0001e80000100800 */
[----:B------:R-:W4:Y:S01]  /*ce20*/  LDL.LU R23, [R1+0xf4] ;  /* 0x0000f40001177983 */ /* 0x000f220000300800 */
[----:B0-----:R-:W-:Y:S02]  /*ce30*/  LEA.HI.X.SX32 R5, R27, R21, 0x1, P1 ;  /* 0x000000151b057211 */ /* 0x001fe400008f0eff */
[----:B------:R-:W-:-:S05]  /*ce40*/  LEA R2, P3, R18, R8, 0x1 ;  /* 0x0000000812027211 */ /* 0x000fca00078608ff */
[----:B------:R0:W-:Y:S04]  /*ce50*/  STL [R1+0x14d4], R2 ;  /* 0x0014d40201007387 */ /* 0x0001e80000100800 */
[----:B------:R-:W4:Y:S04]  /*ce60*/  LDL.LU R27, [R1+0xf0] ;  /* 0x0000f000011b7983 */ /* 0x000f280000300800 */
[----:B------:R1:W-:Y:S01]  /*ce70*/  STL [R1+0x14a0], R5 ;  /* 0x0014a00501007387 */ /* 0x0003e20000100800 */
[----:B0-----:R-:W-:Y:S02]  /*ce80*/  LEA R2, P1, R14, R8, 0x1 ;  /* 0x000000080e027211 */ /* 0x001fe400078208ff */
[----:B-1----:R-:W-:-:S03]  /*ce90*/  LEA.HI.X.SX32 R5, R0, R21, 0x1, P0 ;  /* 0x0000001500057211 */ /* 0x002fc600000f0eff */
        /* <DEDUP_REMOVED lines=11> */
[----:B------:R-:W4:Y:S01]  /*cf50*/  LDL.LU R29, [R1+0xe4] ;  /* 0x0000e400011d7983 */ /* 0x000f220000300800 */
[----:B------:R-:W-:-:S03]  /*cf60*/  LEA.HI.X.SX32 R6, R20, R21, 0x1, P5 ;  /* 0x0000001514067211 */ /* 0x000fc600028f0eff */
[----:B------:R-:W-:Y:S01]  /*cf70*/  STL [R1+0x14b8], R5 ;  /* 0x0014b80501007387 */ /* 0x000fe20000100800 */
[----:B0-----:R-:W-:-:S05]  /*cf80*/  LEA R2, P6, R19, R8, 0x1 ;  /* 0x0000000813027211 */ /* 0x001fca00078c08ff */
[----:B------:R0:W-:Y:S04]  /*cf90*/  STL [R1+0x14f4], R2 ;  /* 0x0014f40201007387 */ /* 0x0001e80000100800 */
[----:B------:R-:W-:Y:S01]  /*cfa0*/  STL [R1+0x14c0], R6 ;  /* 0x0014c00601007387 */ /* 0x000fe20000100800 */
[----:B0-----:R-:W-:-:S03]  /*cfb0*/  LEA.HI.X.SX32 R2, R28, R21, 0x1, P4 ;  /* 0x000000151c027211 */ /* 0x001fc600020f0eff */
[----:B------:R-:W4:Y:S01]  /*cfc0*/  LDL.LU R28, [R1+0xe0] ;  /* 0x0000e000011c7983 */ /* 0x000f220000300800 */
[----:B------:R-:W-:-:S05]  /*cfd0*/  LEA R5, P5, R17, R8, 0x1 ;  /* 0x0000000811057211 */ /* 0x000fca00078a08ff */
[----:B------:R-:W-:Y:S04]  /*cfe0*/  STL [R1+0x14fc], R5 ;  /* 0x0014fc0501007387 */ /* 0x000fe80000100800 */
[----:B------:R0:W-:Y:S04]  /*cff0*/  STL [R1+0x14c8], R2 ;  /* 0x0014c80201007387 */ /* 0x0001e80000100800 */
[----:B0-----:R-:W4:Y:S01]  /*d000*/  LDL.LU R2, [R1+0xdc] ;  /* 0x0000dc0001027983 */ /* 0x001f220000300800 */
[----:B------:R-:W-:Y:S02]  /*d010*/  LEA.HI.X.SX32 R5, R18, R21, 0x1, P3 ;  /* 0x0000001512057211 */ /* 0x000fe400018f0eff */
        /* <DEDUP_REMOVED lines=14> */
[----:B0-----:R-:W-:Y:S02]  /*d100*/  LEA.HI.X.SX32 R5, R11, R21, 0x1, P2 ;  /* 0x000000150b057211 */ /* 0x001fe400010f0eff */
[----:B---3--:R-:W-:-:S05]  /*d110*/  LEA R6, P0, R13, R8, 0x1 ;  /* 0x000000080d067211 */ /* 0x008fca00078008ff */
[----:B------:R0:W-:Y:S04]  /*d120*/  STL [R1+0x151c], R6 ;  /* 0x00151c0601007387 */ /* 0x0001e80000100800 */
[----:B------:R1:W-:Y:S01]  /*d130*/  STL [R1+0x14e8], R5 ;  /* 0x0014e80501007387 */ /* 0x0003e20000100800 */
[----:B----4-:R-:W-:Y:S02]  /*d140*/  LEA R7, P2, R4, R8, 0x1 ;  /* 0x0000000804077211 */ /* 0x010fe400078408ff */
[----:B0-----:R-:W-:-:S03]  /*d150*/  LEA.HI.X.SX32 R6, R19, R21, 0x1, P6 ;  /* 0x0000001513067211 */ /* 0x001fc600030f0eff */
[----:B------:R-:W-:Y:S04]  /*d160*/  STL [R1+0x1524], R7 ;  /* 0x0015240701007387 */ /* 0x000fe80000100800 */
[----:B------:R-:W3:Y:S04]  /*d170*/  LDL.LU R12, [R1+0xcc] ;  /* 0x0000cc00010c7983 */ /* 0x000ee80000300800 */
[----:B------:R0:W-:Y:S01]  /*d180*/  STL [R1+0x14f0], R6 ;  /* 0x0014f00601007387 */ /* 0x0001e20000100800 */
[----:B-1----:R-:W-:-:S05]  /*d190*/  LEA R5, P6, R23, R8, 0x1 ;  /* 0x0000000817057211 */ /* 0x002fca00078c08ff */
[----:B------:R-:W-:Y:S04]  /*d1a0*/  STL [R1+0x152c], R5 ;  /* 0x00152c0501007387 */ /* 0x000fe80000100800 */
[----:B------:R-:W4:Y:S01]  /*d1b0*/  LDL.LU R11, [R1+0xc8] ;  /* 0x0000c800010b7983 */ /* 0x000f220000300800 */
[----:B0-----:R-:W-:-:S05]  /*d1c0*/  LEA.HI.X.SX32 R6, R17, R21, 0x1, P5 ;  /* 0x0000001511067211 */ /* 0x001fca00028f0eff */
[----:B------:R0:W-:Y:S02]  /*d1d0*/  STL [R1+0x14f8], R6 ;  /* 0x0014f80601007387 */ /* 0x0001e40000100800 */
        /* <DEDUP_REMOVED lines=10> */
[----:B0-----:R-:W-:-:S05]  /*d280*/  LEA R5, P3, R3, R8, 0x1 ;  /* 0x0000000803057211 */ /* 0x001fca00078608ff */
[----:B------:R0:W-:Y:S04]  /*d290*/  STL [R1+0x1544], R5 ;  /* 0x0015440501007387 */ /* 0x0001e80000100800 */
[----:B------:R-:W4:Y:S01]  /*d2a0*/  LDL.LU R16, [R1+0xbc] ;  /* 0x0000bc0001107983 */ /* 0x000f220000300800 */
[----:B-1----:R-:W-:-:S05]  /*d2b0*/  LEA.HI.X.SX32 R6, R9, R21, 0x1, P1 ;  /* 0x0000001509067211 */ /* 0x002fca00008f0eff */
[----:B------:R1:W-:Y:S01]  /*d2c0*/  STL [R1+0x1510], R6 ;  /* 0x0015100601007387 */ /* 0x0003e20000100800 */
[----:B0-----:R-:W-:-:S05]  /*d2d0*/  LEA R5, P1, R29, R8, 0x1 ;  /* 0x000000081d057211 */ /* 0x001fca00078208ff */
[----:B------:R0:W-:Y:S04]  /*d2e0*/  STL [R1+0x154c], R5 ;  /* 0x00154c0501007387 */ /* 0x0001e80000100800 */
[----:B------:R-:W4:Y:S01]  /*d2f0*/  LDL.LU R15, [R1+0xb8] ;  /* 0x0000b800010f7983 */ /* 0x000f220000300800 */
[-C--:B-1----:R-:W-:Y:S02]  /*d300*/  LEA.HI.X.SX32 R6, R13, R21.reuse, 0x1, P0 ;  /* 0x000000150d067211 */ /* 0x082fe400000f0eff */
[----:B------:R-:W-:-:S03]  /*d310*/  LEA.HI.X.SX32 R4, R4, R21, 0x1, P2 ;  /* 0x0000001504047211 */ /* 0x000fc600010f0eff */
[----:B------:R-:W-:Y:S04]  /*d320*/  STL [R1+0x1518], R6 ;  /* 0x0015180601007387 */ /* 0x000fe80000100800 */
[----:B------:R-:W4:Y:S01]  /*d330*/  LDL.LU R9, [R1+0xb4] ;  /* 0x0000b40001097983 */ /* 0x000f220000300800 */
[----:B0-----:R-:W-:-:S05]  /*d340*/  LEA R5, P0, R28, R8, 0x1 ;  /* 0x000000081c057211 */ /* 0x001fca00078008ff */
[----:B------:R-:W-:Y:S04]  /*d350*/  STL [R1+0x1554], R5 ;  /* 0x0015540501007387 */ /* 0x000fe80000100800 */
[----:B------:R0:W-:Y:S04]  /*d360*/  STL [R1+0x1520], R4 ;  /* 0x0015200401007387 */ /* 0x0001e80000100800 */
[----:B------:R-:W4:Y:S01]  /*d370*/  LDL.LU R13, [R1+0xb0] ;  /* 0x0000b000010d7983 */ /* 0x000f220000300800 */
[----:B0-----:R-:W-:Y:S02]  /*d380*/  LEA.HI.X.SX32 R4, R23, R21, 0x1, P6 ;  /* 0x0000001517047211 */ /* 0x001fe400030f0eff */
[----:B------:R-:W-:-:S05]  /*d390*/  LEA R5, P2, R2, R8, 0x1 ;  /* 0x0000000802057211 */ /* 0x000fca00078408ff */
[----:B------:R-:W-:Y:S04]  /*d3a0*/  STL [R1+0x155c], R5 ;  /* 0x00155c0501007387 */ /* 0x000fe80000100800 */
[----:B------:R0:W-:Y:S04]  /*d3b0*/  STL [R1+0x1528], R4 ;  /* 0x0015280401007387 */ /* 0x0001e80000100800 */
[----:B0-----:R-:W4:Y:S01]  /*d3c0*/  LDL.LU R4, [R1+0xac] ;  /* 0x0000ac0001047983 */ /* 0x001f220000300800 */
[----:B------:R-:W-:Y:S02]  /*d3d0*/  LEA R5, P6, R20, R8, 0x1 ;  /* 0x0000000814057211 */ /* 0x000fe400078c08ff */
[----:B------:R-:W-:-:S03]  /*d3e0*/  LEA.HI.X.SX32 R6, R27, R21, 0x1, P5 ;  /* 0x000000151b067211 */ /* 0x000fc600028f0eff */
[----:B------:R0:W-:Y:S04]  /*d3f0*/  STL [R1+0x1564], R5 ;  /* 0x0015640501007387 */ /* 0x0001e80000100800 */
[----:B------:R-:W4:Y:S04]  /*d400*/  LDL.LU R27, [R1+0xa4] ;  /* 0x0000a400011b7983 */ /* 0x000f280000300800 */
[----:B------:R1:W-:Y:S01]  /*d410*/  STL [R1+0x1530], R6 ;  /* 0x0015300601007387 */ /* 0x0003e20000100800 */
[----:B0-----:R-:W-:-:S05]  /*d420*/  LEA R5, P5, R18, R8, 0x1 ;  /* 0x0000000812057211 */ /* 0x001fca00078a08ff */
[----:B------:R-:W-:Y:S01]  /*d430*/  STL [R1+0x156c], R5 ;  /* 0x00156c0501007387 */ /* 0x000fe20000100800 */
[----:B-1----:R-:W-:-:S03]  /*d440*/  LEA.HI.X.SX32 R6, R0, R21, 0x1, P4 ;  /* 0x0000001500067211 */ /* 0x002fc600020f0eff */
[----:B------:R-:W4:Y:S04]  /*d450*/  LDL.LU R0, [R1+0xa0] ;  /* 0x0000a00001007983 */ /* 0x000f280000300800 */
[----:B------:R0:W-:Y:S02]  /*d460*/  STL [R1+0x1538], R6 ;  /* 0x0015380601007387 */ /* 0x0001e40000100800 */
[----:B0-----:R-:W-:Y:S02]  /*d470*/  LEA.HI.X.SX32 R6, R3, R21, 0x1, P3 ;  /* 0x0000001503067211 */ /* 0x001fe400018f0eff */
[----:B--2---:R-:W-:-:S05]  /*d480*/  LEA R5, P4, R14, R8, 0x1 ;  /* 0x000000080e057211 */ /* 0x004fca00078808ff */
[----:B------:R-:W-:Y:S04]  /*d490*/  STL [R1+0x1574], R5 ;  /* 0x0015740501007387 */ /* 0x000fe80000100800 */
[----:B------:R-:W2:Y:S04]  /*d4a0*/  LDL.LU R3, [R1+0x9c] ;  /* 0x00009c0001037983 */ /* 0x000ea80000300800 */
[----:B------:R0:W-:Y:S02]  /*d4b0*/  STL [R1+0x1540], R6 ;  /* 0x0015400601007387 */ /* 0x0001e40000100800 */
[----:B0-----:R-:W-:-:S02]  /*d4c0*/  LEA.HI.X.SX32 R6, R29, R21, 0x1, P1 ;  /* 0x000000151d067211 */ /* 0x001fc400008f0eff */
[----:B------:R-:W2:Y:S01]  /*d4d0*/  LDL.LU R29, [R1+0x94] ;  /* 0x00009400011d7983 */ /* 0x000ea20000300800 */
[----:B---3--:R-:W-:-:S05]  /*d4e0*/  LEA R5, P3, R12, R8, 0x1 ;  /* 0x000000080c057211 */ /* 0x008fca00078608ff */
[----:B------:R-:W-:Y:S04]  /*d4f0*/  STL [R1+0x157c], R5 ;  /* 0x00157c0501007387 */ /* 0x000fe80000100800 */
[----:B------:R0:W-:Y:S02]  /*d500*/  STL [R1+0x1548], R6 ;  /* 0x0015480601007387 */ /* 0x0001e40000100800 */
[----:B0-----:R-:W-:Y:S02]  /*d510*/  LEA.HI.X.SX32 R6, R28, R21, 0x1, P0 ;  /* 0x000000151c067211 */ /* 0x001fe400000f0eff */
[----:B------:R-:W3:Y:S01]  /*d520*/  LDL.LU R28, [R1+0x88] ;  /* 0x00008800011c7983 */ /* 0x000ee20000300800 */
[----:B----4-:R-:W-:-:S05]  /*d530*/  LEA R5, P1, R11, R8, 0x1 ;  /* 0x000000080b057211 */ /* 0x010fca00078208ff */
[----:B------:R-:W-:Y:S04]  /*d540*/  STL [R1+0x1584], R5 ;  /* 0x0015840501007387 */ /* 0x000fe80000100800 */
[----:B------:R0:W-:Y:S04]  /*d550*/  STL [R1+0x1550], R6 ;  /* 0x0015500601007387 */ /* 0x0001e80000100800 */
[----:B------:R-:W4:Y:S01]  /*d560*/  LDL.LU R23, [R1+0x84] ;  /* 0x0000840001177983 */ /* 0x000f220000300800 */
[-C--:B0-----:R-:W-:Y:S02]  /*d570*/  LEA.HI.X.SX32 R6, R2, R21.reuse, 0x1, P2 ;  /* 0x0000001502067211 */ /* 0x081fe400010f0eff */
[----:B------:R-:W-:-:S02]  /*d580*/  LEA.HI.X.SX32 R2, R20, R21, 0x1, P6 ;  /* 0x0000001514027211 */ /* 0x000fc400030f0eff */
[----:B------:R-:W-:-:S05]  /*d590*/  LEA R5, P0, R19, R8, 0x1 ;  /* 0x0000000813057211 */ /* 0x000fca00078008ff */
[----:B------:R0:W-:Y:S04]  /*d5a0*/  STL [R1+0x158c], R5 ;  /* 0x00158c0501007387 */ /* 0x0001e80000100800 */
[----:B------:R1:W-:Y:S04]  /*d5b0*/  STL [R1+0x1558], R6 ;  /* 0x0015580601007387 */ /* 0x0003e80000100800 */
[----:B------:R-:W4:Y:S01]  /*d5c0*/  LDL.LU R7, [R1+0x80] ;  /* 0x0000800001077983 */ /* 0x000f220000300800 */
[----:B0-----:R-:W-:-:S05]  /*d5d0*/  LEA R5, P2, R17, R8, 0x1 ;  /* 0x0000000811057211 */ /* 0x001fca00078408ff */
[----:B------:R0:W-:Y:S04]  /*d5e0*/  STL [R1+0x1594], R5 ;  /* 0x0015940501007387 */ /* 0x0001e80000100800 */
[----:B------:R-:W-:Y:S01]  /*d5f0*/  STL [R1+0x1560], R2 ;  /* 0x0015600201007387 */ /* 0x000fe20000100800 */
[----:B-1----:R-:W-:-:S05]  /*d600*/  LEA R6, P6, R16, R8, 0x1 ;  /* 0x0000000810067211 */ /* 0x002fca00078c08ff */
[----:B------:R1:W-:Y:S01]  /*d610*/  STL [R1+0x159c], R6 ;  /* 0x00159c0601007387 */ /* 0x0003e20000100800 */
[----:B0-----:R-:W-:-:S03]  /*d620*/  LEA.HI.X.SX32 R5, R18, R21, 0x1, P5 ;  /* 0x0000001512057211 */ /* 0x001fc600028f0eff */
[----:B-1----:R-:W4:Y:S04]  /*d630*/  LDL.LU R6, [R1+0x7c] ;  /* 0x00007c0001067983 */ /* 0x002f280000300800 */
[----:B------:R0:W-:Y:S01]  /*d640*/  STL [R1+0x1568], R5 ;  /* 0x0015680501007387 */ /* 0x0001e20000100800 */
[----:B------:R-:W-:Y:S02]  /*d650*/  LEA R2, P5, R15, R8, 0x1 ;  /* 0x000000080f027211 */ /* 0x000fe400078a08ff */
[----:B0-----:R-:W-:-:S03]  /*d660*/  LEA.HI.X.SX32 R5, R14, R21, 0x1, P4 ;  /* 0x000000150e057211 */ /* 0x001fc600020f0eff */
[----:B------:R0:W-:Y:S04]  /*d670*/  STL [R1+0x15a4], R2 ;  /* 0x0015a40201007387 */ /* 0x0001e80000100800 */
[----:B------:R1:W-:Y:S01]  /*d680*/  STL [R1+0x1570], R5 ;  /* 0x0015700501007387 */ /* 0x0003e20000100800 */
[----:B------:R-:W-:Y:S02]  /*d690*/  LEA.HI.X.SX32 R12, R12, R21, 0x1, P3 ;  /* 0x000000150c0c7211 */ /* 0x000fe400018f0eff */
[-C--:B0-----:R-:W-:Y:S01]  /*d6a0*/  LEA R2, P4, R9, R8.reuse, 0x1 ;  /* 0x0000000809027211 */ /* 0x081fe200078808ff */
[----:B-1----:R-:W4:Y:S04]  /*d6b0*/  LDL.LU R5, [R1+0x78] ;  /* 0x0000780001057983 */ /* 0x002f280000300800 */
[----:B------:R0:W-:Y:S04]  /*d6c0*/  STL [R1+0x15ac], R2 ;  /* 0x0015ac0201007387 */ /* 0x0001e80000100800 */
[----:B------:R1:W-:Y:S01]  /*d6d0*/  STL [R1+0x1578], R12 ;  /* 0x0015780c01007387 */ /* 0x0003e20000100800 */
[----:B0-----:R-:W-:-:S05]  /*d6e0*/  LEA R2, P3, R13, R8, 0x1 ;  /* 0x000000080d027211 */ /* 0x001fca00078608ff */
[----:B------:R0:W-:Y:S01]  /*d6f0*/  STL [R1+0x15b4], R2 ;  /* 0x0015b40201007387 */ /* 0x0001e20000100800 */
[----:B-1----:R-:W-:-:S03]  /*d700*/  LEA.HI.X.SX32 R12, R11, R21, 0x1, P1 ;  /* 0x000000150b0c7211 */ /* 0x002fc600008f0eff */
[----:B0-----:R-:W4:Y:S01]  /*d710*/  LDL.LU R2, [R1+0x74] ;  /* 0x0000740001027983 */ /* 0x001f220000300800 */
[----:B------:R-:W-:-:S03]  /*d720*/  LEA.HI.X.SX32 R14, R19, R21, 0x1, P0 ;  /* 0x00000015130e7211 */ /* 0x000fc600000f0eff */
[----:B------:R0:W-:Y:S01]  /*d730*/  STL [R1+0x1580], R12 ;  /* 0x0015800c01007387 */ /* 0x0001e20000100800 */
[----:B------:R-:W-:-:S05]  /*d740*/  LEA R11, P1, R4, R8, 0x1 ;  /* 0x00000008040b7211 */ /* 0x000fca00078208ff */
[----:B------:R1:W-:Y:S04]  /*d750*/  STL [R1+0x15bc], R11 ;  /* 0x0015bc0b01007387 */ /* 0x0003e80000100800 */
[----:B------:R1:W-:Y:S04]  /*d760*/  STL [R1+0x1588], R14 ;  /* 0x0015880e01007387 */ /* 0x0003e80000100800 */
[----:B------:R-:W4:Y:S01]  /*d770*/  LDL.LU R20, [R1+0x70] ;  /* 0x0000700001147983 */ /* 0x000f220000300800 */
[----:B0-----:R-:W-:Y:S02]  /*d780*/  LEA R12, P0, R27, R8, 0x1 ;  /* 0x000000081b0c7211 */ /* 0x001fe400078008ff */
[----:B-1----:R-:W-:-:S03]  /*d790*/  LEA.HI.X.SX32 R11, R17, R21, 0x1, P2 ;  /* 0x00000015110b7211 */ /* 0x002fc600010f0eff */
[----:B------:R0:W-:Y:S04]  /*d7a0*/  STL [R1+0x15c4], R12 ;  /* 0x0015c40c01007387 */ /* 0x0001e80000100800 */
[----:B------:R-:W-:Y:S01]  /*d7b0*/  STL [R1+0x1590], R11 ;  /* 0x0015900b01007387 */ /* 0x000fe20000100800 */
[----:B------:R-:W-:-:S05]  /*d7c0*/  LEA R14, P2, R0, R8, 0x1 ;  /* 0x00000008000e7211 */ /* 0x000fca00078408ff */
[----:B------:R-:W-:Y:S04]  /*d7d0*/  STL [R1+0x15cc], R14 ;  /* 0x0015cc0e01007387 */ /* 0x000fe80000100800 */
[----:B------:R-:W4:Y:S01]  /*d7e0*/  LDL.LU R18, [R1+0x6c] ;  /* 0x00006c0001127983 */ /* 0x000f220000300800 */
[----:B0-----:R-:W-:-:S05]  /*d7f0*/  LEA.HI.X.SX32 R12, R16, R21, 0x1, P6 ;  /* 0x00000015100c7211 */ /* 0x001fca00030f0eff */
[----:B------:R0:W-:Y:S02]  /*d800*/  STL [R1+0x1598], R12 ;  /* 0x0015980c01007387 */ /* 0x0001e40000100800 */
[----:B0-----:R-:W-:Y:S02]  /*d810*/  LEA.HI.X.SX32 R12, R15, R21, 0x1, P5 ;  /* 0x000000150f0c7211 */ /* 0x001fe400028f0eff */
[----:B--2---:R-:W-:-:S05]  /*d820*/  LEA R11, P6, R3, R8, 0x1 ;  /* 0x00000008030b7211 */ /* 0x004fca00078c08ff */
[----:B------:R0:W-:Y:S04]  /*d830*/  STL [R1+0x15d4], R11 ;  /* 0x0015d40b01007387 */ /* 0x0001e80000100800 */
[----:B------:R-:W-:Y:S04]  /*d840*/  STL [R1+0x15a0], R12 ;  /* 0x0015a00c01007387 */ /* 0x000fe80000100800 */
[----:B------:R-:W2:Y:S01]  /*d850*/  LDL.LU R14, [R1+0x68] ;  /* 0x00006800010e7983 */ /* 0x000ea20000300800 */
[----:B------:R-:W-:Y:S02]  /*d860*/  LEA.HI.X.SX32 R9, R9, R21, 0x1, P4 ;  /* 0x0000001509097211 */ /* 0x000fe400020f0eff */
[----:B0-----:R-:W-:-:S05]  /*d870*/  LEA R11, P5, R29, R8, 0x1 ;  /* 0x000000081d0b7211 */ /* 0x001fca00078a08ff */
[----:B------:R-:W-:Y:S04]  /*d880*/  STL [R1+0x15dc], R11 ;  /* 0x0015dc0b01007387 */ /* 0x000fe80000100800 */
[----:B------:R0:W-:Y:S02]  /*d890*/  STL [R1+0x15a8], R9 ;  /* 0x0015a80901007387 */ /* 0x0001e40000100800 */
[----:B0-----:R-:W-:Y:S02]  /*d8a0*/  LEA.HI.X.SX32 R9, R13, R21, 0x1, P3 ;  /* 0x000000150d097211 */ /* 0x001fe400018f0eff */
[----:B---3--:R-:W-:-:S05]  /*d8b0*/  LEA R12, P4, R28, R8, 0x1 ;  /* 0x000000081c0c7211 */ /* 0x008fca00078808ff */
[----:B------:R0:W-:Y:S04]  /*d8c0*/  STL [R1+0x15e4], R12 ;  /* 0x0015e40c01007387 */ /* 0x0001e80000100800 */
[----:B0-----:R-:W3:Y:S01]  /*d8d0*/  LDL.LU R12, [R1+0x64] ;  /* 0x00006400010c7983 */ /* 0x001ee20000300800 */
[----:B----4-:R-:W-:-:S03]  /*d8e0*/  LEA R11, P3, R23, R8, 0x1 ;  /* 0x00000008170b7211 */ /* 0x010fc600078608ff */
[----:B------:R0:W-:Y:S04]  /*d8f0*/  STL [R1+0x15b0], R9 ;  /* 0x0015b00901007387 */ /* 0x0001e80000100800 */
[----:B------:R1:W-:Y:S01]  /*d900*/  STL [R1+0x15ec], R11 ;  /* 0x0015ec0b01007387 */ /* 0x0003e20000100800 */
[----:B0-----:R-:W-:-:S03]  /*d910*/  LEA.HI.X.SX32 R9, R4, R21, 0x1, P1 ;  /* 0x0000001504097211 */ /* 0x001fc600008f0eff */
[----:B-1----:R-:W4:Y:S04]  /*d920*/  LDL.LU R11, [R1+0x60] ;  /* 0x00006000010b7983 */ /* 0x002f280000300800 */
[----:B------:R0:W-:Y:S04]  /*d930*/  STL [R1+0x15b8], R9 ;  /* 0x0015b80901007387 */ /* 0x0001e80000100800 */
[----:B------:R-:W4:Y:S01]  /*d940*/  LDL.LU R19, [R1+0x5c] ;  /* 0x00005c0001137983 */ /* 0x000f220000300800 */
[----:B------:R-:W-:Y:S02]  /*d950*/  LEA R4, P1, R7, R8, 0x1 ;  /* 0x0000000807047211 */ /* 0x000fe400078208ff */
[----:B0-----:R-:W-:-:S03]  /*d960*/  LEA.HI.X.SX32 R9, R27, R21, 0x1, P0 ;  /* 0x000000151b097211 */ /* 0x001fc600000f0eff */
[----:B------:R0:W-:Y:S04]  /*d970*/  STL [R1+0x15f4], R4 ;  /* 0x0015f40401007387 */ /* 0x0001e80000100800 */
[----:B------:R-:W4:Y:S04]  /*d980*/  LDL.LU R17, [R1+0x58] ;  /* 0x0000580001117983 */ /* 0x000f280000300800 */
[----:B------:R1:W-:Y:S04]  /*d990*/  STL [R1+0x15c0], R9 ;  /* 0x0015c00901007387 */ /* 0x0003e80000100800 */
[----:B------:R-:W4:Y:S01]  /*d9a0*/  LDL.LU R16, [R1+0x54] ;  /* 0x0000540001107983 */ /* 0x000f220000300800 */
[----:B------:R-:W-:-:S02]  /*d9b0*/  LEA.HI.X.SX32 R0, R0, R21, 0x1, P2 ;  /* 0x0000001500007211 */ /* 0x000fc400010f0eff */
[----:B0-----:R-:W-:-:S05]  /*d9c0*/  LEA R4, P0, R6, R8, 0x1 ;  /* 0x0000000806047211 */ /* 0x001fca00078008ff */
[----:B------:R0:W-:Y:S04]  /*d9d0*/  STL [R1+0x15fc], R4 ;  /* 0x0015fc0401007387 */ /* 0x0001e80000100800 */
[----:B------:R-:W4:Y:S04]  /*d9e0*/  LDL.LU R15, [R1+0x50] ;  /* 0x00005000010f7983 */ /* 0x000f280000300800 */
[----:B------:R0:W-:Y:S04]  /*d9f0*/  STL [R1+0x15c8], R0 ;  /* 0x0015c80001007387 */ /* 0x0001e80000100800 */
[----:B-1----:R-:W4:Y:S01]  /*da00*/  LDL.LU R9, [R1+0x4c] ;  /* 0x00004c0001097983 */ /* 0x002f220000300800 */
[----:B0-----:R-:W-:-:S02]  /*da10*/  LEA R4, P2, R5, R8, 0x1 ;  /* 0x0000000805047211 */ /* 0x001fc400078408ff */
[----:B------:R-:W-:-:S03]  /*da20*/  LEA.HI.X.SX32 R0, R3, R21, 0x1, P6 ;  /* 0x0000001503007211 */ /* 0x000fc600030f0eff */
[----:B------:R-:W-:Y:S04]  /*da30*/  STL [R1+0x1604], R4 ;  /* 0x0016040401007387 */ /* 0x000fe80000100800 */
[----:B------:R-:W4:Y:S04]  /*da40*/  LDL.LU R13, [R1+0x40] ;  /* 0x00004000010d7983 */ /* 0x000f280000300800 */
[----:B------:R0:W-:Y:S04]  /*da50*/  STL [R1+0x15d0], R0 ;  /* 0x0015d00001007387 */ /* 0x0001e80000100800 */
[----:B------:R-:W4:Y:S01]  /*da60*/  LDL.LU R3, [R1+0x3c] ;  /* 0x00003c0001037983 */ /* 0x000f220000300800 */
[----:B0-----:R-:W-:-:S02]  /*da70*/  LEA.HI.X.SX32 R0, R29, R21, 0x1, P5 ;  /* 0x000000151d007211 */ /* 0x001fc400028f0eff */
[----:B------:R-:W-:-:S05]  /*da80*/  LEA R4, P6, R2, R8, 0x1 ;  /* 0x0000000802047211 */ /* 0x000fca00078c08ff */
[----:B------:R0:W-:Y:S04]  /*da90*/  STL [R1+0x160c], R4 ;  /* 0x00160c0401007387 */ /* 0x0001e80000100800 */
[----:B------:R-:W4:Y:S04]  /*daa0*/  LDL.LU R29, [R1+0x38] ;  /* 0x00003800011d7983 */ /* 0x000f280000300800 */
[----:B------:R1:W-:Y:S01]  /*dab0*/  STL [R1+0x15d8], R0 ;  /* 0x0015d80001007387 */ /* 0x0003e20000100800 */
[----:B0-----:R-:W-:-:S03]  /*dac0*/  LEA.HI.X.SX32 R4, R28, R21, 0x1, P4 ;  /* 0x000000151c047211 */ /* 0x001fc600020f0eff */
[----:B-1----:R-:W4:Y:S01]  /*dad0*/  LDL.LU R0, [R1+0x34] ;  /* 0x0000340001007983 */ /* 0x002f220000300800 */
[----:B------:R-:W-:-:S05]  /*dae0*/  LEA R24, P5, R20, R8, 0x1 ;  /* 0x0000000814187211 */ /* 0x000fca00078a08ff */
[----:B------:R0:W-:Y:S04]  /*daf0*/  STL [R1+0x1614], R24 ;  /* 0x0016141801007387 */ /* 0x0001e80000100800 */
[----:B------:R-:W4:Y:S04]  /*db00*/  LDL.LU R28, [R1+0x30] ;  /* 0x00003000011c7983 */ /* 0x000f280000300800 */
[----:B------:R1:W-:Y:S04]  /*db10*/  STL [R1+0x15e0], R4 ;  /* 0x0015e00401007387 */ /* 0x0003e80000100800 */
[----:B------:R-:W4:Y:S01]  /*db20*/  LDL.LU R27, [R1+0x2c] ;  /* 0x00002c00011b7983 */ /* 0x000f220000300800 */
[----:B0-----:R-:W-:-:S02]  /*db30*/  LEA R24, P4, R18, R8, 0x1 ;  /* 0x0000000812187211 */ /* 0x001fc400078808ff */
[----:B-1----:R-:W-:-:S03]  /*db40*/  LEA.HI.X.SX32 R4, R23, R21, 0x1, P3 ;  /* 0x0000001517047211 */ /* 0x002fc600018f0eff */
[----:B------:R-:W-:Y:S04]  /*db50*/  STL [R1+0x161c], R24 ;  /* 0x00161c1801007387 */ /* 0x000fe80000100800 */
[----:B------:R-:W4:Y:S04]  /*db60*/  LDL.LU R23, [R1+0x28] ;  /* 0x0000280001177983 */ /* 0x000f280000300800 */
[----:B------:R0:W-:Y:S04]  /*db70*/  STL [R1+0x15e8], R4 ;  /* 0x0015e80401007387 */ /* 0x0001e80000100800 */
[----:B0-----:R-:W4:Y:S01]  /*db80*/  LDL.LU R4, [R1+0x24] ;  /* 0x0000240001047983 */ /* 0x001f220000300800 */
[----:B--2---:R-:W-:-:S05]  /*db90*/  LEA R24, P3, R14, R8, 0x1 ;  /* 0x000000080e187211 */ /* 0x004fca00078608ff */
[----:B------:R0:W-:Y:S04]  /*dba0*/  STL [R1+0x1624], R24 ;  /* 0x0016241801007387 */ /* 0x0001e80000100800 */
[----:B0-----:R-:W2:Y:S01]  /*dbb0*/  LDL.LU R24, [R1+0x20] ;  /* 0x0000200001187983 */ /* 0x001ea20000300800 */
[-C--:B------:R-:W-:Y:S02]  /*dbc0*/  LEA.HI.X.SX32 R7, R7, R21.reuse, 0x1, P1 ;  /* 0x0000001507077211 */ /* 0x080fe400008f0eff */
[----:B------:R-:W-:-:S03]  /*dbd0*/  LEA.HI.X.SX32 R6, R6, R21, 0x1, P0 ;  /* 0x0000001506067211 */ /* 0x000fc600000f0eff */
[----:B------:R3:W-:Y:S01]  /*dbe0*/  STL [R1+0x15f0], R7 ;  /* 0x0015f00701007387 */ /* 0x0007e20000100800 */
[-C--:B------:R-:W-:Y:S02]  /*dbf0*/  LEA.HI.X.SX32 R5, R5, R21.reuse, 0x1, P2 ;  /* 0x0000001505057211 */ /* 0x080fe400010f0eff */
[-C--:B------:R-:W-:Y:S02]  /*dc00*/  LEA.HI.X.SX32 R2, R2, R21.reuse, 0x1, P6 ;  /* 0x0000001502027211 */ /* 0x080fe400030f0eff */
[----:B------:R-:W-:Y:S02]  /*dc10*/  LEA.HI.X.SX32 R20, R20, R21, 0x1, P5 ;  /* 0x0000001514147211 */ /* 0x000fe400028f0eff */
[----:B---3--:R-:W-:-:S05]  /*dc20*/  LEA R7, P1, R12, R8, 0x1 ;  /* 0x000000080c077211 */ /* 0x008fca00078208ff */
[----:B------:R0:W-:Y:S04]  /*dc30*/  STL [R1+0x162c], R7 ;  /* 0x00162c0701007387 */ /* 0x0001e80000100800 */
[----:B0-----:R-:W3:Y:S04]  /*dc40*/  LDL.LU R7, [R1+0x1800] ;  /* 0x0018000001077983 */ /* 0x001ee80000300800 */
[----:B------:R4:W-:Y:S02]  /*dc50*/  STL [R1+0x15f8], R6 ;  /* 0x0015f80601007387 */ /* 0x0009e40000100800 */
[----:B----4-:R-:W-:-:S05]  /*dc60*/  LEA R6, P0, R11, R8, 0x1 ;  /* 0x000000080b067211 */ /* 0x010fca00078008ff */
[----:B------:R0:W-:Y:S04]  /*dc70*/  STL [R1+0x1634], R6 ;  /* 0x0016340601007387 */ /* 0x0001e80000100800 */
[----:B0-----:R-:W4:Y:S04]  /*dc80*/  LDL.LU R6, [R1+0x17fc] ;  /* 0x0017fc0001067983 */ /* 0x001f280000300800 */
[----:B------:R0:W-:Y:S02]  /*dc90*/  STL [R1+0x1600], R5 ;  /* 0x0016000501007387 */ /* 0x0001e40000100800 */
[----:B0-----:R-:W-:-:S05]  /*dca0*/  LEA R5, P2, R19, R8, 0x1 ;  /* 0x0000000813057211 */ /* 0x001fca00078408ff */
[----:B------:R0:W-:Y:S04]  /*dcb0*/  STL [R1+0x163c], R5 ;  /* 0x00163c0501007387 */ /* 0x0001e80000100800 */
[----:B0-----:R-:W2:Y:S04]  /*dcc0*/  LDL.LU R5, [R1+0x17f8] ;  /* 0x0017f80001057983 */ /* 0x001ea80000300800 */
[----:B------:R0:W-:Y:S02]  /*dcd0*/  STL [R1+0x1608], R2 ;  /* 0x0016080201007387 */ /* 0x0001e40000100800 */
[----:B0-----:R-:W-:-:S05]  /*dce0*/  LEA R2, P6, R17, R8, 0x1 ;  /* 0x0000000811027211 */ /* 0x001fca00078c08ff */
[----:B------:R0:W-:Y:S01]  /*dcf0*/  STL [R1+0x1644], R2 ;  /* 0x0016440201007387 */ /* 0x0001e20000100800 */
[----:B------:R-:W-:-:S03]  /*dd00*/  LEA.HI.X.SX32 R18, R18, R21, 0x1, P4 ;  /* 0x0000001512127211 */ /* 0x000fc600020f0eff */
        /* <DEDUP_REMOVED lines=10> */
[----:B0-----:R-:W3:Y:S04]  /*ddb0*/  LDL.LU R18, [R1+0x17ec] ;  /* 0x0017ec0001127983 */ /* 0x001ee80000300800 */
        /* <DEDUP_REMOVED lines=42> */
[----:B------:R0:W-:Y:S04]  /*e060*/  STL [R1+0x169c], R13 ;  /* 0x00169c0d01007387 */ /* 0x0001e80000100800 */
[----:B0-----:R-:W3:Y:S04]  /*e070*/  LDL.LU R13, [R1+0x17c8] ;  /* 0x0017c800010d7983 */ /* 0x001ee80000300800 */
[----:B------:R2:W-:Y:S02]  /*e080*/  STL [R1+0x1668], R3 ;  /* 0x0016680301007387 */ /* 0x0005e40000100800 */
[----:B--2---:R-:W-:-:S05]  /*e090*/  LEA R3, P0, R24, R8, 0x1 ;  /* 0x0000000818037211 */ /* 0x004fca00078008ff */
[----:B------:R0:W-:Y:S04]  /*e0a0*/  STL [R1+0x16a4], R3 ;  /* 0x0016a40301007387 */ /* 0x0001e80000100800 */
[----:B0-----:R-:W2:Y:S01]  /*e0b0*/  LDL.LU R3, [R1+0x17c4] ;  /* 0x0017c40001037983 */ /* 0x001ea20000300800 */
[----:B------:R-:W-:-:S05]  /*e0c0*/  LEA.HI.X.SX32 R29, R29, R21, 0x1, P2 ;  /* 0x000000151d1d7211 */ /* 0x000fca00010f0eff */
        /* <DEDUP_REMOVED lines=32> */
[----:B------:R0:W-:Y:S02]  /*e2d0*/  STL [R1+0x16dc], R24 ;  /* 0x0016dc1801007387 */ /* 0x0001e40000100800 */
[----:B0-----:R-:W-:Y:S02]  /*e2e0*/  LEA.HI.X.SX32 R24, R3, R21, 0x1, P2 ;  /* 0x0000001503187211 */ /* 0x001fe400010f0eff */
[----:B------:R-:W2:Y:S04]  /*e2f0*/  LDL.LU R3, [R1+0x17a8] ;  /* 0x0017a80001037983 */ /* 0x000ea80000300800 */
[----:B------:R3:W-:Y:S02]  /*e300*/  STL [R1+0x16a8], R24 ;  /* 0x0016a81801007387 */ /* 0x0007e40000100800 */
[----:B---3--:R-:W-:-:S05]  /*e310*/  LEA R24, P2, R13, R8, 0x1 ;  /* 0x000000080d187211 */ /* 0x008fca00078408ff */
[----:B------:R0:W-:Y:S02]  /*e320*/  STL [R1+0x16e4], R24 ;  /* 0x0016e41801007387 */ /* 0x0001e40000100800 */
[----:B0-----:R-:W-:Y:S02]  /*e330*/  LEA.HI.X.SX32 R24, R29, R21, 0x1, P6 ;  /* 0x000000151d187211 */ /* 0x001fe400030f0eff */
[----:B------:R-:W3:Y:S04]  /*e340*/  LDL.LU R29, [R1+0x17a4] ;  /* 0x0017a400011d7983 */ /* 0x000ee80000300800 */
[----:B------:R0:W-:Y:S02]  /*e350*/  STL [R1+0x16b0], R24 ;  /* 0x0016b01801007387 */ /* 0x0001e40000100800 */
[----:B0-----:R-:W-:-:S05]  /*e360*/  LEA R24, P6, R9, R8, 0x1 ;  /* 0x0000000809187211 */ /* 0x001fca00078c08ff */
[----:B------:R0:W-:Y:S02]  /*e370*/  STL [R1+0x16ec], R24 ;  /* 0x0016ec1801007387 */ /* 0x0001e40000100800 */
[----:B0-----:R-:W-:Y:S02]  /*e380*/  LEA.HI.X.SX32 R24, R0, R21, 0x1, P5 ;  /* 0x0000001500187211 */ /* 0x001fe400028f0eff */
[----:B------:R-:W3:Y:S04]  /*e390*/  LDL.LU R0, [R1+0x17a0] ;  /* 0x0017a00001007983 */ /* 0x000ee80000300800 */
[----:B------:R0:W-:Y:S02]  /*e3a0*/  STL [R1+0x16b8], R24 ;  /* 0x0016b81801007387 */ /* 0x0001e40000100800 */
[----:B0-----:R-:W-:-:S05]  /*e3b0*/  LEA R24, P5, R15, R8, 0x1 ;  /* 0x000000080f187211 */ /* 0x001fca00078a08ff */
[----:B------:R0:W-:Y:S02]  /*e3c0*/  STL [R1+0x16f4], R24 ;  /* 0x0016f41801007387 */ /* 0x0001e40000100800 */
[----:B0-----:R-:W-:Y:S02]  /*e3d0*/  LEA.HI.X.SX32 R24, R28, R21, 0x1, P4 ;  /* 0x000000151c187211 */ /* 0x001fe400020f0eff */
[----:B------:R0:W5:Y:S04]  /*e3e0*/  LDL.LU R28, [R1+0x179c] ;  /* 0x00179c00011c7983 */ /* 0x0001680000300800 */
[----:B------:R1:W-:Y:S02]  /*e3f0*/  STL [R1+0x16c0], R24 ;  /* 0x0016c01801007387 */ /* 0x0003e40000100800 */
[----:B-1----:R-:W-:-:S05]  /*e400*/  LEA R24, P4, R16, R8, 0x1 ;  /* 0x0000000810187211 */ /* 0x002fca00078808ff */
[----:B------:R1:W-:Y:S01]  /*e410*/  STL [R1+0x16fc], R24 ;  /* 0x0016fc1801007387 */ /* 0x0003e20000100800 */
[-C--:B------:R-:W-:Y:S02]  /*e420*/  LEA.HI.X.SX32 R4, R4, R21.reuse, 0x1, P0 ;  /* 0x0000001504047211 */ /* 0x080fe400000f0eff */
[----:B-1----:R-:W-:Y:S02]  /*e430*/  LEA.HI.X.SX32 R24, R27, R21, 0x1, P3 ;  /* 0x000000151b187211 */ /* 0x002fe400018f0eff */
[----:B------:R-:W-:-:S03]  /*e440*/  LEA R27, P3, R17, R8, 0x1 ;  /* 0x00000008111b7211 */ /* 0x000fc600078608ff */
[----:B------:R1:W-:Y:S04]  /*e450*/  STL [R1+0x16c8], R24 ;  /* 0x0016c81801007387 */ /* 0x0003e80000100800 */
[----:B------:R-:W-:Y:S01]  /*e460*/  STL [R1+0x1704], R27 ;  /* 0x0017041b01007387 */ /* 0x000fe20000100800 */
[----:B-1----:R-:W-:Y:S02]  /*e470*/  LEA.HI.X.SX32 R24, R23, R21, 0x1, P1 ;  /* 0x0000001517187211 */ /* 0x002fe400008f0eff */
[----:B------:R-:W-:-:S03]  /*e480*/  LEA R23, P1, R19, R8, 0x1 ;  /* 0x0000000813177211 */ /* 0x000fc600078208ff */
[----:B------:R1:W-:Y:S04]  /*e490*/  STL [R1+0x16d0], R24 ;  /* 0x0016d01801007387 */ /* 0x0003e80000100800 */
[----:B------:R0:W-:Y:S04]  /*e4a0*/  STL [R1+0x170c], R23 ;  /* 0x00170c1701007387 */ /* 0x0001e80000100800 */
[----:B------:R4:W-:Y:S01]  /*e4b0*/  STL [R1+0x16d8], R4 ;  /* 0x0016d80401007387 */ /* 0x0009e20000100800 */
[----:B-1----:R-:W-:Y:S02]  /*e4c0*/  LEA R24, P0, R11, R8, 0x1 ;  /* 0x000000080b187211 */ /* 0x002fe400078008ff */
[----:B0-----:R-:W-:-:S03]  /*e4d0*/  LEA.HI.X.SX32 R23, R13, R21, 0x1, P2 ;  /* 0x000000150d177211 */ /* 0x001fc600010f0eff */
[----:B------:R-:W-:Y:S01]  /*e4e0*/  STL [R1+0x1714], R24 ;  /* 0x0017141801007387 */ /* 0x000fe20000100800 */
[----:B----4-:R-:W-:-:S03]  /*e4f0*/  LEA R4, P2, R12, R8, 0x1 ;  /* 0x000000080c047211 */ /* 0x010fc600078408ff */
[----:B------:R-:W-:Y:S01]  /*e500*/  STL [R1+0x16e0], R23 ;  /* 0x0016e01701007387 */ /* 0x000fe20000100800 */
[-C--:B------:R-:W-:Y:S02]  /*e510*/  LEA.HI.X.SX32 R13, R9, R21.reuse, 0x1, P6 ;  /* 0x00000015090d7211 */ /* 0x080fe400030f0eff */
[----:B------:R-:W-:Y:S01]  /*e520*/  LEA R9, P6, R14, R8, 0x1 ;  /* 0x000000080e097211 */ /* 0x000fe200078c08ff */
[----:B------:R0:W-:Y:S04]  /*e530*/  STL [R1+0x171c], R4 ;  /* 0x00171c0401007387 */ /* 0x0001e80000100800 */
[----:B------:R1:W-:Y:S01]  /*e540*/  STL [R1+0x16e8], R13 ;  /* 0x0016e80d01007387 */ /* 0x0003e20000100800 */
[----:B0-----:R-:W-:-:S03]  /*e550*/  LEA.HI.X.SX32 R4, R15, R21, 0x1, P5 ;  /* 0x000000150f047211 */ /* 0x001fc600028f0eff */
[----:B------:R0:W-:Y:S01]  /*e560*/  STL [R1+0x1724], R9 ;  /* 0x0017240901007387 */ /* 0x0001e20000100800 */
[----:B-1----:R-:W-:-:S03]  /*e570*/  LEA R13, P5, R18, R8, 0x1 ;  /* 0x00000008120d7211 */ /* 0x002fc600078a08ff */
[----:B------:R1:W-:Y:S01]  /*e580*/  STL [R1+0x16f0], R4 ;  /* 0x0016f00401007387 */ /* 0x0003e20000100800 */
[----:B0-----:R-:W-:-:S03]  /*e590*/  LEA.HI.X.SX32 R9, R16, R21, 0x1, P4 ;  /* 0x0000001510097211 */ /* 0x001fc600020f0eff */
[----:B------:R0:W-:Y:S01]  /*e5a0*/  STL [R1+0x172c], R13 ;  /* 0x00172c0d01007387 */ /* 0x0001e20000100800 */
[----:B-1----:R-:W-:-:S03]  /*e5b0*/  LEA R4, P4, R20, R8, 0x1 ;  /* 0x0000000814047211 */ /* 0x002fc600078808ff */
[----:B------:R1:W-:Y:S04]  /*e5c0*/  STL [R1+0x16f8], R9 ;  /* 0x0016f80901007387 */ /* 0x0003e80000100800 */
[----:B------:R4:W-:Y:S01]  /*e5d0*/  STL [R1+0x1734], R4 ;  /* 0x0017340401007387 */ /* 0x0009e20000100800 */
[----:B0-----:R-:W-:Y:S02]  /*e5e0*/  LEA.HI.X.SX32 R13, R17, R21, 0x1, P3 ;  /* 0x00000015110d7211 */ /* 0x001fe400018f0eff */
[----:B-1----:R-:W-:-:S03]  /*e5f0*/  LEA R9, P3, R2, R8, 0x1 ;  /* 0x0000000802097211 */ /* 0x002fc600078608ff */
[----:B------:R0:W-:Y:S01]  /*e600*/  STL [R1+0x1700], R13 ;  /* 0x0017000d01007387 */ /* 0x0001e20000100800 */
[----:B----4-:R-:W-:-:S03]  /*e610*/  LEA.HI.X.SX32 R4, R19, R21, 0x1, P1 ;  /* 0x0000001513047211 */ /* 0x010fc600008f0eff */
[----:B------:R1:W-:Y:S04]  /*e620*/  STL [R1+0x173c], R9 ;  /* 0x00173c0901007387 */ /* 0x0003e80000100800 */
[----:B------:R4:W-:Y:S01]  /*e630*/  STL [R1+0x1708], R4 ;  /* 0x0017080401007387 */ /* 0x0009e20000100800 */
[----:B0-----:R-:W-:Y:S02]  /*e640*/  LEA R13, P1, R5, R8, 0x1 ;  /* 0x00000008050d7211 */ /* 0x001fe400078208ff */
[----:B-1----:R-:W-:-:S03]  /*e650*/  LEA.HI.X.SX32 R9, R11, R21, 0x1, P0 ;  /* 0x000000150b097211 */ /* 0x002fc600000f0eff */
[----:B------:R-:W-:Y:S01]  /*e660*/  STL [R1+0x1744], R13 ;  /* 0x0017440d01007387 */ /* 0x000fe20000100800 */
[----:B----4-:R-:W-:-:S03]  /*e670*/  LEA R4, P0, R6, R8, 0x1 ;  /* 0x0000000806047211 */ /* 0x010fc600078008ff */
[----:B------:R0:W-:Y:S01]  /*e680*/  STL [R1+0x1710], R9 ;  /* 0x0017100901007387 */ /* 0x0001e20000100800 */
[-C--:B------:R-:W-:Y:S01]  /*e690*/  LEA.HI.X.SX32 R11, R12, R21.reuse, 0x1, P2 ;  /* 0x000000150c0b7211 */ /* 0x080fe200010f0eff */
[----:B------:R-:W-:Y:S02]  /*e6a0*/  IMAD R10, R10, c[0x0][0x190], RZ ;  /* 0x000064000a0a7a24 */ /* 0x000fe400078e02ff */
[----:B------:R1:W-:Y:S01]  /*e6b0*/  STL [R1+0x1748], R4 ;  /* 0x0017480401007387 */ /* 0x0003e20000100800 */
[----:B------:R-:W-:Y:S01]  /*e6c0*/  IMAD R26, R26, c[0x0][0x190], RZ ;  /* 0x000064001a1a7a24 */ /* 0x000fe200078e02ff */
[----:B0-----:R-:W-:Y:S02]  /*e6d0*/  LEA R9, P2, R7, R8, 0x1 ;  /* 0x0000000807097211 */ /* 0x001fe400078408ff */
[----:B------:R0:W-:Y:S01]  /*e6e0*/  STL [R1+0x1718], R11 ;  /* 0x0017180b01007387 */ /* 0x0001e20000100800 */
[----:B-1----:R-:W-:-:S03]  /*e6f0*/  LEA.HI.X.SX32 R4, R14, R21, 0x1, P6 ;  /* 0x000000150e047211 */ /* 0x002fc600030f0eff */
[----:B------:R1:W-:Y:S01]  /*e700*/  STL [R1+0x174c], R9 ;  /* 0x00174c0901007387 */ /* 0x0003e20000100800 */
[----:B------:R-:W-:-:S03]  /*e710*/  IMAD R25, R25, c[0x0][0x190], RZ ;  /* 0x0000640019197a24 */ /* 0x000fc600078e02ff */
[----:B------:R4:W-:Y:S01]  /*e720*/  STL [R1+0x1720], R4 ;  /* 0x0017200401007387 */ /* 0x0009e20000100800 */
[----:B0-----:R-:W-:Y:S02]  /*e730*/  LEA R11, P6, R10, R8, 0x1 ;  /* 0x000000080a0b7211 */ /* 0x001fe400078c08ff */
[----:B-1----:R-:W-:-:S03]  /*e740*/  LEA.HI.X.SX32 R9, R18, R21, 0x1, P5 ;  /* 0x0000001512097211 */ /* 0x002fc600028f0eff */
[----:B------:R0:W-:Y:S01]  /*e750*/  STL [R1+0x1750], R11 ;  /* 0x0017500b01007387 */ /* 0x0001e20000100800 */
[----:B----4-:R-:W-:-:S03]  /*e760*/  LEA R4, P5, R26, R8, 0x1 ;  /* 0x000000081a047211 */ /* 0x010fc600078a08ff */
[----:B------:R1:W-:Y:S01]  /*e770*/  STL [R1+0x1728], R9 ;  /* 0x0017280901007387 */ /* 0x0003e20000100800 */
[----:B------:R-:W-:-:S03]  /*e780*/  IMAD R22, R22, c[0x0][0x190], RZ ;  /* 0x0000640016167a24 */ /* 0x000fc600078e02ff */
[----:B------:R4:W-:Y:S01]  /*e790*/  STL [R1+0x1754], R4 ;  /* 0x0017540401007387 */ /* 0x0009e20000100800 */
[----:B0-----:R-:W-:Y:S02]  /*e7a0*/  LEA.HI.X.SX32 R11, R20, R21, 0x1, P4 ;  /* 0x00000015140b7211 */ /* 0x001fe400020f0eff */
[----:B-1----:R-:W-:-:S03]  /*e7b0*/  LEA R9, P4, R25, R8, 0x1 ;  /* 0x0000000819097211 */ /* 0x002fc600078808ff */
[----:B------:R-:W-:Y:S01]  /*e7c0*/  STL [R1+0x1730], R11 ;  /* 0x0017300b01007387 */ /* 0x000fe20000100800 */
[----:B----4-:R-:W-:-:S03]  /*e7d0*/  LEA.HI.X.SX32 R4, R2, R21, 0x1, P3 ;  /* 0x0000001502047211 */ /* 0x010fc600018f0eff */
[----:B------:R-:W-:Y:S01]  /*e7e0*/  STL [R1+0x1758], R9 ;  /* 0x0017580901007387 */ /* 0x000fe20000100800 */
[-C--:B------:R-:W-:Y:S02]  /*e7f0*/  LEA.HI.X.SX32 R2, R5, R21.reuse, 0x1, P1 ;  /* 0x0000001505027211 */ /* 0x080fe400008f0eff */
[----:B------:R-:W-:Y:S01]  /*e800*/  LEA R5, P1, R22, R8, 0x1 ;  /* 0x0000000816057211 */ /* 0x000fe200078208ff */
[----:B------:R0:W-:Y:S04]  /*e810*/  STL [R1+0x1738], R4 ;  /* 0x0017380401007387 */ /* 0x0001e80000100800 */
[----:B------:R-:W-:Y:S01]  /*e820*/  STL [R1+0x1740], R2 ;  /* 0x0017400201007387 */ /* 0x000fe20000100800 */
[----:B0-----:R-:W-:-:S03]  /*e830*/  LEA.HI.X.SX32 R4, R6, R21, 0x1, P0 ;  /* 0x0000001506047211 */ /* 0x001fc600000f0eff */
[----:B------:R0:W-:Y:S04]  /*e840*/  STL [R1+0x137c], R5 ;  /* 0x00137c0501007387 */ /* 0x0001e80000100800 */
[----:B------:R1:W-:Y:S01]  /*e850*/  STL [R1+0x1368], R4 ;  /* 0x0013680401007387 */ /* 0x0003e20000100800 */
[-C--:B0-----:R-:W-:Y:S02]  /*e860*/  LEA.HI.X.SX32 R5, R7, R21.reuse, 0x1, P2 ;  /* 0x0000001507057211 */ /* 0x081fe400010f0eff */
[-C--:B-1----:R-:W-:Y:S02]  /*e870*/  LEA.HI.X.SX32 R4, R10, R21.reuse, 0x1, P6 ;  /* 0x000000150a047211 */ /* 0x082fe400030f0eff */
[----:B--2---:R-:W-:Y:S01]  /*e880*/  LEA R2, P0, R3, c[0x0][0x160], 0x1 ;  /* 0x0000580003027a11 */ /* 0x004fe200078008ff */
[----:B------:R-:W-:Y:S01]  /*e890*/  IMAD.MOV.U32 R24, RZ, RZ, c[0x0][0x188] ;  /* 0x00006200ff187624 */ /* 0x000fe200078e00ff */
[----:B------:R-:W-:-:S03]  /*e8a0*/  LEA.HI.X.SX32 R8, R25, R21, 0x1, P4 ;  /* 0x0000001519087211 */ /* 0x000fc600020f0eff */
[C---:B------:R-:W-:Y:S02]  /*e8b0*/  IMAD R27, R24.reuse, 0x1f, RZ ;  /* 0x0000001f181b7824 */ /* 0x040fe400078e02ff */
[----:B------:R-:W-:Y:S01]  /*e8c0*/  IMAD R24, R24, 0x1e, RZ ;  /* 0x0000001e18187824 */ /* 0x000fe200078e02ff */
[----:B---3--:R-:W-:-:S04]  /*e8d0*/  LEA R12, P3, R29, c[0x0][0x160], 0x1 ;  /* 0x000058001d0c7a11 */ /* 0x008fc800078608ff */
[----:B------:R-:W-:Y:S02]  /*e8e0*/  LEA.HI.X.SX32 R13, R29, c[0x0][0x164], 0x1, P3 ;  /* 0x000059001d0d7a11 */ /* 0x000fe400018f0eff */
[----:B------:R0:W5:Y:S04]  /*e8f0*/  LDL.LU R29, [R1+0x1798] ;  /* 0x00179800011d7983 */ /* 0x0001680000300800 */
[----:B------:R-:W-:Y:S04]  /*e900*/  STL [R1+0x1170], R2 ;  /* 0x0011700201007387 */ /* 0x000fe80000100800 */
[----:B------:R1:W-:Y:S04]  /*e910*/  STL [R1+0x136c], R5 ;  /* 0x00136c0501007387 */ /* 0x0003e80000100800 */
[----:B------:R2:W-:Y:S01]  /*e920*/  STL [R1+0x1370], R4 ;  /* 0x0013700401007387 */ /* 0x0005e20000100800 */
[----:B-1----:R-:W-:-:S02]  /*e930*/  LEA.HI.X.SX32 R5, R26, R21, 0x1, P5 ;  /* 0x000000151a057211 */ /* 0x002fc400028f0eff */
[----:B--2---:R-:W-:Y:S02]  /*e940*/  LEA.HI.X.SX32 R4, R3, c[0x0][0x164], 0x1, P0 ;  /* 0x0000590003047a11 */ /* 0x004fe400000f0eff */
[----:B------:R0:W5:Y:S04]  /*e950*/  LDL.LU R3, [R1+0x1794] ;  /* 0x0017940001037983 */ /* 0x0001680000300800 */
[----:B------:R-:W-:Y:S04]  /*e960*/  STL.64 [R1+0x10c8], R12 ;  /* 0x0010c80c01007387 */ /* 0x000fe80000100a00 */
[----:B------:R-:W-:Y:S04]  /*e970*/  STL [R1+0x116c], R4 ;  /* 0x00116c0401007387 */ /* 0x000fe80000100800 */
[----:B------:R1:W-:Y:S01]  /*e980*/  STL [R1+0x1374], R5 ;  /* 0x0013740501007387 */ /* 0x0003e20000100800 */
[----:B------:R-:W-:-:S03]  /*e990*/  IMAD.WIDE R6, R27, 0x2, R12 ;  /* 0x000000021b067825 */ /* 0x000fc600078e020c */
[----:B------:R2:W-:Y:S01]  /*e9a0*/  STL [R1+0x1378], R8 ;  /* 0x0013780801007387 */ /* 0x0005e20000100800 */
[----:B-1----:R-:W-:Y:S02]  /*e9b0*/  IMAD.MOV.U32 R5, RZ, RZ, R4 ;  /* 0x000000ffff057224 */ /* 0x002fe400078e0004 */
[----:B------:R-:W-:Y:S01]  /*e9c0*/  IMAD.MOV.U32 R4, RZ, RZ, R2 ;  /* 0x000000ffff047224 */ /* 0x000fe200078e0002 */
[----:B------:R-:W-:-:S03]  /*e9d0*/  LEA.HI.X.SX32 R2, R22, R21, 0x1, P1 ;  /* 0x0000001516027211 */ /* 0x000fc600008f0eff */
[----:B--2---:R-:W-:Y:S02]  /*e9e0*/  IMAD.WIDE R8, R27, 0x2, R4 ;  /* 0x000000021b087825 */ /* 0x004fe400078e0204 */
[----:B------:R-:W-:Y:S02]  /*e9f0*/  STL [R1+0x1174], R2 ;  /* 0x0011740201007387 */ /* 0x000fe40000100800 */
[----:B------:R-:W-:Y:S02]  /*ea00*/  IMAD.MOV.U32 R27, RZ, RZ, c[0x0][0x188] ;  /* 0x00006200ff1b7624 */ /* 0x000fe400078e00ff */
[----:B------:R-:W-:Y:S04]  /*ea10*/  STL [R1+0x117c], R6 ;  /* 0x00117c0601007387 */ /* 0x000fe80000100800 */
[----:B------:R1:W-:Y:S01]  /*ea20*/  STL [R1+0x1178], R7 ;  /* 0x0011780701007387 */ /* 0x0003e20000100800 */
[----:B------:R-:W-:-:S03]  /*ea30*/  IMAD R10, R27, 0x1d, RZ ;  /* 0x0000001d1b0a7824 */ /* 0x000fc600078e02ff */
[----:B------:R-:W-:Y:S01]  /*ea40*/  STL [R1+0x119c], R8 ;  /* 0x00119c0801007387 */ /* 0x000fe20000100800 */
[----:B-1----:R-:W-:-:S03]  /*ea50*/  IMAD.WIDE R6, R24, 0x2, R12 ;  /* 0x0000000218067825 */ /* 0x002fc600078e020c */
[----:B------:R1:W-:Y:S04]  /*ea60*/  STL [R1+0x1198], R9 ;  /* 0x0011980901007387 */ /* 0x0003e80000100800 */
[----:B------:R-:W-:Y:S04]  /*ea70*/  STL [R1+0x11a4], R6 ;  /* 0x0011a40601007387 */ /* 0x000fe80000100800 */
[----:B------:R2:W-:Y:S01]  /*ea80*/  STL [R1+0x11a0], R7 ;  /* 0x0011a00701007387 */ /* 0x0005e20000100800 */
[----:B-1----:R-:W-:-:S04]  /*ea90*/  IMAD.WIDE R8, R24, 0x2, R4 ;  /* 0x0000000218087825 */ /* 0x002fc800078e0204 */
[----:B------:R-:W-:Y:S01]  /*eaa0*/  IMAD R2, R27, 0x1c, RZ ;  /* 0x0000001c1b027824 */ /* 0x000fe200078e02ff */
[----:B------:R-:W-:Y:S01]  /*eab0*/  STL [R1+0x11ac], R8 ;  /* 0x0011ac0801007387 */ /* 0x000fe20000100800 */
[----:B--2---:R-:W-:-:S03]  /*eac0*/  IMAD.WIDE R6, R10, 0x2, R12 ;  /* 0x000000020a067825 */ /* 0x004fc600078e020c */
[----:B------:R1:W-:Y:S01]  /*ead0*/  STL [R1+0x11a8], R9 ;  /* 0x0011a80901007387 */ /* 0x0003e20000100800 */
[----:B------:R-:W-:-:S03]  /*eae0*/  IMAD.WIDE R10, R10, 0x2, R4 ;  /* 0x000000020a0a7825 */ /* 0x000fc600078e0204 */
[----:B------:R-:W-:Y:S04]  /*eaf0*/  STL [R1+0x11b4], R6 ;  /* 0x0011b40601007387 */ /* 0x000fe80000100800 */
[----:B------:R2:W-:Y:S04]  /*eb00*/  STL [R1+0x11b0], R7 ;  /* 0x0011b00701007387 */ /* 0x0005e80000100800 */
[----:B------:R3:W-:Y:S01]  /*eb10*/  STL [R1+0x11bc], R10 ;  /* 0x0011bc0a01007387 */ /* 0x0007e20000100800 */
[----:B-1----:R-:W-:-:S04]  /*eb20*/  IMAD.WIDE R8, R2, 0x2, R4 ;  /* 0x0000000202087825 */ /* 0x002fc800078e0204 */
[----:B--2---:R-:W-:Y:S01]  /*eb30*/  IMAD.WIDE R6, R2, 0x2, R12 ;  /* 0x0000000202067825 */ /* 0x004fe200078e020c */
[----:B------:R-:W-:Y:S03]  /*eb40*/  STL [R1+0x11b8], R11 ;  /* 0x0011b80b01007387 */ /* 0x000fe60000100800 */
[C---:B---3--:R-:W-:Y:S01]  /*eb50*/  IMAD R10, R27.reuse, 0x1b, RZ ;  /* 0x0000001b1b0a7824 */ /* 0x048fe200078e02ff */
[----:B------:R-:W-:Y:S04]  /*eb60*/  STL [R1+0x11c4], R6 ;  /* 0x0011c40601007387 */ /* 0x000fe80000100800 */
[----:B------:R1:W-:Y:S01]  /*eb70*/  STL [R1+0x11c0], R7 ;  /* 0x0011c00701007387 */ /* 0x0003e20000100800 */
[----:B------:R-:W-:-:S03]  /*eb80*/  IMAD R2, R27, 0x1a, RZ ;  /* 0x0000001a1b027824 */ /* 0x000fc600078e02ff */
[----:B------:R-:W-:Y:S01]  /*eb90*/  STL [R1+0x11cc], R8 ;  /* 0x0011cc0801007387 */ /* 0x000fe20000100800 */
[----:B-1----:R-:W-:-:S03]  /*eba0*/  IMAD.WIDE R6, R10, 0x2, R12 ;  /* 0x000000020a067825 */ /* 0x002fc600078e020c */
        /* <DEDUP_REMOVED lines=67> */
[----:B------:R-:W-:-:S03]  /*efe0*/  IMAD.SHL.U32 R2, R27, 0x10, RZ ;  /* 0x000000101b027824 */ /* 0x000fc600078e00ff */
        /* <DEDUP_REMOVED lines=104> */
[----:B------:R-:W-:Y:S01]  /*f670*/  STL [R1+0x135c], R10 ;  /* 0x00135c0a01007387 */ /* 0x000fe20000100800 */
[----:B-1----:R-:W-:-:S03]  /*f680*/  IMAD.WIDE R8, R27, 0x2, R12 ;  /* 0x000000021b087825 */ /* 0x002fc600078e020c */
[----:B------:R1:W-:Y:S01]  /*f690*/  STL [R1+0x1358], R11 ;  /* 0x0013580b01007387 */ /* 0x0003e20000100800 */
[----:B--2---:R-:W-:-:S05]  /*f6a0*/  IMAD.WIDE R6, R2, 0x2, R12 ;  /* 0x0000000202067825 */ /* 0x004fca00078e020c */
[----:B------:R2:W-:Y:S01]  /*f6b0*/  STL [R1+0x1364], R6 ;  /* 0x0013640601007387 */ /* 0x0005e20000100800 */
[----:B-1----:R-:W-:-:S03]  /*f6c0*/  IMAD.WIDE R10, R2, 0x2, R4 ;  /* 0x00000002020a7825 */ /* 0x002fc600078e0204 */
[----:B------:R-:W-:Y:S01]  /*f6d0*/  STL [R1+0x1360], R7 ;  /* 0x0013600701007387 */ /* 0x000fe20000100800 */
[----:B------:R-:W-:-:S03]  /*f6e0*/  IMAD.WIDE R4, R27, 0x2, R4 ;  /* 0x000000021b047825 */ /* 0x000fc600078e0204 */
[----:B------:R-:W-:Y:S04]  /*f6f0*/  STL [R1+0x1184], R10 ;  /* 0x0011840a01007387 */ /* 0x000fe80000100800 */
[----:B------:R-:W-:Y:S04]  /*f700*/  STL [R1+0x1180], R11 ;  /* 0x0011800b01007387 */ /* 0x000fe80000100800 */
[----:B------:R-:W-:Y:S04]  /*f710*/  STL [R1+0x118c], R8 ;  /* 0x00118c0801007387 */ /* 0x000fe80000100800 */
[----:B------:R-:W-:Y:S04]  /*f720*/  STL [R1+0x1188], R9 ;  /* 0x0011880901007387 */ /* 0x000fe80000100800 */
[----:B------:R1:W-:Y:S04]  /*f730*/  STL [R1+0x1194], R4 ;  /* 0x0011940401007387 */ /* 0x0003e80000100800 */
[----:B------:R3:W-:Y:S04]  /*f740*/  STL [R1+0x1190], R5 ;  /* 0x0011900501007387 */ /* 0x0007e80000100800 */
[----:B------:R-:W-:Y:S04]  /*f750*/  STL [R1+0x1168], RZ ;  /* 0x001168ff01007387 */ /* 0x000fe80000100800 */
        /* <DEDUP_REMOVED lines=894> */
[----:B------:R-:W4:Y:S04]  /*12f40*/  S2R R24, SR_TID.X ;  /* 0x0000000000187919 */ /* 0x000f280000002100 */
        /* <DEDUP_REMOVED lines=20> */
[----:B------:R-:W-:Y:S01]  /*13090*/  STL [R1+0x2d8], RZ ;  /* 0x0002d8ff01007387 */ /* 0x000fe20000100800 */
[----:B----4-:R-:W-:-:S03]  /*130a0*/  LOP3.LUT R24, R24, 0x7f, RZ, 0xc0, !PT ;  /* 0x0000007f18187812 */ /* 0x010fc600078ec0ff */
[----:B------:R-:W-:Y:S04]  /*130b0*/  STL [R1+0x2dc], RZ ;  /* 0x0002dcff01007387 */ /* 0x000fe80000100800 */
[----:B------:R-:W-:Y:S04]  /*130c0*/  STL [R1+0x2c0], RZ ;  /* 0x0002c0ff01007387 */ /* 0x000fe80000100800 */
[----:B------:R-:W-:Y:S04]  /*130d0*/  STL [R1+0x2c4], RZ ;  /* 0x0002c4ff01007387 */ /* 0x000fe80000100800 */
[----:B------:R-:W-:Y:S04]  /*130e0*/  STL [R1+0x2c8], RZ ;  /* 0x0002c8ff01007387 */ /* 0x000fe80000100800 */
[----:B------:R-:W-:Y:S01]  /*130f0*/  STL [R1+0x2cc], RZ ;  /* 0x0002ccff01007387 */ /* 0x000fe20000100800 */
[----:B--2---:R-:W-:-:S03]  /*13100*/  IMAD.SHL.U32 R6, R24, 0x2, RZ ;  /* 0x0000000218067824 */ /* 0x004fc600078e00ff */
[----:B------:R-:W-:Y:S04]  /*13110*/  STL [R1+0x2b0], RZ ;  /* 0x0002b0ff01007387 */ /* 0x000fe80000100800 */
[----:B------:R-:W-:Y:S04]  /*13120*/  STL [R1+0x2b4], RZ ;  /* 0x0002b4ff01007387 */ /* 0x000fe80000100800 */
[----:B------:R-:W-:Y:S04]  /*13130*/  STL [R1+0x2b8], RZ ;  /* 0x0002b8ff01007387 */ /* 0x000fe80000100800 */
[----:B------:R-:W-:Y:S04]  /*13140*/  STL [R1+0x2bc], RZ ;  /* 0x0002bcff01007387 */ /* 0x000fe80000100800 */
[----:B------:R-:W3:Y:S04]  /*13150*/  LDL.LU R24, [R1+0x20c] ;  /* 0x00020c0001187983 */ /* 0x000ee80000300800 */
        /* <DEDUP_REMOVED lines=27> */
[----:B-1----:R-:W-:-:S03]  /*13310*/  IMAD.SHL.U32 R4, R27, 0x20, RZ ;  /* 0x000000201b047824 */ /* 0x002fc600078e00ff */
[----:B------:R-:W1:Y:S02]  /*13320*/  S2R R27, SR_TID.X ;  /* 0x00000000001b7919 */ /* 0x000e640000002100 */
[----:B------:R-:W-:Y:S01]  /*13330*/  SHF.R.S32.HI R2, RZ, 0x1f, R4 ;  /* 0x0000001fff027819 */ /* 0x000fe20000011404 */
[----:B------:R-:W-:Y:S02]  /*13340*/  ULDC UR4, c[0x0][0x18c] ;  /* 0x0000630000047ab9 */ /* 0x000fe40000000800 */
[----:B------:R-:W-:Y:S01]  /*13350*/  USHF.L.U32 UR4, UR4, 0x5, URZ ;  /* 0x0000000504047899 */ /* 0x000fe2000800063f */
[----:B------:R-:W-:Y:S02]  /*13360*/  SHF.L.U64.HI R2, R4, 0x1, R2 ;  /* 0x0000000104027819 */ /* 0x000fe40000010202 */
[C---:B------:R-:W-:Y:S02]  /*13370*/  LOP3.LUT R4, R6.reuse, 0x10, RZ, 0x3c, !PT ;  /* 0x0000001006047812 */ /* 0x040fe400078e3cff */
[C---:B------:R-:W-:Y:S01]  /*13380*/  LOP3.LUT R4, R6.reuse, 0x30, RZ, 0x3c, !PT ;  /* 0x0000003006047812 */ /* 0x040fe200078e3cff */
[----:B------:R-:W-:Y:S01]  /*13390*/  USHF.R.S32.HI UR5, URZ, 0x1f, UR4 ;  /* 0x0000001f3f057899 */ /* 0x000fe20008011404 */
[----:B------:R-:W-:Y:S01]  /*133a0*/  LOP3.LUT R4, R6, 0x50, RZ, 0x3c, !PT ;  /* 0x0000005006047812 */ /* 0x000fe200078e3cff */
[----:B-1----:R-:W-:-:S02]  /*133b0*/  IMAD.SHL.U32 R23, R27, 0x2, RZ ;  /* 0x000000021b177824 */ /* 0x002fc400078e00ff */
[----:B------:R-:W-:Y:S01]  /*133c0*/  IMAD.SHL.U32 R27, R27, 0x100, RZ ;  /* 0x000001001b1b7824 */ /* 0x000fe200078e00ff */
[----:B------:R-:W-:Y:S02]  /*133d0*/  LOP3.LUT R7, R6, 0x60, RZ, 0x3c, !PT ;  /* 0x0000006006077812 */ /* 0x000fe400078e3cff */
[----:B------:R-:W-:Y:S01]  /*133e0*/  LOP3.LUT R4, R0, 0x20, RZ, 0x3c, !PT ;  /* 0x0000002000047812 */ /* 0x000fe200078e3cff */
[----:B------:R-:W-:Y:S02]  /*133f0*/  USHF.L.U32 UR8, UR4, 0x1, URZ ;  /* 0x0000000104087899 */ /* 0x000fe4000800063f */
[----:B------:R-:W-:Y:S01]  /*13400*/  USHF.L.U64.HI UR5, UR4, 0x1, UR5 ;  /* 0x0000000104057899 */ /* 0x000fe20008010205 */
[----:B---3--:R-:W-:-:S05]  /*13410*/  SHF.R.S32.HI R5, RZ, 0x5, R24 ;  /* 0x00000005ff057819 */ /* 0x008fca0000011418 */
[----:B------:R1:W-:Y:S04]  /*13420*/  STL [R1+0x1768], R5 ;  /* 0x0017680501007387 */ /* 0x0003e80000100800 */
        /* <DEDUP_REMOVED lines=51> */
[----:B------:R-:W2:Y:S04]  /*13760*/  S2R R24, SR_TID.X ;  /* 0x0000000000187919 */ /* 0x000ea80000002100 */
        /* <DEDUP_REMOVED lines=20> */
[----:B--2---:R-:W-:-:S03]  /*138b0*/  LOP3.LUT R24, R24, 0x7, RZ, 0xc0, !PT ;  /* 0x0000000718187812 */ /* 0x004fc600078ec0ff */
[----:B------:R0:W-:Y:S04]  /*138c0*/  STL [R1+0xc8], RZ ;  /* 0x0000c8ff01007387 */ /* 0x0001e80000100800 */
[----:B------:R0:W-:Y:S01]  /*138d0*/  STL [R1+0xcc], RZ ;  /* 0x0000ccff01007387 */ /* 0x0001e20000100800 */
[----:B------:R-:W-:-:S05]  /*138e0*/  IMAD R24, R24, 0x210, RZ ;  /* 0x0000021018187824 */ /* 0x000fca00078e02ff */
[----:B------:R-:W-:Y:S02]  /*138f0*/  LOP3.LUT R24, R24, 0x10, R23, 0x78, !PT ;  /* 0x0000001018187812 */ /* 0x000fe400078e7817 */
[----:B-1----:R-:W-:Y:S02]  /*13900*/  LOP3.LUT R5, R6, 0x20, RZ, 0x3c, !PT ;  /* 0x0000002006057812 */ /* 0x002fe400078e3cff */
[----:B------:R-:W-:Y:S02]  /*13910*/  LOP3.LUT R24, R24, 0x1000, R27, 0xf8, !PT ;  /* 0x0000100018187812 */ /* 0x000fe400078ef81b */
[C---:B------:R-:W-:Y:S02]  /*13920*/  LOP3.LUT R5, R6.reuse, 0x40, RZ, 0x3c, !PT ;  /* 0x0000004006057812 */ /* 0x040fe400078e3cff */
[----:B------:R-:W-:Y:S02]  /*13930*/  LOP3.LUT R5, R6, 0x70, RZ, 0x3c, !PT ;  /* 0x0000007006057812 */ /* 0x000fe400078e3cff */
[----:B------:R-:W-:-:S02]  /*13940*/  LOP3.LUT R6, R24, 0x20, RZ, 0x3c, !PT ;  /* 0x0000002018067812 */ /* 0x000fc400078e3cff */
[C---:B------:R-:W-:Y:S02]  /*13950*/  LOP3.LUT R5, R24.reuse, 0x40, RZ, 0x3c, !PT ;  /* 0x0000004018057812 */ /* 0x040fe400078e3cff */
[----:B0-----:R-:W-:Y:S02]  /*13960*/  LOP3.LUT R4, R24, 0x60, RZ, 0x3c, !PT ;  /* 0x0000006018047812 */ /* 0x001fe400078e3cff */
.L_x_2:
[----:B-----5:R-:W2:Y:S01]  /*13970*/  LDL R7, [R1+0x116c] ;  /* 0x00116c0001077983 */ /* 0x020ea20000100800 */
[----:B0-----:R-:W-:-:S03]  /*13980*/  IMAD.MOV.U32 R4, RZ, RZ, c[0x0][0x180] ;  /* 0x00006000ff047624 */ /* 0x001fc600078e00ff */
[----:B--2---:R0:W-:Y:S04]  /*13990*/  STL [R1+0x3c04], R7 ;  /* 0x003c040701007387 */ /* 0x0041e80000100800 */
[----:B------:R-:W2:Y:S04]  /*139a0*/  LDL R6, [R1+0x1170] ;  /* 0x0011700001067983 */ /* 0x000ea80000100800 */
[----:B0-----:R-:W3:Y:S04]  /*139b0*/  LDL R7, [R1+0x1168] ;  /* 0x0011680001077983 */ /* 0x001ee80000100800 */
[----:B------:R-:W-:Y:S04]  /*139c0*/  STL [R1+0x3bd0], R25 ;  /* 0x003bd01901007387 */ /* 0x000fe80000100800 */
        /* <DEDUP_REMOVED lines=45> */
[----:B-----5:R-:W-:Y:S04]  /*13ca0*/  STL [R1+0x179c], R29 ;  /* 0x00179c1d01007387 */ /* 0x020fe80000100800 */
[----:B------:R-:W-:Y:S04]  /*13cb0*/  STL [R1+0x3af8], R29 ;  /* 0x003af81d01007387 */ /* 0x000fe80000100800 */
[----:B------:R-:W-:Y:S04]  /*13cc0*/  STL [R1+0x3afc], R29 ;  /* 0x003afc1d01007387 */ /* 0x000fe80000100800 */
[----:B------:R-:W-:Y:S04]  /*13cd0*/  STL [R1+0x1798], R28 ;  /* 0x0017981c01007387 */ /* 0x000fe80000100800 */
[----:B------:R0:W-:Y:S04]  /*13ce0*/  STL [R1+0x1794], R3 ;  /* 0x0017940301007387 */ /* 0x0001e80000100800 */
[----:B0-----:R-:W4:Y:S01]  /*13cf0*/  LDL.LU R3, [R1+0x1380] ;  /* 0x0013800001037983 */ /* 0x001f220000300800 */
[----:B---3--:R-:W-:-:S03]  /*13d00*/  IMAD R4, R7, -0x20, R4 ;  /* 0xffffffe007047824 */ /* 0x008fc600078e0204 */
[----:B------:R-:W2:Y:S02]  /*13d10*/  LDL.LU R7, [R1+0x3c04] ;  /* 0x003c040001077983 */ /* 0x000ea40000300800 */
[----:B------:R-:W-:Y:S02]  /*13d20*/  ISETP.GT.AND P0, PT, R4, RZ, PT ;  /* 0x000000ff0400720c */ /* 0x000fe40003f04270 */
[----:B------:R-:W-:-:S11]  /*13d30*/  PRMT R25, RZ, 0x7610, R25 ;  /* 0x00007610ff197816 */ /* 0x000fd60000000019 */
[----:B--2---:R-:W2:Y:S04]  /*13d40*/  @P0 LDG.E.U16 R25, [R6.64] ;  /* 0x0000000606190981 */ /* 0x004ea8000c1e1500 */
[----:B--2---:R0:W-:Y:S04]  /*13d50*/  STL [R1+0x34], R25 ;  /* 0x0000341901007387 */ /* 0x0041e80000100800 */
[----:B0-----:R-:W2:Y:S04]  /*13d60*/  LDL.LU R25, [R1+0x3c00] ;  /* 0x003c000001197983 */ /* 0x001ea80000300800 */
[----:B------:R-:W3:Y:S01]  /*13d70*/  LDL.64 R6, [R1+0x10c8] ;  /* 0x0010c80001067983 */ /* 0x000ee20000100a00 */
[----:B--2---:R-:W-:-:S06]  /*13d80*/  PRMT R25, RZ, 0x7610, R25 ;  /* 0x00007610ff197816 */ /* 0x004fcc0000000019 */
[----:B---3--:R-:W2:Y:S01]  /*13d90*/  @P0 LDG.E.U16 R25, [R6.64] ;  /* 0x0000000606190981 */ /* 0x008ea2000c1e1500 */
[----:B------:R-:W-:-:S03]  /*13da0*/  ISETP.GT.AND P1, PT, R4, 0x1, PT ;  /* 0x000000010400780c */ /* 0x000fc60003f24270 */
[----:B--2---:R0:W-:Y:S04]  /*13db0*/  STL [R1+0x30], R25 ;  /* 0x0000301901007387 */ /* 0x0041e80000100800 */
[----:B0-----:R-:W2:Y:S04]  /*13dc0*/  LDL.LU R25, [R1+0x3bfc] ;  /* 0x003bfc0001197983 */ /* 0x001ea80000300800 */
[----:B------:R-:W3:Y:S04]  /*13dd0*/  LDL R6, [R1+0x1190] ;  /* 0x0011900001067983 */ /* 0x000ee80000100800 */
[----:B------:R-:W3:Y:S01]  /*13de0*/  LDL R7, [R1+0x1194] ;  /* 0x0011940001077983 */ /* 0x000ee20000100800 */
[----:B--2---:R-:W-:-:S02]  /*13df0*/  PRMT R25, RZ, 0x7610, R25 ;  /* 0x00007610ff197816 */ /* 0x004fc40000000019 */
[----:B---3--:R-:W-:-:S04]  /*13e00*/  @P1 LOP3.LUT R7, R7, R6, RZ, 0x3c, !PT ;  /* 0x0000000607071212 */ /* 0x008fc800078e3cff */
[----:B------:R-:W-:-:S04]  /*13e10*/  @P1 LOP3.LUT R6, R7, R6, RZ, 0x3c, !PT ;  /* 0x0000000607061212 */ /* 0x000fc800078e3cff */
[----:B------:R-:W-:-:S05]  /*13e20*/  @P1 LOP3.LUT R7, R7, R6, RZ, 0x3c, !PT ;  /* 0x0000000607071212 */ /* 0x000fca00078e3cff */
[----:B------:R-:W2:Y:S04]  /*13e30*/  @P1 LDG.E.U16 R25, [R6.64] ;  /* 0x0000000606191981 */ /* 0x000ea8000c1e1500 */
        /* <DEDUP_REMOVED lines=8> */
[----:B------:R-:W2:Y:S01]  /*13ec0*/  @P1 LDG.E.U16 R25, [R6.64] ;  /* 0x0000000606191981 */ /* 0x000ea2000c1e1500 */
        /* <DEDUP_REMOVED lines=14> */
[----:B------:R-:W-:-:S02]  /*13fb0*/  PRMT R2, RZ, 0x7610, R2 ;  /* 0x00007610ff027816 */ /* 0x000fc40000000002 */
[----:B---3--:R-:W-:-:S04]  /*13fc0*/  @P0 LOP3.LUT R7, R7, R6, RZ, 0x3c, !PT ;  /* 0x0000000607070212 */ /* 0x008fc800078e3cff */
[----:B------:R-:W-:-:S04]  /*13fd0*/  @P0 LOP3.LUT R6, R7, R6, RZ, 0x3c, !PT ;  /* 0x0000000607060212 */ /* 0x000fc800078e3cff */
[----:B------:R-:W-:-:S05]  /*13fe0*/  @P0 LOP3.LUT R7, R7, R6, RZ, 0x3c, !PT ;  /* 0x0000000607070212 */ /* 0x000fca00078e3cff */
[----:B------:R0:W3:Y:S04]  /*13ff0*/  @P0 LDG.E.U16 R2, [R6.64] ;  /* 0x0000000606020981 */ /* 0x0000e8000c1e1500 */
[----:B0-----:R-:W3:Y:S04]  /*14000*/  LDL R6, [R1+0x1358] ;  /* 0x0013580001067983 */ /* 0x001ee80000100800 */
[----:B------:R-:W3:Y:S01]  /*14010*/  LDL R7, [R1+0x135c] ;  /* 0x00135c0001077983 */ /* 0x000ee20000100800 */
[----:B------:R-:W-:Y:S02]  /*14020*/  ISETP.GT.AND P1, PT, R4, 0x3, PT ;  /* 0x000000030400780c */ /* 0x000fe40003f24270 */
[----:B--2---:R-:W-:-:S11]  /*14030*/  PRMT R25, RZ, 0x7610, R25 ;  /* 0x00007610ff197816 */ /* 0x004fd60000000019 */
[----:B---3--:R-:W-:-:S04]  /*14040*/  @P1 LOP3.LUT R7, R7, R6, RZ, 0x3c, !PT ;  /* 0x0000000607071212 */ /* 0x008fc800078e3cff */
[----:B------:R-:W-:-:S04]  /*14050*/  @P1 LOP3.LUT R6, R7, R6, RZ, 0x3c, !PT ;  /* 0x0000000607061212 */ /* 0x000fc800078e3cff */
[----:B------:R-:W-:-:S05]  /*14060*/  @P1 LOP3.LUT R7, R7, R6, RZ, 0x3c, !PT ;  /* 0x0000000607071212 */ /* 0x000fca00078e3cff */
[----:B------:R-:W2:Y:S04]  /*14070*/  @P1 LDG.E.U16 R25, [R6.64] ;  /* 0x0000000606191981 */ /* 0x000ea8000c1e1500 */
[----:B------:R-:W-:Y:S04]  /*14080*/  STL [R1+0x3b50], R2 ;  /* 0x003b500201007387 */ /* 0x000fe80000100800 */
[----:B------:R-:W-:Y:S04]  /*14090*/  STL [R1+0x3b58], R2 ;  /* 0x003b580201007387 */ /* 0x000fe80000100800 */
[----:B------:R-:W-:Y:S04]  /*140a0*/  STL [R1+0x3b5c], R2 ;  /* 0x003b5c0201007387 */ /* 0x000fe80000100800 */
[----:B------:R-:W-:Y:S04]  /*140b0*/  STL [R1+0x3b60], R2 ;  /* 0x003b600201007387 */ /* 0x000fe80000100800 */
[----:B------:R-:W-:Y:S04]  /*140c0*/  STL [R1+0x3b64], R2 ;  /* 0x003b640201007387 */ /* 0x000fe80000100800 */
[----:B------:R-:W-:Y:S04]  /*140d0*/  STL [R1+0x3b68], R2 ;  /* 0x003b680201007387 */ /* 0x000fe80000100800 */
        /* <DEDUP_REMOVED lines=84> */
[----:B------:R-:W3:Y:S01]  /*14620*/  @P1 LDG.E.U16 R24, [R6.64] ;  /* 0x0000000606181981 */ /* 0x000ee2000c1e1500 */
[----:B------:R-:W-:-:S03]  /*14630*/  ISETP.GT.AND P0, PT, R4, 0x8, PT ;  /* 0x000000080400780c */ /* 0x000fc60003f04270 */
[----:B---3--:R0:W-:Y:S04]  /*14640*/  STL [R1+0x1160], R24 ;  /* 0x0011601801007387 */ /* 0x0081e80000100800 */
[----:B0-----:R-:W3:Y:S04]  /*14650*/  LDL.LU R24, [R1+0x3bcc] ;  /* 0x003bcc0001187983 */ /* 0x001ee80000300800 */
[----:B------:R-:W3:Y:S04]  /*14660*/  LDL R6, [R1+0x1308] ;  /* 0x0013080001067983 */ /* 0x000ee80000100800 */
[----:B------:R-:W3:Y:S01]  /*14670*/  LDL R7, [R1+0x130c] ;  /* 0x00130c0001077983 */ /* 0x000ee20000100800 */
[----:B--2---:R-:W-:-:S02]  /*14680*/  PRMT R25, RZ, 0x7610, R25 ;  /* 0x00007610ff197816 */ /* 0x004fc40000000019 */
[----:B---3--:R-:W-:-:S04]  /*14690*/  @P0 LOP3.LUT R7, R7, R6, RZ, 0x3c, !PT ;  /* 0x0000000607070212 */ /* 0x008fc800078e3cff */
[----:B------:R-:W-:-:S04]  /*146a0*/  @P0 LOP3.LUT R6, R7, R6, RZ, 0x3c, !PT ;  /* 0x0000000607060212 */ /* 0x000fc800078e3cff */
[----:B------:R-:W-:-:S05]  /*146b0*/  @P0 LOP3.LUT R7, R7, R6, RZ, 0x3c, !PT ;  /* 0x0000000607070212 */ /* 0x000fca00078e3cff */
[----:B------:R0:W2:Y:S04]  /*146c0*/  @P0 LDG.E.U16 R25, [R6.64] ;  /* 0x0000000606190981 */ /* 0x0000a8000c1e1500 */
[----:B0-----:R-:W3:Y:S04]  /*146d0*/  LDL R6, [R1+0x1300] ;  /* 0x0013000001067983 */ /* 0x001ee80000100800 */
[----:B------:R-:W3:Y:S01]  /*146e0*/  LDL R7, [R1+0x1304] ;  /* 0x0013040001077983 */ /* 0x000ee20000100800 */
[----:B------:R-:W-:Y:S02]  /*146f0*/  PRMT R24, RZ, 0x7610, R24 ;  /* 0x00007610ff187816 */ /* 0x000fe40000000018 */
[----:B---3--:R-:W-:-:S04]  /*14700*/  @P0 LOP3.LUT R7, R7, R6, RZ, 0x3c, !PT ;  /* 0x0000000607070212 */ /* 0x008fc800078e3cff */
[----:B------:R-:W-:-:S04]  /*14710*/  @P0 LOP3.LUT R6, R7, R6, RZ, 0x3c, !PT ;  /* 0x0000000607060212 */ /* 0x000fc800078e3cff */
[----:B------:R-:W-:-:S05]  /*14720*/  @P0 LOP3.LUT R7, R7, R6, RZ, 0x3c, !PT ;  /* 0x0000000607070212 */ /* 0x000fca00078e3cff */
[----:B------:R0:W3:Y:S04]  /*14730*/  @P0 LDG.E.U16 R24, [R6.64] ;  /* 0x0000000606180981 */ /* 0x0000e8000c1e1500 */
[----:B0-----:R-:W2:Y:S04]  /*14740*/  LDL R6, [R1+0x12f8] ;  /* 0x0012f80001067983 */ /* 0x001ea80000100800 */
[----:B------:R-:W2:Y:S01]  /*14750*/  LDL R7, [R1+0x12fc] ;  /* 0x0012fc0001077983 */ /* 0x000ea20000100800 */
[----:B------:R-:W-:Y:S02]  /*14760*/  ISETP.GT.AND P1, PT, R4, 0x9, PT ;  /* 0x000000090400780c */ /* 0x000fe40003f24270 */
[----:B------:R-:W-:-:S11]  /*14770*/  PRMT R5, RZ, 0x7610, R5 ;  /* 0x00007610ff057816 */ /* 0x000fd60000000005 */
[----:B--2---:R-:W-:-:S04]  /*14780*/  @P1 LOP3.LUT R7, R7, R6, RZ, 0x3c, !PT ;  /* 0x0000000607071212 */ /* 0x004fc800078e3cff */
        /* <DEDUP_REMOVED lines=21> */
[----:B------:R-:W3:Y:S04]  /*148e0*/  @P0 LDG.E.U16 R15, [R6.64] ;  /* 0x00000006060f0981 */ /* 0x000ee8000c1e1500 */
[----:B---3--:R0:W-:Y:S04]  /*148f0*/  STL [R1+0x2c], R15 ;  /* 0x00002c0f01007387 */ /* 0x0081e80000100800 */
[----:B0-----:R-:W3:Y:S04]  /*14900*/  LDL.LU R15, [R1+0x3bc0] ;  /* 0x003bc000010f7983 */ /* 0x001ee80000300800 */
[----:B------:R-:W2:Y:S04]  /*14910*/  LDL R6, [R1+0x12e0] ;  /* 0x0012e00001067983 */ /* 0x000ea80000100800 */
[----:B------:R-:W2:Y:S01]  /*14920*/  LDL R7, [R1+0x12e4] ;  /* 0x0012e40001077983 */ /* 0x000ea20000100800 */
[----:B------:R-:W-:-:S02]  /*14930*/  PRMT R14, RZ, 0x7610, R14 ;  /* 0x00007610ff0e7816 */ /* 0x000fc4000000000e */
[----:B--2---:R-:W-:-:S04]  /*14940*/  @P0 LOP3.LUT R7, R7, R6, RZ, 0x3c, !PT ;  /* 0x0000000607070212 */ /* 0x004fc800078e3cff */
[----:B------:R-:W-:-:S04]  /*14950*/  @P0 LOP3.LUT R6, R7, R6, RZ, 0x3c, !PT ;  /* 0x0000000607060212 */ /* 0x000fc800078e3cff */
[----:B------:R-:W-:-:S05]  /*14960*/  @P0 LOP3.LUT R7, R7, R6, RZ, 0x3c, !PT ;  /* 0x0000000607070212 */ /* 0x000fca00078e3cff */
[----:B------:R-:W2:Y:S01]  /*14970*/  @P0 LDG.E.U16 R14, [R6.64] ;  /* 0x00000006060e0981 */ /* 0x000ea2000c1e1500 */
[----:B------:R-:W-:-:S03]  /*14980*/  ISETP.GT.AND P1, PT, R4, 0xb, PT ;  /* 0x0000000b0400780c */ /* 0x000fc60003f24270 */
[----:B--2---:R0:W-:Y:S04]  /*14990*/  STL [R1+0x28], R14 ;  /* 0x0000280e01007387 */ /* 0x0041e80000100800 */
[----:B0-----:R-:W2:Y:S04]  /*149a0*/  LDL.LU R14, [R1+0x3bbc] ;  /* 0x003bbc00010e7983 */ /* 0x001ea80000300800 */
[----:B------:R-:W2:Y:S04]  /*149b0*/  LDL R6, [R1+0x12d8] ;  /* 0x0012d80001067983 */ /* 0x000ea80000100800 */
[----:B------:R-:W2:Y:S01]  /*149c0*/  LDL R7, [R1+0x12dc] ;  /* 0x0012dc0001077983 */ /* 0x000ea20000100800 */
[----:B------:R-:W-:-:S02]  /*149d0*/  PRMT R19, RZ, 0x7610, R19 ;  /* 0x00007610ff137816 */ /* 0x000fc40000000013 */
[----:B--2---:R-:W-:-:S04]  /*149e0*/  @P1 LOP3.LUT R7, R7, R6, RZ, 0x3c, !PT ;  /* 0x0000000607071212 */ /* 0x004fc800078e3cff */
[----:B------:R-:W-:-:S04]  /*149f0*/  @P1 LOP3.LUT R6, R7, R6, RZ, 0x3c, !PT ;  /* 0x0000000607061212 */ /* 0x000fc800078e3cff */
[----:B------:R-:W-:-:S05]  /*14a00*/  @P1 LOP3.LUT R7, R7, R6, RZ, 0x3c, !PT ;  /* 0x0000000607071212 */ /* 0x000fca00078e3cff */
[----:B------:R-:W2:Y:S04]  /*14a10*/  @P1 LDG.E.U16 R19, [R6.64] ;  /* 0x0000000606131981 */ /* 0x000ea8000c1e1500 */
        /* <DEDUP_REMOVED lines=8> */
[----:B------:R0:W2:Y:S04]  /*14aa0*/  @P1 LDG.E.U16 R29, [R6.64] ;  /* 0x00000006061d1981 */ /* 0x0000a8000c1e1500 */
        /* <DEDUP_REMOVED lines=8> */
[----:B------:R-:W-:Y:S04]  /*14b30*/  STL [R1+0x3b3c], R29 ;  /* 0x003b3c1d01007387 */ /* 0x000fe80000100800 */
[----:B------:R-:W-:Y:S04]  /*14b40*/  STL [R1+0x3b40], R29 ;  /* 0x003b401d01007387 */ /* 0x000fe80000100800 */
        /* <DEDUP_REMOVED lines=65> */
[----:B0-----:R-:W4:Y:S04]  /*14f60*/  LDL R6, [R1+0x1288] ;  /* 0x0012880001067983 */ /* 0x001f280000100800 */
[----:B------:R-:W4:Y:S01]  /*14f70*/  LDL R7, [R1+0x128c] ;  /* 0x00128c0001077983 */ /* 0x000f220000100800 */
[----:B------:R-:W-:Y:S02]  /*14f80*/  ISETP.GT.AND P0, PT, R4, 0x10, PT ;  /* 0x000000100400780c */ /* 0x000fe40003f04270 */
[----:B---3--:R-:W-:Y:S01]  /*14f90*/  PRMT R15, RZ, 0x7610, R15 ;  /* 0x00007610ff0f7816 */ /* 0x008fe2000000000f */
[----:B--2---:R0:W-:Y:S01]  /*14fa0*/  STL [R1+0x1158], R5 ;  /* 0x0011580501007387 */ /* 0x0041e20000100800 */
[----:B------:R-:W-:-:S02]  /*14fb0*/  PRMT R14, RZ, 0x7610, R14 ;  /* 0x00007610ff0e7816 */ /* 0x000fc4000000000e */
[----:B------:R-:W-:Y:S02]  /*14fc0*/  ISETP.GT.AND P1, PT, R4, 0x11, PT ;  /* 0x000000110400780c */ /* 0x000fe40003f24270 */
[----:B------:R-:W-:Y:S02]  /*14fd0*/  PRMT R19, RZ, 0x7610, R19 ;  /* 0x00007610ff137816 */ /* 0x000fe40000000013 */
[----:B------:R-:W-:Y:S01]  /*14fe0*/  PRMT R11, RZ, 0x7610, R11 ;  /* 0x00007610ff0b7816 */ /* 0x000fe2000000000b */
[----:B0-----:R-:W2:Y:S02]  /*14ff0*/  LDL R5, [R1+0x1204] ;  /* 0x0012040001057983 */ /* 0x001ea40000100800 */
[----:B----4-:R-:W-:-:S04]  /*15000*/  @P0 LOP3.LUT R7, R7, R6, RZ, 0x3c, !PT ;  /* 0x0000000607070212 */ /* 0x010fc800078e3cff */
[----:B------:R-:W-:-:S04]  /*15010*/  @P0 LOP3.LUT R6, R7, R6, RZ, 0x3c, !PT ;  /* 0x0000000607060212 */ /* 0x000fc800078e3cff */
[----:B------:R-:W-:-:S05]  /*15020*/  @P0 LOP3.LUT R7, R7, R6, RZ, 0x3c, !PT ;  /* 0x0000000607070212 */ /* 0x000fca00078e3cff */
[----:B------:R0:W3:Y:S04]  /*15030*/  @P0 LDG.E.U16 R15, [R6.64] ;  /* 0x00000006060f0981 */ /* 0x0000e8000c1e1500 */
[----:B0-----:R-:W4:Y:S04]  /*15040*/  LDL R6, [R1+0x1280] ;  /* 0x0012800001067983 */ /* 0x001f280000100800 */
[----:B------:R-:W4:Y:S02]  /*15050*/  LDL R7, [R1+0x1284] ;  /* 0x0012840001077983 */ /* 0x000f240000100800 */
[----:B----4-:R-:W-:-:S04]  /*15060*/  @P0 LOP3.LUT R7, R7, R6, RZ, 0x3c, !PT ;  /* 0x0000000607070212 */ /* 0x010fc800078e3cff */
[----:B------:R-:W-:-:S04]  /*15070*/  @P0 LOP3.LUT R6, R7, R6, RZ, 0x3c, !PT ;  /* 0x0000000607060212 */ /* 0x000fc800078e3cff */
[----:B------:R-:W-:-:S05]  /*15080*/  @P0 LOP3.LUT R7, R7, R6, RZ, 0x3c, !PT ;  /* 0x0000000607070212 */ /* 0x000fca00078e3cff */
[----:B------:R0:W4:Y:S04]  /*15090*/  @P0 LDG.E.U16 R14, [R6.64] ;  /* 0x00000006060e0981 */ /* 0x000128000c1e1500 */
[----:B0-----:R-:W2:Y:S04]  /*150a0*/  LDL R6, [R1+0x1278] ;  /* 0x0012780001067983 */ /* 0x001ea80000100800 */
[----:B------:R-:W2:Y:S02]  /*150b0*/  LDL R7, [R1+0x127c] ;  /* 0x00127c0001077983 */ /* 0x000ea40000100800 */
[----:B--2---:R-:W-:-:S04]  /*150c0*/  @P1 LOP3.LUT R7, R7, R6, RZ, 0x3c, !PT ;  /* 0x0000000607071212 */ /* 0x004fc800078e3cff */
[----:B------:R-:W-:-:S04]  /*150d0*/  @P1 LOP3.LUT R6, R7, R6, RZ, 0x3c, !PT ;  /* 0x0000000607061212 */ /* 0x000fc800078e3cff */
[----:B------:R-:W-:-:S05]  /*150e0*/  @P1 LOP3.LUT R7, R7, R6, RZ, 0x3c, !PT ;  /* 0x0000000607071212 */ /* 0x000fca00078e3cff */
[----:B------:R0:W2:Y:S04]  /*150f0*/  @P1 LDG.E.U16 R19, [R6.64] ;  /* 0x0000000606131981 */ /* 0x0000a8000c1e1500 */
[----:B0-----:R-:W3:Y:S04]  /*15100*/  LDL R6, [R1+0x1208] ;  /* 0x0012080001067983 */ /* 0x001ee80000100800 */
[----:B------:R-:W3:Y:S01]  /*15110*/  LDL R7, [R1+0x120c] ;  /* 0x00120c0001077983 */ /* 0x000ee20000100800 */
[----:B------:R-:W-:-:S03]  /*15120*/  ISETP.GT.AND P0, PT, R4, 0x18, PT ;  /* 0x000000180400780c */ /* 0x000fc60003f04270 */
[----:B--2---:R-:W-:Y:S10]  /*15130*/  STL [R1+0x3b54], R19 ;  /* 0x003b541301007387 */ /* 0x004ff40000100800 */
[----:B---3--:R-:W-:-:S04]  /*15140*/  @P0 LOP3.LUT R7, R7, R6, RZ, 0x3c, !PT ;  /* 0x0000000607070212 */ /* 0x008fc800078e3cff */
[----:B------:R-:W-:-:S04]  /*15150*/  @P0 LOP3.LUT R6, R7, R6, RZ, 0x3c, !PT ;  /* 0x0000000607060212 */ /* 0x000fc800078e3cff */
[----:B------:R-:W-:-:S05]  /*15160*/  @P0 LOP3.LUT R7, R7, R6, RZ, 0x3c, !PT ;  /* 0x0000000607070212 */ /* 0x000fca00078e3cff */
[----:B------:R0:W2:Y:S04]  /*15170*/  @P0 LDG.E.U16 R11, [R6.64] ;  /* 0x00000006060b0981 */ /* 0x0000a8000c1e1500 */
[----:B0-----:R-:W3:Y:S01]  /*15180*/  LDL R7, [R1+0x1200] ;  /* 0x0012000001077983 */ /* 0x001ee20000100800 */
[----:B------:R-:W-:Y:S01]  /*15190*/  PRMT R10, RZ, 0x7610, R10 ;  /* 0x00007610ff0a7816 */ /* 0x000fe2000000000a */
[----:B------:R-:W-:Y:S01]  /*151a0*/  @P0 IMAD.MOV.U32 R6, RZ, RZ, R5 ;  /* 0x000000ffff060224 */ /* 0x000fe200078e0005 */
[----:B------:R-:W-:Y:S01]  /*151b0*/  PRMT R18, RZ, 0x7610, R18 ;  /* 0x00007610ff127816 */ /* 0x000fe20000000012 */
[----:B------:R-:W2:Y:S04]  /*151c0*/  LDL R5, [R1+0x1254] ;  /* 0x0012540001057983 */ /* 0x000ea80000100800 */
[----:B---3--:R0:W3:Y:S04]  /*151d0*/  @P0 LDG.E.U16 R10, [R6.64] ;  /* 0x00000006060a0981 */ /* 0x0080e8000c1e1500 */
[----:B0-----:R-:W2:Y:S04]  /*151e0*/  LDL R6, [R1+0x1270] ;  /* 0x0012700001067983 */ /* 0x001ea80000100800 */
[----:B------:R-:W2:Y:S02]  /*151f0*/  LDL R7, [R1+0x1274] ;  /* 0x0012740001077983 */ /* 0x000ea40000100800 */
        /* <DEDUP_REMOVED lines=11> */
[----:B------:R0:W2:Y:S04]  /*152b0*/  @P0 LDG.E.U16 R23, [R6.64] ;  /* 0x0000000606170981 */ /* 0x0000a8000c1e1500 */
[----:B0-----:R-:W2:Y:S04]  /*152c0*/  LDL R6, [R1+0x1260] ;  /* 0x0012600001067983 */ /* 0x001ea80000100800 */
[----:B------:R-:W2:Y:S01]  /*152d0*/  LDL R7, [R1+0x1264] ;  /* 0x0012640001077983 */ /* 0x000ea20000100800 */
[----:B------:R-:W-:Y:S02]  /*152e0*/  PRMT R22, RZ, 0x7610, R22 ;  /* 0x00007610ff167816 */ /* 0x000fe40000000016 */
        /* <DEDUP_REMOVED lines=11> */
[----:B------:R-:W2:Y:S01]  /*153a0*/  @P1 LDG.E.U16 R8, [R6.64] ;  /* 0x0000000606081981 */ /* 0x000ea2000c1e1500 */
[----:B------:R-:W-:-:S03]  /*153b0*/  PRMT R13, RZ, 0x7610, R13 ;  /* 0x00007610ff0d7816 */ /* 0x000fc6000000000d */
[----:B--2---:R0:W-:Y:S04]  /*153c0*/  STL [R1+0x4], R8 ;  /* 0x0000040801007387 */ /* 0x0041e80000100800 */
[----:B0-----:R-:W2:Y:S04]  /*153d0*/  LDL.LU R8, [R1+0x3b9c] ;  /* 0x003b9c0001087983 */ /* 0x001ea80000300800 */
[----:B------:R-:W2:Y:S01]  /*153e0*/  LDL R7, [R1+0x1250] ;  /* 0x0012500001077983 */ /* 0x000ea20000100800 */
[----:B------:R-:W-:-:S03]  /*153f0*/  @P1 IMAD.MOV.U32 R6, RZ, RZ, R5 ;  /* 0x000000ffff061224 */ /* 0x000fc600078e0005 */
[----:B------:R-:W3:Y:S04]  /*15400*/  LDL R5, [R1+0x123c] ;  /* 0x00123c0001057983 */ /* 0x000ee80000100800 */
[----:B--2---:R-:W2:Y:S01]  /*15410*/  @P1 LDG.E.U16 R13, [R6.64] ;  /* 0x00000006060d1981 */ /* 0x004ea2000c1e1500 */
[----:B------:R-:W-:-:S03]  /*15420*/  ISETP.GT.AND P0, PT, R4, 0x14, PT ;  /* 0x000000140400780c */ /* 0x000fc60003f04270 */
[----:B--2---:R0:W-:Y:S04]  /*15430*/  STL [R1], R13 ;  /* 0x0000000d01007387 */ /* 0x0041e80000100800 */
        /* <DEDUP_REMOVED lines=31> */
[----:B------:R-:W2:Y:S01]  /*15630*/  @P0 LDG.E.U16 R17, [R6.64] ;  /* 0x0000000606110981 */ /* 0x000ea2000c1e1500 */
[----:B------:R-:W-:Y:S02]  /*15640*/  ISETP.GT.AND P1, PT, R4, 0x15, PT ;  /* 0x000000150400780c */ /* 0x000fe40003f24270 */
[----:B------:R-:W-:Y:S01]  /*15650*/  PRMT R28, RZ, 0x7610, R28 ;  /* 0x00007610ff1c7816 */ /* 0x000fe2000000001c */
[----:B--2---:R0:W-:Y:S04]  /*15660*/  STL [R1+0x8], R17 ;  /* 0x0000081101007387 */ /* 0x0041e80000100800 */
[----:B0-----:R-:W2:Y:S04]  /*15670*/  LDL.LU R17, [R1+0x3b90] ;  /* 0x003b900001117983 */ /* 0x001ea80000300800 */
[----:B------:R-:W2:Y:S02]  /*15680*/  LDL R7, [R1+0x1238] ;  /* 0x0012380001077983 */ /* 0x000ea40000100800 */
[----:B---3--:R-:W-:Y:S01]  /*15690*/  @P1 IMAD.MOV.U32 R6, RZ, RZ, R5 ;  /* 0x000000ffff061224 */ /* 0x008fe200078e0005 */
[----:B------:R-:W-:Y:S01]  /*156a0*/  PRMT R16, RZ, 0x7610, R16 ;  /* 0x00007610ff107816 */ /* 0x000fe20000000010 */
[----:B------:R-:W3:Y:S04]  /*156b0*/  LDL R5, [R1+0x11ec] ;  /* 0x0011ec0001057983 */ /* 0x000ee80000100800 */
[----:B--2---:R0:W2:Y:S04]  /*156c0*/  @P1 LDG.E.U16 R28, [R6.64] ;  /* 0x00000006061c1981 */ /* 0x0040a8000c1e1500 */
[----:B0-----:R-:W2:Y:S04]  /*156d0*/  LDL R6, [R1+0x1230] ;  /* 0x0012300001067983 */ /* 0x001ea80000100800 */
[----:B------:R-:W2:Y:S02]  /*156e0*/  LDL R7, [R1+0x1234] ;  /* 0x0012340001077983 */ /* 0x000ea40000100800 */
[----:B--2---:R-:W-:-:S04]  /*156f0*/  @P1 LOP3.LUT R7, R7, R6, RZ, 0x3c, !PT ;  /* 0x0000000607071212 */ /* 0x004fc800078e3cff */
        /* <DEDUP_REMOVED lines=11> */
[----:B------:R-:W2:Y:S04]  /*157b0*/  LDL R6, [R1+0x1228] ;  /* 0x0012280001067983 */ /* 0x000ea80000100800 */
[----:B------:R-:W2:Y:S01]  /*157c0*/  LDL R7, [R1+0x122c] ;  /* 0x00122c0001077983 */ /* 0x000ea20000100800 */
[----:B------:R-:W-:-:S02]  /*157d0*/  ISETP.GT.AND P0, PT, R4, 0x16, PT ;  /* 0x000000160400780c */ /* 0x000fc40003f04270 */
[----:B------:R-:W-:-:S11]  /*157e0*/  PRMT R21, RZ, 0x7610, R21 ;  /* 0x00007610ff157816 */ /* 0x000fd60000000015 */
        /* <DEDUP_REMOVED lines=19> */
[----:B------:R-:W-:-:S02]  /*15920*/  PRMT R12, RZ, 0x7610, R12 ;  /* 0x00007610ff0c7816 */ /* 0x000fc4000000000c */
[----:B------:R-:W-:Y:S01]  /*15930*/  ISETP.GT.AND P0, PT, R4, 0x17, PT ;  /* 0x000000170400780c */ /* 0x000fe20003f04270 */
[----:B------:R-:W3:Y:S04]  /*15940*/  LDL R5, [R1+0x11d4] ;  /* 0x0011d40001057983 */ /* 0x000ee80000100800 */
[----:B--2---:R0:W2:Y:S04]  /*15950*/  @P1 LDG.E.U16 R13, [R6.64] ;  /* 0x00000006060d1981 */ /* 0x0040a8000c1e1500 */
        /* <DEDUP_REMOVED lines=32> */
[----:B0-----:R-:W2:Y:S01]  /*15b60*/  LDL R7, [R1+0x11d0] ;  /* 0x0011d00001077983 */ /* 0x001ea20000100800 */
[----:B------:R-:W-:Y:S01]  /*15b70*/  PRMT R16, RZ, 0x7610, R16 ;  /* 0x00007610ff107816 */ /* 0x000fe20000000010 */
[----:B---3--:R-:W-:Y:S01]  /*15b80*/  @P1 IMAD.MOV.U32 R6, RZ, RZ, R5 ;  /* 0x000000ffff061224 */ /* 0x008fe200078e0005 */
[----:B------:R-:W-:Y:S01]  /*15b90*/  ISETP.GT.AND P0, PT, R4, 0x1c, PT ;  /* 0x0000001c0400780c */ /* 0x000fe20003f04270 */
[----:B------:R-:W3:Y:S04]  /*15ba0*/  LDL R5, [R1+0x11b4] ;  /* 0x0011b40001057983 */ /* 0x000ee80000100800 */
[----:B--2---:R0:W2:Y:S04]  /*15bb0*/  @P1 LDG.E.U16 R16, [R6.64] ;  /* 0x0000000606101981 */ /* 0x0040a8000c1e1500 */
[----:B0-----:R-:W2:Y:S04]  /*15bc0*/  LDL R6, [R1+0x11c8] ;  /* 0x0011c80001067983 */ /* 0x001ea80000100800 */
[----:B------:R-:W2:Y:S01]  /*15bd0*/  LDL R7, [R1+0x11cc] ;  /* 0x0011cc0001077983 */ /* 0x000ea20000100800 */
[----:B------:R-:W-:-:S02]  /*15be0*/  PRMT R21, RZ, 0x7610, R21 ;  /* 0x00007610ff157816 */ /* 0x000fc40000000015 */
[----:B--2---:R-:W-:-:S04]  /*15bf0*/  @P0 LOP3.LUT R7, R7, R6, RZ, 0x3c, !PT ;  /* 0x0000000607070212 */ /* 0x004fc800078e3cff */
[----:B------:R-:W-:-:S04]  /*15c00*/  @P0 LOP3.LUT R6, R7, R6, RZ, 0x3c, !PT ;  /* 0x0000000607060212 */ /* 0x000fc800078e3cff */
[----:B------:R-:W-:-:S05]  /*15c10*/  @P0 LOP3.LUT R7, R7, R6, RZ, 0x3c, !PT ;  /* 0x0000000607070212 */ /* 0x000fca00078e3cff */
[----:B------:R0:W2:Y:S04]  /*15c20*/  @P0 LDG.E.U16 R21, [R6.64] ;  /* 0x0000000606150981 */ /* 0x0000a8000c1e1500 */
[----:B0-----:R-:W3:Y:S04]  /*15c30*/  LDL R6, [R1+0x11c0] ;  /* 0x0011c00001067983 */ /* 0x001ee80000100800 */
[----:B------:R-:W3:Y:S01]  /*15c40*/  LDL R7, [R1+0x11c4] ;  /* 0x0011c40001077983 */ /* 0x000ee20000100800 */
[----:B------:R-:W-:-:S03]  /*15c50*/  PRMT R20, RZ, 0x7610, R20 ;  /* 0x00007610ff147816 */ /* 0x000fc60000000014 */
[----:B--2---:R-:W-:Y:S01]  /*15c60*/  STL [R1+0x3b08], R21 ;  /* 0x003b081501007387 */ /* 0x004fe20000100800 */
[----:B---3--:R-:W-:-:S04]  /*15c70*/  @P0 LOP3.LUT R7, R7, R6, RZ, 0x3c, !PT ;  /* 0x0000000607070212 */ /* 0x008fc800078e3cff */
[----:B------:R-:W-:-:S04]  /*15c80*/  @P0 LOP3.LUT R6, R7, R6, RZ, 0x3c, !PT ;  /* 0x0000000607060212 */ /* 0x000fc800078e3cff */
[----:B------:R-:W-:Y:S01]  /*15c90*/  @P0 LOP3.LUT R7, R7, R6, RZ, 0x3c, !PT ;  /* 0x0000000607070212 */ /* 0x000fe200078e3cff */
[----:B------:R-:W-:Y:S04]  /*15ca0*/  STL [R1+0x3b0c], R21 ;  /* 0x003b0c1501007387 */ /* 0x000fe80000100800 */
[----:B------:R0:W2:Y:S04]  /*15cb0*/  @P0 LDG.E.U16 R20, [R6.64] ;  /* 0x0000000606140981 */ /* 0x0000a8000c1e1500 */
[----:B0-----:R-:W3:Y:S04]  /*15cc0*/  LDL R6, [R1+0x11b8] ;  /* 0x0011b80001067983 */ /* 0x001ee80000100800 */
[----:B------:R-:W3:Y:S01]  /*15cd0*/  LDL R7, [R1+0x11bc] ;  /* 0x0011bc0001077983 */ /* 0x000ee20000100800 */
[----:B------:R-:W-:-:S02]  /*15ce0*/  ISETP.GT.AND P1, PT, R4, 0x1d, PT ;  /* 0x0000001d0400780c */ /* 0x000fc40003f24270 */
[----:B------:R-:W-:Y:S01]  /*15cf0*/  PRMT R27, RZ, 0x7610, R27 ;  /* 0x00007610ff1b7816 */ /* 0x000fe2000000001b */
[----:B--2---:R-:W-:Y:S10]  /*15d00*/  STL [R1+0x3b14], R20 ;  /* 0x003b141401007387 */ /* 0x004ff40000100800 */
[----:B---3--:R-:W-:-:S04]  /*15d10*/  @P1 LOP3.LUT R7, R7, R6, RZ, 0x3c, !PT ;  /* 0x0000000607071212 */ /* 0x008fc800078e3cff */
[----:B------:R-:W-:-:S04]  /*15d20*/  @P1 LOP3.LUT R6, R7, R6, RZ, 0x3c, !PT ;  /* 0x0000000607061212 */ /* 0x000fc800078e3cff */
[----:B------:R-:W-:Y:S01]  /*15d30*/  @P1 LOP3.LUT R7, R7, R6, RZ, 0x3c, !PT ;  /* 0x0000000607071212 */ /* 0x000fe200078e3cff */
[----:B------:R0:W-:Y:S04]  /*15d40*/  STL [R1+0x3b18], R20 ;  /* 0x003b181401007387 */ /* 0x0001e80000100800 */
[----:B------:R1:W2:Y:S04]  /*15d50*/  @P1 LDG.E.U16 R27, [R6.64] ;  /* 0x00000006061b1981 */ /* 0x0002a8000c1e1500 */
[----:B-1----:R-:W3:Y:S01]  /*15d60*/  LDL R7, [R1+0x11b0] ;  /* 0x0011b00001077983 */ /* 0x002ee20000100800 */
[----:B------:R-:W-:Y:S01]  /*15d70*/  PRMT R26, RZ, 0x7610, R26 ;  /* 0x00007610ff1a7816 */ /* 0x000fe2000000001a */
[----:B------:R-:W-:-:S02]  /*15d80*/  @P1 IMAD.MOV.U32 R6, RZ, RZ, R5 ;  /* 0x000000ffff061224 */ /* 0x000fc400078e0005 */
[----:B--2---:R-:W-:Y:S01]  /*15d90*/  STL [R1+0x3aec], R27 ;  /* 0x003aec1b01007387 */ /* 0x004fe20000100800 */
[----:B------:R-:W-:Y:S02]  /*15da0*/  ISETP.GT.AND P0, PT, R4, 0x1e, PT ;  /* 0x0000001e0400780c */ /* 0x000fe40003f04270 */
[----:B0-----:R-:W-:Y:S01]  /*15db0*/  PRMT R20, RZ, 0x7610, R20 ;  /* 0x00007610ff147816 */ /* 0x001fe20000000014 */
[----:B------:R-:W2:Y:S04]  /*15dc0*/  LDL R5, [R1+0x119c] ;  /* 0x00119c0001057983 */ /* 0x000ea80000100800 */
[----:B---3--:R0:W3:Y:S04]  /*15dd0*/  @P1 LDG.E.U16 R26, [R6.64] ;  /* 0x00000006061a1981 */ /* 0x0080e8000c1e1500 */
[----:B0-----:R-:W2:Y:S04]  /*15de0*/  LDL R6, [R1+0x11a8] ;  /* 0x0011a80001067983 */ /* 0x001ea80000100800 */
[----:B------:R-:W2:Y:S02]  /*15df0*/  LDL R7, [R1+0x11ac] ;  /* 0x0011ac0001077983 */ /* 0x000ea40000100800 */
[----:B--2---:R-:W-:-:S04]  /*15e00*/  @P0 LOP3.LUT R7, R7, R6, RZ, 0x3c, !PT ;  /* 0x0000000607070212 */ /* 0x004fc800078e3cff */
[----:B------:R-:W-:-:S04]  /*15e10*/  @P0 LOP3.LUT R6, R7, R6, RZ, 0x3c, !PT ;  /* 0x0000000607060212 */ /* 0x000fc800078e3cff */
[----:B------:R-:W-:-:S05]  /*15e20*/  @P0 LOP3.LUT R7, R7, R6, RZ, 0x3c, !PT ;  /* 0x0000000607070212 */ /* 0x000fca00078e3cff */
[----:B------:R-:W2:Y:S04]  /*15e30*/  @P0 LDG.E.U16 R20, [R6.64] ;  /* 0x0000000606140981 */ /* 0x000ea8000c1e1500 */
[----:B---3--:R-:W-:Y:S04]  /*15e40*/  STL [R1+0x3ae8], R26 ;  /* 0x003ae81a01007387 */ /* 0x008fe80000100800 */
[----:B------:R-:W-:Y:S04]  /*15e50*/  STL [R1+0x3b04], R26 ;  /* 0x003b041a01007387 */ /* 0x000fe80000100800 */
[----:B------:R-:W-:Y:S04]  /*15e60*/  STL [R1+0x3b1c], R26 ;  /* 0x003b1c1a01007387 */ /* 0x000fe80000100800 */
[----:B------:R-:W-:Y:S04]  /*15e70*/  STL [R1+0x3b20], R26 ;  /* 0x003b201a01007387 */ /* 0x000fe80000100800 */
[----:B--2---:R0:W-:Y:S04]  /*15e80*/  STL [R1+0x18], R20 ;  /* 0x0000181401007387 */ /* 0x0041e80000100800 */
[----:B------:R-:W2:Y:S04]  /*15e90*/  LDL R6, [R1+0x11a0] ;  /* 0x0011a00001067983 */ /* 0x000ea80000100800 */
[----:B------:R-:W2:Y:S04]  /*15ea0*/  LDL R7, [R1+0x11a4] ;  /* 0x0011a40001077983 */ /* 0x000ea80000100800 */
[----:B0-----:R-:W0:Y:S01]  /*15eb0*/  S2R R20, SR_TID.X ;  /* 0x0000000000147919 */ /* 0x001e220000002100 */
[----:B------:R-:W-:-:S02]  /*15ec0*/  PRMT R28, RZ, 0x7610, R28 ;  /* 0x00007610ff1c7816 */ /* 0x000fc4000000001c */
[----:B------:R-:W-:Y:S02]  /*15ed0*/  ISETP.GT.AND P1, PT, R4, 0x1f, PT ;  /* 0x0000001f0400780c */ /* 0x000fe40003f24270 */
[----:B0-----:R-:W-:Y:S02]  /*15ee0*/  LOP3.LUT R20, R20, 0x1f, RZ, 0xc0, !PT ;  /* 0x0000001f14147812 */ /* 0x001fe400078ec0ff */
[----:B--2---:R-:W-:-:S04]  /*15ef0*/  @P0 LOP3.LUT R7, R7, R6, RZ, 0x3c, !PT ;  /* 0x0000000607070212 */ /* 0x004fc800078e3cff */
[----:B------:R-:W-:-:S04]  /*15f00*/  @P0 LOP3.LUT R6, R7, R6, RZ, 0x3c, !PT ;  /* 0x0000000607060212 */ /* 0x000fc800078e3cff */
[----:B------:R-:W-:-:S05]  /*15f10*/  @P0 LOP3.LUT R7, R7, R6, RZ, 0x3c, !PT ;  /* 0x0000000607070212 */ /* 0x000fca00078e3cff */
[----:B------:R0:W2:Y:S01]  /*15f20*/  @P0 LDG.E.U16 R28, [R6.64] ;  /* 0x00000006061c0981 */ /* 0x0000a2000c1e1500 */
[----:B------:R-:W-:-:S03]  /*15f30*/  ISETP.GE.AND P0, PT, R20, R4, PT ;  /* 0x000000041400720c */ /* 0x000fc60003f06270 */
[----:B------:R-:W3:Y:S01]  /*15f40*/  LDL R4, [R1+0x1198] ;  /* 0x0011980001047983 */ /* 0x000ee20000100800 */
[----:B0-----:R-:W-:Y:S02]  /*15f50*/  PRMT R7, RZ, 0x7610, R7 ;  /* 0x00007610ff077816 */ /* 0x001fe40000000007 */
[----:B---3--:R-:W-:-:S04]  /*15f60*/  @P1 LOP3.LUT R5, R5, R4, RZ, 0x3c, !PT ;  /* 0x0000000405051212 */ /* 0x008fc800078e3cff */
[----:B------:R-:W-:-:S04]  /*15f70*/  @P1 LOP3.LUT R4, R5, R4, RZ, 0x3c, !PT ;  /* 0x0000000405041212 */ /* 0x000fc800078e3cff */
[----:B------:R-:W-:Y:S01]  /*15f80*/  @P1 LOP3.LUT R5, R5, R4, RZ, 0x3c, !PT ;  /* 0x0000000405051212 */ /* 0x000fe200078e3cff */
[----:B--2---:R0:W-:Y:S04]  /*15f90*/  STL [R1+0x14], R28 ;  /* 0x0000141c01007387 */ /* 0x0041e80000100800 */
[----:B------:R1:W2:Y:S01]  /*15fa0*/  @P1 LDG.E.U16 R7, [R4.64] ;  /* 0x0000000604071981 */ /* 0x0002a2000c1e1500 */
[----:B------:R-:W-:-:S03]  /*15fb0*/  PRMT R0, RZ, 0x7610, R0 ;  /* 0x00007610ff007816 */ /* 0x000fc60000000000 */
[----:B------:R-:W3:Y:S04]  /*15fc0*/  LDL R20, [R1+0x1760] ;  /* 0x0017600001147983 */ /* 0x000ee80000100800 */
[----:B0-----:R-:W2:Y:S04]  /*15fd0*/  LDL R28, [R1+0x175c] ;  /* 0x00175c00011c7983 */ /* 0x001ea80000100800 */
[----:B-1----:R-:W2:Y:S04]  /*15fe0*/  LDL R4, [R1+0x1178] ;  /* 0x0011780001047983 */ /* 0x002ea80000100800 */
        /* <DEDUP_REMOVED lines=8> */
[----:B------:R-:W-:Y:S01]  /*16070*/  STL [R1+0x3b2c], R7 ;  /* 0x003b2c0701007387 */ /* 0x000fe20000100800 */
[----:B------:R-:W-:-:S03]  /*16080*/  PRMT R29, RZ, 0x7610, R29 ;  /* 0x00007610ff1d7816 */ /* 0x000fc6000000001d */
[----:B------:R-:W-:Y:S06]  /*16090*/  BAR.SYNC.DEFER_BLOCKING 0x0 ;  /* 0x0000000000007b1d */ /* 0x000fec0000010000 */
[----:B--2---:R0:W-:Y:S04]  /*160a0*/  STL [R1+0x3c], R0 ;  /* 0x00003c0001007387 */ /* 0x0041e80000100800 */
[----:B0-----:R-:W2:Y:S04]  /*160b0*/  LDL.LU R0, [R1+0x3b78] ;  /* 0x003b780001007983 */ /* 0x001ea80000300800 */
[----:B------:R-:W2:Y:S02]  /*160c0*/  LDL R5, [R1+0x1384] ;  /* 0x0013840001057983 */ /* 0x000ea40000100800 */
[----:B--2---:R-:W-:-:S02]  /*160d0*/  @!P0 IMAD.MOV.U32 R4, RZ, RZ, R5 ;  /* 0x000000ffff048224 */ /* 0x004fc400078e0005 */
[----:B------:R-:W-:-:S05]  /*160e0*/  @!P0 IMAD.MOV.U32 R5, RZ, RZ, R3 ;  /* 0x000000ffff058224 */ /* 0x000fca00078e0003 */
[----:B------:R3:W2:Y:S01]  /*160f0*/  @!P0 LDG.E.U16 R29, [R4.64] ;  /* 0x00000006041d8981 */ /* 0x0006a2000c1e1500 */
[----:B------:R-:W-:-:S03]  /*16100*/  PRMT R6, RZ, 0x7610, R6 ;  /* 0x00007610ff067816 */ /* 0x000fc60000000006 */
[----:B------:R-:W-:Y:S01]  /*16110*/  STL [R1+0x17a0], R3 ;  /* 0x0017a00301007387 */ /* 0x000fe20000100800 */
[----:B---3--:R-:W-:Y:S02]  /*16120*/  @!P0 IMAD.MOV.U32 R4, RZ, RZ, R20 ;  /* 0x000000ffff048224 */ /* 0x008fe400078e0014 */
[----:B------:R-:W-:Y:S01]  /*16130*/  @!P0 IMAD.MOV.U32 R5, RZ, RZ, R28 ;  /* 0x000000ffff058224 */ /* 0x000fe200078e001c */
[----:B------:R-:W3:Y:S04]  /*16140*/  LDL R20, [R1+0x173c] ;  /* 0x00173c0001147983 */ /* 0x000ee80000100800 */
[----:B------:R-:W3:Y:S04]  /*16150*/  LDL R28, [R1+0x1738] ;  /* 0x00173800011c7983 */ /* 0x000ee80000100800 */
[----:B------:R0:W3:Y:S04]  /*16160*/  @!P0 LDG.E.U16 R6, [R4.64] ;  /* 0x0000000604068981 */ /* 0x0000e8000c1e1500 */
[----:B--2---:R1:W-:Y:S04]  /*16170*/  STL [R1+0x1164], R29 ;  /* 0x0011641d01007387 */ /* 0x0043e80000100800 */
[----:B0-----:R-:W2:Y:S04]  /*16180*/  LDL R4, [R1+0x1378] ;  /* 0x0013780001047983 */ /* 0x001ea80000100800 */
[----:B------:R-:W2:Y:S01]  /*16190*/  LDL R5, [R1+0x1758] ;  /* 0x0017580001057983 */ /* 0x000ea20000100800 */
[----:B------:R-:W-:-:S03]  /*161a0*/  PRMT R0, RZ, 0x7610, R0 ;  /* 0x00007610ff007816 */ /* 0x000fc60000000000 */
[----:B-1----:R-:W3:Y:S01]  /*161b0*/  LDL R29, [R1+0x172c] ;  /* 0x00172c00011d7983 */ /* 0x002ee20000100800 */
[----:B--2---:R-:W-:-:S04]  /*161c0*/  @!P0 LOP3.LUT R5, R5, R4, RZ, 0x3c, !PT ;  /* 0x0000000405058212 */ /* 0x004fc800078e3cff */
[----:B------:R-:W-:-:S04]  /*161d0*/  @!P0 LOP3.LUT R4, R5, R4, RZ, 0x3c, !PT ;  /* 0x0000000405048212 */ /* 0x000fc800078e3cff */
[----:B------:R-:W-:-:S05]  /*161e0*/  @!P0 LOP3.LUT R5, R5, R4, RZ, 0x3c, !PT ;  /* 0x0000000405058212 */ /* 0x000fca00078e3cff */
[----:B------:R-:W2:Y:S04]  /*161f0*/  @!P0 LDG.E.U16 R0, [R4.64] ;  /* 0x0000000604008981 */ /* 0x000ea8000c1e1500 */
[----:B---3--:R-:W-:Y:S04]  /*16200*/  STL [R1+0x3aa8], R6 ;  /* 0x003aa80601007387 */ /* 0x008fe80000100800 */
        /* <DEDUP_REMOVED lines=9> */
[----:B---3--:R-:W-:-:S04]  /*162a0*/  @!P0 LOP3.LUT R5, R5, R4, RZ, 0x3c, !PT ;  /* 0x0000000405058212 */ /* 0x008fc800078e3cff */
[----:B------:R-:W-:-:S04]  /*162b0*/  @!P0 LOP3.LUT R4, R5, R4, RZ, 0x3c, !PT ;  /* 0x0000000405048212 */ /* 0x000fc800078e3cff */
[----:B------:R-:W-:-:S05]  /*162c0*/  @!P0 LOP3.LUT R5, R5, R4, RZ, 0x3c, !PT ;  /* 0x0000000405058212 */ /* 0x000fca00078e3cff */
[----:B------:R-:W2:Y:S04]  /*162d0*/  @!P0 LDG.E.U16 R0, [R4.64] ;  /* 0x0000000604008981 */ /* 0x000ea8000c1e1500 */
        /* <DEDUP_REMOVED lines=8> */
[----:B------:R0:W2:Y:S01]  /*16360*/  @!P0 LDG.E.U16 R0, [R4.64] ;  /* 0x0000000604008981 */ /* 0x0000a2000c1e1500 */
[----:B------:R-:W-:Y:S01]  /*16370*/  PRMT R21, RZ, 0x7610, R21 ;  /* 0x00007610ff157816 */ /* 0x000fe20000000015 */
[----:B0-----:R-:W-:Y:S02]  /*16380*/  @!P0 IMAD.MOV.U32 R4, RZ, RZ, R20 ;  /* 0x000000ffff048224 */ /* 0x001fe400078e0014 */
[----:B------:R-:W-:-:S05]  /*16390*/  @!P0 IMAD.MOV.U32 R5, RZ, RZ, R28 ;  /* 0x000000ffff058224 */ /* 0x000fca00078e001c */
[----:B------:R0:W3:Y:S04]  /*163a0*/  @!P0 LDG.E.U16 R21, [R4.64] ;  /* 0x0000000604158981 */ /* 0x0000e8000c1e1500 */
[----:B--2---:R1:W-:Y:S04]  /*163b0*/  STL [R1+0x54], R0 ;  /* 0x0000540001007387 */ /* 0x0043e80000100800 */
[----:B-1----:R-:W2:Y:S04]  /*163c0*/  LDL.LU R0, [R1+0x3b6c] ;  /* 0x003b6c0001007983 */ /* 0x002ea80000300800 */
[----:B0-----:R-:W2:Y:S01]  /*163d0*/  LDL R5, [R1+0x1728] ;  /* 0x0017280001057983 */ /* 0x001ea20000100800 */
[----:B------:R-:W-:Y:S01]  /*163e0*/  PRMT R27, RZ, 0x7610, R27 ;  /* 0x00007610ff1b7816 */ /* 0x000fe2000000001b */
[----:B------:R-:W-:-:S02]  /*163f0*/  @!P0 IMAD.MOV.U32 R4, RZ, RZ, R29 ;  /* 0x000000ffff048224 */ /* 0x000fc400078e001d */
[----:B------:R-:W4:Y:S04]  /*16400*/  LDL R28, [R1+0x16f8] ;  /* 0x0016f800011c7983 */ /* 0x000f280000100800 */
[----:B------:R-:W4:Y:S04]  /*16410*/  LDL R20, [R1+0x16fc] ;  /* 0x0016fc0001147983 */ /* 0x000f280000100800 */
[----:B---3--:R0:W-:Y:S04]  /*16420*/  STL [R1+0x58], R21 ;  /* 0x0000581501007387 */ /* 0x0081e80000100800 */
[----:B------:R-:W3:Y:S04]  /*16430*/  LDL R29, [R1+0x16ec] ;  /* 0x0016ec00011d7983 */ /* 0x000ee80000100800 */
[----:B--2---:R1:W2:Y:S04]  /*16440*/  @!P0 LDG.E.U16 R27, [R4.64] ;  /* 0x00000006041b8981 */ /* 0x0042a8000c1e1500 */
[----:B-1----:R-:W3:Y:S04]  /*16450*/  LDL R4, [R1+0x1718] ;  /* 0x0017180001047983 */ /* 0x002ee80000100800 */
[----:B------:R-:W3:Y:S01]  /*16460*/  LDL R5, [R1+0x171c] ;  /* 0x00171c0001057983 */ /* 0x000ee20000100800 */
[----:B------:R-:W-:-:S03]  /*16470*/  PRMT R0, RZ, 0x7610, R0 ;  /* 0x00007610ff007816 */ /* 0x000fc60000000000 */
[----:B--2---:R-:W-:Y:S01]  /*16480*/  STL [R1+0x64], R27 ;  /* 0x0000641b01007387 */ /* 0x004fe20000100800 */
[----:B---3--:R-:W-:-:S04]  /*16490*/  @!P0 LOP3.LUT R5, R5, R4, RZ, 0x3c, !PT ;  /* 0x0000000405058212 */ /* 0x008fc800078e3cff */
[----:B------:R-:W-:-:S04]  /*164a0*/  @!P0 LOP3.LUT R4, R5, R4, RZ, 0x3c, !PT ;  /* 0x0000000405048212 */ /* 0x000fc800078e3cff */
[----:B------:R-:W-:-:S05]  /*164b0*/  @!P0 LOP3.LUT R5, R5, R4, RZ, 0x3c, !PT ;  /* 0x0000000405058212 */ /* 0x000fca00078e3cff */
[----:B------:R1:W2:Y:S04]  /*164c0*/  @!P0 LDG.E.U16 R0, [R4.64] ;  /* 0x0000000604008981 */ /* 0x0002a8000c1e1500 */
[----:B-1----:R-:W3:Y:S04]  /*164d0*/  LDL R4, [R1+0x1708] ;  /* 0x0017080001047983 */ /* 0x002ee80000100800 */
[----:B------:R-:W3:Y:S01]  /*164e0*/  LDL R5, [R1+0x170c] ;  /* 0x00170c0001057983 */ /* 0x000ee20000100800 */
[----:B------:R-:W-:Y:S02]  /*164f0*/  PRMT R2, RZ, 0x7610, R2 ;  /* 0x00007610ff027816 */ /* 0x000fe40000000002 */
[----:B---3--:R-:W-:-:S04]  /*16500*/  @!P0 LOP3.LUT R5, R5, R4, RZ, 0x3c, !PT ;  /* 0x0000000405058212 */ /* 0x008fc800078e3cff */
[----:B------:R-:W-:-:S04]  /*16510*/  @!P0 LOP3.LUT R4, R5, R4, RZ, 0x3c, !PT ;  /* 0x0000000405048212 */ /* 0x000fc800078e3cff */
[----:B------:R-:W-:-:S05]  /*16520*/  @!P0 LOP3.LUT R5, R5, R4, RZ, 0x3c, !PT ;  /* 0x0000000405058212 */ /* 0x000fca00078e3cff */
[----:B------:R-:W3:Y:S04]  /*16530*/  @!P0 LDG.E.U16 R2, [R4.64] ;  /* 0x0000000604028981 */ /* 0x000ee8000c1e1500 */
[----:B--2---:R-:W-:Y:S04]  /*16540*/  STL [R1+0x68], R0 ;  /* 0x0000680001007387 */ /* 0x004fe80000100800 */
[----:B0-----:R-:W0:Y:S04]  /*16550*/  S2R R21, SR_TID.X ;  /* 0x0000000000157919 */ /* 0x001e280000002100 */
[----:B---3--:R1:W-:Y:S04]  /*16560*/  STL [R1+0x10dc], R2 ;  /* 0x0010dc0201007387 */ /* 0x0083e80000100800 */
[----:B-1----:R-:W2:Y:S04]  /*16570*/  LDL.LU R2, [R1+0x3b68] ;  /* 0x003b680001027983 */ /* 0x002ea80000300800 */
[----:B------:R-:W3:Y:S01]  /*16580*/  LDL.LU R5, [R1+0x34] ;  /* 0x0000340001057983 */ /* 0x000ee20000300800 */
[----:B0-----:R-:W-:-:S05]  /*16590*/  LOP3.LUT R27, R21, 0x7f, RZ, 0xc0, !PT ;  /* 0x0000007f151b7812 */ /* 0x001fca00078ec0ff */
[----:B------:R-:W-:Y:S02]  /*165a0*/  IMAD.SHL.U32 R0, R27, 0x2, RZ ;  /* 0x000000021b007824 */ /* 0x000fe400078e00ff */
[----:B----4-:R-:W-:Y:S02]  /*165b0*/  @!P0 IMAD.MOV.U32 R4, RZ, RZ, R20 ;  /* 0x000000ffff048224 */ /* 0x010fe400078e0014 */
[----:B------:R-:W4:Y:S01]  /*165c0*/  LDL R20, [R1+0x16bc] ;  /* 0x0016bc0001147983 */ /* 0x000f220000100800 */
[----:B--2---:R-:W-:-:S03]  /*165d0*/  PRMT R2, RZ, 0x7610, R2 ;  /* 0x00007610ff027816 */ /* 0x004fc60000000002 */
[----:B---3--:R0:W-:Y:S02]  /*165e0*/  STS.U16 [R0+0x8000], R5 ;  /* 0x0080000500007388 */ /* 0x0081e40000000400 */
[----:B0-----:R-:W-:Y:S02]  /*165f0*/  @!P0 IMAD.MOV.U32 R5, RZ, RZ, R28 ;  /* 0x000000ffff058224 */ /* 0x001fe400078e001c */
[----:B------:R-:W2:Y:S04]  /*16600*/  LDL R28, [R1+0x16b8] ;  /* 0x0016b800011c7983 */ /* 0x000ea80000100800 */
[----:B------:R-:W3:Y:S04]  /*16610*/  @!P0 LDG.E.U16 R2, [R4.64] ;  /* 0x0000000604028981 */ /* 0x000ee8000c1e1500 */
[----:B---3--:R0:W-:Y:S04]  /*16620*/  STL [R1+0x10d8], R2 ;  /* 0x0010d80201007387 */ /* 0x0081e80000100800 */
[----:B0-----:R-:W3:Y:S04]  /*16630*/  LDL.LU R2, [R1+0x3b64] ;  /* 0x003b640001027983 */ /* 0x001ee80000300800 */
[----:B------:R-:W2:Y:S04]  /*16640*/  LDL.LU R4, [R1+0x30] ;  /* 0x0000300001047983 */ /* 0x000ea80000300800 */
[----:B------:R-:W4:Y:S01]  /*16650*/  LDL R5, [R1+0x16e8] ;  /* 0x0016e80001057983 */ /* 0x000f220000100800 */
[----:B---3--:R-:W-:-:S03]  /*16660*/  PRMT R2, RZ, 0x7610, R2 ;  /* 0x00007610ff027816 */ /* 0x008fc60000000002 */
[----:B--2---:R0:W-:Y:S02]  /*16670*/  STS.U16 [R0+0x8100], R4 ;  /* 0x0081000400007388 */ /* 0x0041e40000000400 */
[----:B0-----:R-:W-:Y:S02]  /*16680*/  @!P0 IMAD.MOV.U32 R4, RZ, RZ, R29 ;  /* 0x000000ffff048224 */ /* 0x001fe400078e001d */
[----:B------:R-:W2:Y:S04]  /*16690*/  LDL.LU R29, [R1+0x60] ;  /* 0x00006000011d7983 */ /* 0x000ea80000300800 */
[----:B----4-:R-:W3:Y:S04]  /*166a0*/  @!P0 LDG.E.U16 R2, [R4.64] ;  /* 0x0000000604028981 */ /* 0x010ee8000c1e1500 */
[----:B---3--:R0:W-:Y:S04]  /*166b0*/  STL [R1+0x10d4], R2 ;  /* 0x0010d40201007387 */ /* 0x0081e80000100800 */
[----:B0-----:R-:W3:Y:S04]  /*166c0*/  LDL.LU R2, [R1+0x3b60] ;  /* 0x003b600001027983 */ /* 0x001ee80000300800 */
[----:B------:R-:W4:Y:S04]  /*166d0*/  LDL R4, [R1+0x16d8] ;  /* 0x0016d80001047983 */ /* 0x000f280000100800 */
[----:B------:R-:W4:Y:S01]  /*166e0*/  LDL R5, [R1+0x16dc] ;  /* 0x0016dc0001057983 */ /* 0x000f220000100800 */
[----:B---3--:R-:W-:-:S02]  /*166f0*/  PRMT R2, RZ, 0x7610, R2 ;  /* 0x00007610ff027816 */ /* 0x008fc40000000002 */
[----:B----4-:R-:W-:-:S04]  /*16700*/  @!P0 LOP3.LUT R5, R5, R4, RZ, 0x3c, !PT ;  /* 0x0000000405058212 */ /* 0x010fc800078e3cff */
[----:B------:R-:W-:-:S04]  /*16710*/  @!P0 LOP3.LUT R4, R5, R4, RZ, 0x3c, !PT ;  /* 0x0000000405048212 */ /* 0x000fc800078e3cff */
[----:B------:R-:W-:-:S05]  /*16720*/  @!P0 LOP3.LUT R5, R5, R4, RZ, 0x3c, !PT ;  /* 0x0000000405058212 */ /* 0x000fca00078e3cff */
[----:B------:R-:W3:Y:S04]  /*16730*/  @!P0 LDG.E.U16 R2, [R4.64] ;  /* 0x0000000604028981 */ /* 0x000ee8000c1e1500 */
        /* <DEDUP_REMOVED lines=8> */
[----:B------:R0:W3:Y:S01]  /*167c0*/  @!P0 LDG.E.U16 R2, [R4.64] ;  /* 0x0000000604028981 */ /* 0x0000e2000c1e1500 */
[----:B------:R-:W-:Y:S01]  /*167d0*/  PRMT R6, RZ, 0x7610, R6 ;  /* 0x00007610ff067816 */ /* 0x000fe20000000006 */
[----:B0-----:R-:W-:Y:S02]  /*167e0*/  @!P0 IMAD.MOV.U32 R4, RZ, RZ, R20 ;  /* 0x000000ffff048224 */ /* 0x001fe400078e0014 */
[----:B------:R-:W-:-:S05]  /*167f0*/  @!P0 IMAD.MOV.U32 R5, RZ, RZ, R28 ;  /* 0x000000ffff058224 */ /* 0x000fca00078e001c */
[----:B------:R0:W4:Y:S04]  /*16800*/  @!P0 LDG.E.U16 R6, [R4.64] ;  /* 0x0000000604068981 */ /* 0x000128000c1e1500 */
[----:B---3--:R1:W-:Y:S04]  /*16810*/  STL [R1+0xb8], R2 ;  /* 0x0000b80201007387 */ /* 0x0083e80000100800 */
[----:B-1----:R-:W3:Y:S04]  /*16820*/  LDL.LU R2, [R1+0x3b58] ;  /* 0x003b580001027983 */ /* 0x002ee80000300800 */
[----:B0-----:R-:W2:Y:S04]  /*16830*/  LDL R4, [R1+0x16a8] ;  /* 0x0016a80001047983 */ /* 0x001ea80000100800 */
[----:B------:R-:W2:Y:S04]  /*16840*/  LDL R5, [R1+0x16ac] ;  /* 0x0016ac0001057983 */ /* 0x000ea80000100800 */
[----:B------:R-:W4:Y:S04]  /*16850*/  LDL R28, [R1+0x168c] ;  /* 0x00168c00011c7983 */ /* 0x000f280000100800 */
[----:B------:R-:W4:Y:S01]  /*16860*/  LDL R20, [R1+0x1678] ;  /* 0x0016780001147983 */ /* 0x000f220000100800 */
[----:B---3--:R-:W-:-:S02]  /*16870*/  PRMT R2, RZ, 0x7610, R2 ;  /* 0x00007610ff027816 */ /* 0x008fc40000000002 */
[----:B--2---:R-:W-:-:S04]  /*16880*/  @!P0 LOP3.LUT R5, R5, R4, RZ, 0x3c, !PT ;  /* 0x0000000405058212 */ /* 0x004fc800078e3cff */
[----:B------:R-:W-:-:S04]  /*16890*/  @!P0 LOP3.LUT R4, R5, R4, RZ, 0x3c, !PT ;  /* 0x0000000405048212 */ /* 0x000fc800078e3cff */
[----:B------:R-:W-:-:S05]  /*168a0*/  @!P0 LOP3.LUT R5, R5, R4, RZ, 0x3c, !PT ;  /* 0x0000000405058212 */ /* 0x000fca00078e3cff */
[----:B------:R0:W2:Y:S04]  /*168b0*/  @!P0 LDG.E.U16 R2, [R4.64] ;  /* 0x0000000604028981 */ /* 0x0000a8000c1e1500 */
[----:B----4-:R1:W-:Y:S04]  /*168c0*/  STL [R1+0xb4], R6 ;  /* 0x0000b40601007387 */ /* 0x0103e80000100800 */
[----:B0-----:R-:W3:Y:S04]  /*168d0*/  LDL R4, [R1+0x1698] ;  /* 0x0016980001047983 */ /* 0x001ee80000100800 */
[----:B-1----:R-:W4:Y:S04]  /*168e0*/  LDL R6, [R1+0x167c] ;  /* 0x00167c0001067983 */ /* 0x002f280000100800 */
[----:B--2---:R-:W-:Y:S04]  /*168f0*/  STL [R1+0xb0], R2 ;  /* 0x0000b00201007387 */ /* 0x004fe80000100800 */
[----:B------:R-:W3:Y:S01]  /*16900*/  LDL R5, [R1+0x169c] ;  /* 0x00169c0001057983 */ /* 0x000ee20000100800 */
[----:B------:R-:W-:-:S02]  /*16910*/  PRMT R19, RZ, 0x7610, R19 ;  /* 0x00007610ff137816 */ /* 0x000fc40000000013 */
[----:B---3--:R-:W-:-:S04]  /*16920*/  @!P0 LOP3.LUT R5, R5, R4, RZ, 0x3c, !PT ;  /* 0x0000000405058212 */ /* 0x008fc800078e3cff */
[----:B------:R-:W-:-:S04]  /*16930*/  @!P0 LOP3.LUT R4, R5, R4, RZ, 0x3c, !PT ;  /* 0x0000000405048212 */ /* 0x000fc800078e3cff */
[----:B------:R-:W-:-:S05]  /*16940*/  @!P0 LOP3.LUT R5, R5, R4, RZ, 0x3c, !PT ;  /* 0x0000000405058212 */ /* 0x000fca00078e3cff */
[----:B------:R-:W2:Y:S01]  /*16950*/  @!P0 LDG.E.U16 R19, [R4.64] ;  /* 0x0000000604138981 */ /* 0x000ea2000c1e1500 */
[----:B------:R-:W-:-:S03]  /*16960*/  PRMT R26, RZ, 0x7610, R26 ;  /* 0x00007610ff1a7816 */ /* 0x000fc6000000001a */
[----:B--2---:R0:W-:Y:S04]  /*16970*/  STL [R1+0x34], R19 ;  /* 0x0000341301007387 */ /* 0x0041e80000100800 */
[----:B0-----:R-:W2:Y:S04]  /*16980*/  LDL.LU R19, [R1+0x3b54] ;  /* 0x003b540001137983 */ /* 0x001ea80000300800 */
[----:B------:R-:W3:Y:S01]  /*16990*/  LDL R5, [R1+0x1688] ;  /* 0x0016880001057983 */ /* 0x000ee20000100800 */
[----:B------:R-:W-:-:S03]  /*169a0*/  @!P0 IMAD.MOV.U32 R4, RZ, RZ, R28 ;  /* 0x000000ffff048224 */ /* 0x000fc600078e001c */
[----:B------:R-:W0:Y:S04]  /*169b0*/  S2R R2, SR_TID.X ;  /* 0x0000000000027919 */ /* 0x000e280000002100 */
[----:B------:R1:W-:Y:S04]  /*169c0*/  STS.U16 [R0+0x9000], R25 ;  /* 0x0090001900007388 */ /* 0x0003e80000000400 */
[----:B---3--:R4:W3:Y:S01]  /*169d0*/  @!P0 LDG.E.U16 R26, [R4.64] ;  /* 0x00000006041a8981 */ /* 0x0088e2000c1e1500 */
[----:B0-----:R-:W-:Y:S02]  /*169e0*/  LOP3.LUT R2, R2, 0x7f, RZ, 0xc0, !PT ;  /* 0x0000007f02027812 */ /* 0x001fe400078ec0ff */
[----:B-1----:R-:W-:-:S03]  /*169f0*/  PRMT R25, RZ, 0x7610, R25 ;  /* 0x00007610ff197816 */ /* 0x002fc60000000019 */
[----:B------:R-:W-:Y:S01]  /*16a00*/  IMAD.SHL.U32 R2, R2, 0x2, RZ ;  /* 0x0000000202027824 */ /* 0x000fe200078e00ff */
[----:B------:R-:W-:Y:S01]  /*16a10*/  STS.U16 [R0+0x9100], R24 ;  /* 0x0091001800007388 */ /* 0x000fe20000000400 */
[----:B----4-:R-:W-:Y:S02]  /*16a20*/  @!P0 IMAD.MOV.U32 R4, RZ, RZ, R6 ;  /* 0x000000ffff048224 */ /* 0x010fe400078e0006 */
[----:B------:R-:W-:Y:S01]  /*16a30*/  @!P0 IMAD.MOV.U32 R5, RZ, RZ, R20 ;  /* 0x000000ffff058224 */ /* 0x000fe200078e0014 */
[----:B------:R-:W-:Y:S01]  /*16a40*/  LOP3.LUT R2, R2, 0x10, RZ, 0x3c, !PT ;  /* 0x0000001002027812 */ /* 0x000fe200078e3cff */
[----:B------:R-:W-:Y:S04]  /*16a50*/  STS.U16 [R0+0xa000], R15 ;  /* 0x00a0000f00007388 */ /* 0x000fe80000000400 */
[----:B------:R-:W-:Y:S04]  /*16a60*/  STL [R1+0x3acc], R0 ;  /* 0x003acc0001007387 */ /* 0x000fe80000100800 */
[----:B------:R-:W-:Y:S04]  /*16a70*/  STS.U16 [R0+0xa100], R14 ;  /* 0x00a1000e00007388 */ /* 0x000fe80000000400 */
[----:B------:R-:W-:Y:S04]  /*16a80*/  STL [R1+0x3ad0], R0 ;  /* 0x003ad00001007387 */ /* 0x000fe80000100800 */
[----:B------:R0:W4:Y:S04]  /*16a90*/  @!P0 LDG.E.U16 R25, [R4.64] ;  /* 0x0000000604198981 */ /* 0x000128000c1e1500 */
[----:B------:R-:W-:Y:S04]  /*16aa0*/  STS.U16 [R0+0xb000], R11 ;  /* 0x00b0000b00007388 */ /* 0x000fe80000000400 */
[----:B------:R-:W2:Y:S04]  /*16ab0*/  LDL R28, [R1+0x1668] ;  /* 0x00166800011c7983 */ /* 0x000ea80000100800 */
[----:B------:R-:W2:Y:S04]  /*16ac0*/  LDL R20, [R1+0x166c] ;  /* 0x00166c0001147983 */ /* 0x000ea80000100800 */
[----:B------:R-:W-:Y:S04]  /*16ad0*/  STS.U16 [R0+0xb100], R10 ;  /* 0x00b1000a00007388 */ /* 0x000fe80000000400 */
[----:B------:R-:W-:Y:S04]  /*16ae0*/  STS.U16 [R2+0x8200], R29 ;  /* 0x0082001d02007388 */ /* 0x000fe80000000400 */
[----:B---3--:R1:W-:Y:S04]  /*16af0*/  STL [R1+0x30], R26 ;  /* 0x0000301a01007387 */ /* 0x0083e80000100800 */
[----:B------:R-:W3:Y:S04]  /*16b00*/  LDL R6, [R1+0x165c] ;  /* 0x00165c0001067983 */ /* 0x000ee80000100800 */
[----:B-1----:R-:W3:Y:S04]  /*16b10*/  LDL R26, [R1+0x1658] ;  /* 0x00165800011a7983 */ /* 0x002ee80000100800 */
[----:B------:R-:W3:Y:S04]  /*16b20*/  LDL.LU R29, [R1+0xc] ;  /* 0x00000c00011d7983 */ /* 0x000ee80000300800 */
[----:B0-----:R-:W3:Y:S01]  /*16b30*/  LDL.LU R5, [R1+0x5c] ;  /* 0x00005c0001057983 */ /* 0x001ee20000300800 */
[----:B------:R-:W-:-:S03]  /*16b40*/  PRMT R24, RZ, 0x7610, R24 ;  /* 0x00007610ff187816 */ /* 0x000fc60000000018 */
[----:B----4-:R-:W-:Y:S04]  /*16b50*/  STL [R1+0x3a4c], R25 ;  /* 0x003a4c1901007387 */ /* 0x010fe80000100800 */
[----:B------:R-:W-:Y:S04]  /*16b60*/  STL [R1+0x3a50], R25 ;  /* 0x003a501901007387 */ /* 0x000fe80000100800 */
[----:B------:R-:W-:Y:S04]  /*16b70*/  STL [R1+0x3a8c], R25 ;  /* 0x003a8c1901007387 */ /* 0x000fe80000100800 */
[----:B------:R-:W-:Y:S01]  /*16b80*/  STL [R1+0x3a90], R25 ;  /* 0x003a901901007387 */ /* 0x000fe20000100800 */
[----:B--2---:R-:W-:-:S03]  /*16b90*/  @!P0 IMAD.MOV.U32 R4, RZ, RZ, R20 ;  /* 0x000000ffff048224 */ /* 0x004fc600078e0014 */
[----:B------:R-:W-:Y:S04]  /*16ba0*/  STL [R1+0x3a94], R25 ;  /* 0x003a941901007387 */ /* 0x000fe80000100800 */
[----:B------:R-:W-:Y:S04]  /*16bb0*/  STL [R1+0x3a98], R25 ;  /* 0x003a981901007387 */ /* 0x000fe80000100800 */
[----:B------:R-:W-:Y:S04]  /*16bc0*/  STL [R1+0x3a9c], R25 ;  /* 0x003a9c1901007387 */ /* 0x000fe80000100800 */
[----:B------:R-:W-:Y:S04]  /*16bd0*/  STL [R1+0x3aa0], R25 ;  /* 0x003aa01901007387 */ /* 0x000fe80000100800 */
[----:B------:R-:W-:Y:S04]  /*16be0*/  STL [R1+0x3abc], R25 ;  /* 0x003abc1901007387 */ /* 0x000fe80000100800 */
[----:B------:R-:W-:Y:S04]  /*16bf0*/  STL [R1+0x3ac0], R25 ;  /* 0x003ac01901007387 */ /* 0x000fe80000100800 */
[----:B------:R-:W-:Y:S04]  /*16c00*/  STL [R1+0x3ae0], R25 ;  /* 0x003ae01901007387 */ /* 0x000fe80000100800 */
[----:B------:R-:W2:Y:S04]  /*16c10*/  LDL R20, [R1+0x164c] ;  /* 0x00164c0001147983 */ /* 0x000ea80000100800 */
[----:B---3--:R0:W-:Y:S02]  /*16c20*/  STS.U16 [R2+0x8300], R5 ;  /* 0x0083000502007388 */ /* 0x0081e40000000400 */
[----:B0-----:R-:W-:-:S02]  /*16c30*/  @!P0 IMAD.MOV.U32 R5, RZ, RZ, R28 ;  /* 0x000000ffff058224 */ /* 0x001fc400078e001c */
[----:B------:R-:W3:Y:S04]  /*16c40*/  LDL R28, [R1+0x1648] ;  /* 0x00164800011c7983 */ /* 0x000ee80000100800 */
[----:B------:R0:W4:Y:S04]  /*16c50*/  @!P0 LDG.E.U16 R24, [R4.64] ;  /* 0x0000000604188981 */ /* 0x000128000c1e1500 */
[----:B0-----:R-:W2:Y:S01]  /*16c60*/  LDL.LU R5, [R1+0x10] ;  /* 0x0000100001057983 */ /* 0x001ea20000300800 */
[----:B------:R-:W-:Y:S01]  /*16c70*/  PRMT R15, RZ, 0x7610, R15 ;  /* 0x00007610ff0f7816 */ /* 0x000fe2000000000f */
[----:B------:R-:W-:-:S02]  /*16c80*/  @!P0 IMAD.MOV.U32 R4, RZ, RZ, R6 ;  /* 0x000000ffff048224 */ /* 0x000fc400078e0006 */
[----:B----4-:R-:W-:Y:S04]  /*16c90*/  STL [R1+0x3a48], R24 ;  /* 0x003a481801007387 */ /* 0x010fe80000100800 */
[----:B------:R-:W-:Y:S04]  /*16ca0*/  STL [R1+0x3a54], R24 ;  /* 0x003a541801007387 */ /* 0x000fe80000100800 */
[----:B--2---:R0:W-:Y:S04]  /*16cb0*/  STS.U16 [R2+0x9200], R5 ;  /* 0x0092000502007388 */ /* 0x0041e80000000400 */
[----:B------:R-:W-:Y:S04]  /*16cc0*/  STL [R1+0x3a58], R24 ;  /* 0x003a581801007387 */ /* 0x000fe80000100800 */
[----:B------:R-:W2:Y:S01]  /*16cd0*/  LDL R6, [R1+0x163c] ;  /* 0x00163c0001067983 */ /* 0x000ea20000100800 */
[----:B0-----:R-:W-:-:S03]  /*16ce0*/  @!P0 IMAD.MOV.U32 R5, RZ, RZ, R26 ;  /* 0x000000ffff058224 */ /* 0x001fc600078e001a */
[----:B------:R-:W4:Y:S04]  /*16cf0*/  LDL R26, [R1+0x1638] ;  /* 0x00163800011a7983 */ /* 0x000f280000100800 */
[----:B------:R0:W4:Y:S01]  /*16d00*/  @!P0 LDG.E.U16 R15, [R4.64] ;  /* 0x00000006040f8981 */ /* 0x000122000c1e1500 */
[----:B------:R-:W-:Y:S02]  /*16d10*/  PRMT R14, RZ, 0x7610, R14 ;  /* 0x00007610ff0e7816 */ /* 0x000fe4000000000e */
[----:B------:R-:W-:Y:S01]  /*16d20*/  PRMT R11, RZ, 0x7610, R11 ;  /* 0x00007610ff0b7816 */ /* 0x000fe2000000000b */
[----:B0-----:R-:W-:Y:S02]  /*16d30*/  @!P0 IMAD.MOV.U32 R4, RZ, RZ, R20 ;  /* 0x000000ffff048224 */ /* 0x001fe400078e0014 */
[----:B---3--:R-:W-:-:S05]  /*16d40*/  @!P0 IMAD.MOV.U32 R5, RZ, RZ, R28 ;  /* 0x000000ffff058224 */ /* 0x008fca00078e001c */
[----:B------:R2:W3:Y:S02]  /*16d50*/  @!P0 LDG.E.U16 R14, [R4.64] ;  /* 0x00000006040e8981 */ /* 0x0004e4000c1e1500 */
[----:B--2---:R-:W-:Y:S02]  /*16d60*/  @!P0 IMAD.MOV.U32 R4, RZ, RZ, R6 ;  /* 0x000000ffff048224 */ /* 0x004fe400078e0006 */
[----:B----4-:R-:W-:Y:S01]  /*16d70*/  @!P0 IMAD.MOV.U32 R5, RZ, RZ, R26 ;  /* 0x000000ffff058224 */ /* 0x010fe200078e001a */
[----:B------:R-:W-:Y:S04]  /*16d80*/  STL [R1+0x3a44], R15 ;  /* 0x003a440f01007387 */ /* 0x000fe80000100800 */
[----:B------:R-:W-:Y:S04]  /*16d90*/  STL [R1+0x3a5c], R15 ;  /* 0x003a5c0f01007387 */ /* 0x000fe80000100800 */
[----:B------:R-:W-:Y:S04]  /*16da0*/  STL [R1+0x3a60], R15 ;  /* 0x003a600f01007387 */ /* 0x000fe80000100800 */
[----:B------:R-:W-:Y:S04]  /*16db0*/  STL [R1+0x3ac4], R15 ;  /* 0x003ac40f01007387 */ /* 0x000fe80000100800 */
[----:B------:R-:W2:Y:S04]  /*16dc0*/  LDL R28, [R1+0x1628] ;  /* 0x00162800011c7983 */ /* 0x000ea80000100800 */
[----:B------:R-:W4:Y:S04]  /*16dd0*/  LDL R20, [R1+0x162c] ;  /* 0x00162c0001147983 */ /* 0x000f280000100800 */
[----:B------:R2:W4:Y:S04]  /*16de0*/  @!P0 LDG.E.U16 R11, [R4.64] ;  /* 0x00000006040b8981 */ /* 0x000528000c1e1500 */
[----:B------:R0:W-:Y:S01]  /*16df0*/  STS.U16 [R2+0x9300], R29 ;  /* 0x0093001d02007388 */ /* 0x0001e20000000400 */
[----:B------:R-:W-:-:S03]  /*16e00*/  PRMT R10, RZ, 0x7610, R10 ;  /* 0x00007610ff0a7816 */ /* 0x000fc6000000000a */
[----:B0-----:R-:W4:Y:S04]  /*16e10*/  LDL.LU R29, [R1+0x6c] ;  /* 0x00006c00011d7983 */ /* 0x001f280000300800 */
[----:B---3--:R-:W-:Y:S04]  /*16e20*/  STL [R1+0x3a64], R14 ;  /* 0x003a640e01007387 */ /* 0x008fe80000100800 */
[----:B------:R-:W-:Y:S04]  /*16e30*/  STL [R1+0x3a68], R14 ;  /* 0x003a680e01007387 */ /* 0x000fe80000100800 */
[----:B------:R-:W-:Y:S04]  /*16e40*/  STL [R1+0x3ac8], R14 ;  /* 0x003ac80e01007387 */ /* 0x000fe80000100800 */
[----:B------:R-:W-:Y:S04]  /*16e50*/  STL [R1+0x3ad4], R14 ;  /* 0x003ad40e01007387 */ /* 0x000fe80000100800 */
[----:B------:R-:W-:Y:S04]  /*16e60*/  STL [R1+0x3ad8], R14 ;  /* 0x003ad80e01007387 */ /* 0x000fe80000100800 */
[----:B------:R-:W3:Y:S04]  /*16e70*/  LDL R26, [R1+0x1608] ;  /* 0x00160800011a7983 */ /* 0x000ee80000100800 */
[----:B------:R-:W3:Y:S01]  /*16e80*/  LDL R6, [R1+0x160c] ;  /* 0x00160c0001067983 */ /* 0x000ee20000100800 */
[----:B--2---:R-:W-:-:S02]  /*16e90*/  @!P0 IMAD.MOV.U32 R5, RZ, RZ, R28 ;  /* 0x000000ffff058224 */ /* 0x004fc400078e001c */
[----:B----4-:R-:W-:Y:S01]  /*16ea0*/  @!P0 IMAD.MOV.U32 R4, RZ, RZ, R20 ;  /* 0x000000ffff048224 */ /* 0x010fe200078e0014 */
[----:B------:R-:W-:Y:S04]  /*16eb0*/  STL [R1+0x3a40], R11 ;  /* 0x003a400b01007387 */ /* 0x000fe80000100800 */
[----:B------:R-:W-:Y:S04]  /*16ec0*/  STL [R1+0x3a6c], R11 ;  /* 0x003a6c0b01007387 */ /* 0x000fe80000100800 */
[----:B------:R-:W-:Y:S04]  /*16ed0*/  STL [R1+0x3a70], R11 ;  /* 0x003a700b01007387 */ /* 0x000fe80000100800 */
[----:B------:R-:W2:Y:S04]  /*16ee0*/  LDL.LU R28, [R1+0x28] ;  /* 0x00002800011c7983 */ /* 0x000ea80000300800 */
[----:B------:R0:W4:Y:S04]  /*16ef0*/  @!P0 LDG.E.U16 R10, [R4.64] ;  /* 0x00000006040a8981 */ /* 0x000128000c1e1500 */
[----:B0-----:R-:W2:Y:S04]  /*16f00*/  LDL R4, [R1+0x1618] ;  /* 0x0016180001047983 */ /* 0x001ea80000100800 */
[----:B------:R-:W2:Y:S04]  /*16f10*/  LDL R5, [R1+0x161c] ;  /* 0x00161c0001057983 */ /* 0x000ea80000100800 */
[----:B------:R-:W-:Y:S04]  /*16f20*/  STS.U16 [R2+0xa200], R19 ;  /* 0x00a2001302007388 */ /* 0x000fe80000000400 */
[----:B------:R-:W-:Y:S04]  /*16f30*/  STS.U16 [R2+0xa300], R18 ;  /* 0x00a3001202007388 */ /* 0x000fe80000000400 */
[----:B------:R0:W-:Y:S02]  /*16f40*/  STS.U16 [R2+0xb200], R9 ;  /* 0x00b2000902007388 */ /* 0x0001e40000000400 */
[----:B0-----:R-:W-:-:S02]  /*16f50*/  PRMT R9, RZ, 0x7610, R9 ;  /* 0x00007610ff097816 */ /* 0x001fc40000000009 */
[----:B------:R-:W0:Y:S01]  /*16f60*/  S2R R20, SR_TID.X ;  /* 0x0000000000147919 */ /* 0x000e220000002100 */
[----:B--2---:R-:W-:-:S04]  /*16f70*/  @!P0 LOP3.LUT R5, R5, R4, RZ, 0x3c, !PT ;  /* 0x0000000405058212 */ /* 0x004fc800078e3cff */
[----:B------:R-:W-:-:S04]  /*16f80*/  @!P0 LOP3.LUT R4, R5, R4, RZ, 0x3c, !PT ;  /* 0x0000000405048212 */ /* 0x000fc800078e3cff */
[----:B------:R-:W-:-:S05]  /*16f90*/  @!P0 LOP3.LUT R5, R5, R4, RZ, 0x3c, !PT ;  /* 0x0000000405058212 */ /* 0x000fca00078e3cff */
[----:B------:R1:W2:Y:S01]  /*16fa0*/  @!P0 LDG.E.U16 R9, [R4.64] ;  /* 0x0000000604098981 */ /* 0x0002a2000c1e1500 */
[----:B0-----:R-:W-:-:S05]  /*16fb0*/  LOP3.LUT R20, R20, 0x7f, RZ, 0xc0, !PT ;  /* 0x0000007f14147812 */ /* 0x001fca00078ec0ff */
[----:B-1----:R-:W-:-:S05]  /*16fc0*/  IMAD.SHL.U32 R5, R20, 0x2, RZ ;  /* 0x0000000214057824 */ /* 0x002fca00078e00ff */
[----:B------:R-:W-:Y:S01]  /*16fd0*/  LOP3.LUT R5, R5, 0x10, RZ, 0x3c, !PT ;  /* 0x0000001005057812 */ /* 0x000fe200078e3cff */
[----:B----4-:R-:W-:Y:S01]  /*16fe0*/  STL [R1+0x3a74], R10 ;  /* 0x003a740a01007387 */ /* 0x010fe20000100800 */
[----:B---3--:R-:W-:-:S03]  /*16ff0*/  @!P0 IMAD.MOV.U32 R4, RZ, RZ, R6 ;  /* 0x000000ffff048224 */ /* 0x008fc600078e0006 */
[----:B------:R0:W-:Y:S04]  /*17000*/  STS.U16 [R5+0xb300], R8 ;  /* 0x00b3000805007388 */ /* 0x0001e80000000400 */
[----:B------:R-:W-:Y:S04]  /*17010*/  STL [R1+0x3a78], R10 ;  /* 0x003a780a01007387 */ /* 0x000fe80000100800 */
[----:B------:R-:W3:Y:S01]  /*17020*/  LDL.LU R2, [R1+0x3b50] ;  /* 0x003b500001027983 */ /* 0x000ee20000300800 */
[----:B0-----:R-:W-:Y:S01]  /*17030*/  PRMT R8, RZ, 0x7610, R8 ;  /* 0x00007610ff087816 */ /* 0x001fe20000000008 */
[----:B------:R-:W-:-:S05]  /*17040*/  @!P0 IMAD.MOV.U32 R5, RZ, RZ, R26 ;  /* 0x000000ffff058224 */ /* 0x000fca00078e001a */
[----:B------:R0:W4:Y:S04]  /*17050*/  @!P0 LDG.E.U16 R8, [R4.64] ;  /* 0x0000000604088981 */ /* 0x000128000c1e1500 */
[----:B--2---:R-:W-:Y:S04]  /*17060*/  STL [R1+0x3a3c], R9 ;  /* 0x003a3c0901007387 */ /* 0x004fe80000100800 */
[----:B------:R-:W-:Y:S04]  /*17070*/  STL [R1+0x3a7c], R9 ;  /* 0x003a7c0901007387 */ /* 0x000fe80000100800 */
[----:B------:R-:W-:Y:S04]  /*17080*/  STL [R1+0x3a80], R9 ;  /* 0x003a800901007387 */ /* 0x000fe80000100800 */
[----:B0-----:R-:W2:Y:S04]  /*17090*/  LDL R4, [R1+0x15f8] ;  /* 0x0015f80001047983 */ /* 0x001ea80000100800 */
[----:B------:R-:W2:Y:S01]  /*170a0*/  LDL R5, [R1+0x15fc] ;  /* 0x0015fc0001057983 */ /* 0x000ea20000100800 */
[----:B------:R-:W-:-:S03]  /*170b0*/  PRMT R18, RZ, 0x7610, R18 ;  /* 0x00007610ff127816 */ /* 0x000fc60000000012 */
[----:B------:R-:W0:Y:S04]  /*170c0*/  S2R R20, SR_TID.X ;  /* 0x0000000000147919 */ /* 0x000e280000002100 */
[----:B------:R-:W3:Y:S01]  /*170d0*/  LDL R26, [R1+0x15dc] ;  /* 0x0015dc00011a7983 */ /* 0x000ee20000100800 */
[----:B--2---:R-:W-:-:S04]  /*170e0*/  @!P0 LOP3.LUT R5, R5, R4, RZ, 0x3c, !PT ;  /* 0x0000000405058212 */ /* 0x004fc800078e3cff */
[----:B------:R-:W-:-:S04]  /*170f0*/  @!P0 LOP3.LUT R4, R5, R4, RZ, 0x3c, !PT ;  /* 0x0000000405048212 */ /* 0x000fc800078e3cff */
[----:B------:R-:W-:-:S05]  /*17100*/  @!P0 LOP3.LUT R5, R5, R4, RZ, 0x3c, !PT ;  /* 0x0000000405058212 */ /* 0x000fca00078e3cff */
[----:B------:R1:W2:Y:S01]  /*17110*/  @!P0 LDG.E.U16 R18, [R4.64] ;  /* 0x0000000604128981 */ /* 0x0002a2000c1e1500 */
[----:B0-----:R-:W-:-:S05]  /*17120*/  LOP3.LUT R20, R20, 0x7f, RZ, 0xc0, !PT ;  /* 0x0000007f14147812 */ /* 0x001fca00078ec0ff */
[----:B------:R-:W-:Y:S01]  /*17130*/  IMAD.SHL.U32 R20, R20, 0x2, RZ ;  /* 0x0000000214147824 */ /* 0x000fe200078e00ff */
[----:B----4-:R-:W-:Y:S04]  /*17140*/  STL [R1+0x3a38], R8 ;  /* 0x003a380801007387 */ /* 0x010fe80000100800 */
[----:B------:R-:W-:Y:S01]  /*17150*/  STL [R1+0x3a84], R8 ;  /* 0x003a840801007387 */ /* 0x000fe20000100800 */
[----:B------:R-:W-:-:S03]  /*17160*/  LOP3.LUT R20, R20, 0x20, RZ, 0x3c, !PT ;  /* 0x0000002014147812 */ /* 0x000fc600078e3cff */
[----:B------:R-:W-:Y:S04]  /*17170*/  STL [R1+0x3a88], R8 ;  /* 0x003a880801007387 */ /* 0x000fe80000100800 */
[----:B-1----:R-:W4:Y:S04]  /*17180*/  LDL R4, [R1+0x15e8] ;  /* 0x0015e80001047983 */ /* 0x002f280000100800 */
[----:B------:R-:W4:Y:S04]  /*17190*/  LDL R5, [R1+0x15ec] ;  /* 0x0015ec0001057983 */ /* 0x000f280000100800 */
[----:B------:R0:W-:Y:S04]  /*171a0*/  STS.U16 [R20+0x8400], R29 ;  /* 0x0084001d14007388 */ /* 0x0001e80000000400 */
[----:B------:R-:W4:Y:S04]  /*171b0*/  LDL R6, [R1+0x15cc] ;  /* 0x0015cc0001067983 */ /* 0x000f280000100800 */
[----:B---3--:R1:W-:Y:S04]  /*171c0*/  STS.U16 [R20+0x8500], R2 ;  /* 0x0085000214007388 */ /* 0x0083e80000000400 */
[----:B0-----:R-:W3:Y:S04]  /*171d0*/  LDL R29, [R1+0x15c8] ;  /* 0x0015c800011d7983 */ /* 0x001ee80000100800 */
[----:B--2---:R-:W-:Y:S04]  /*171e0*/  STL [R1+0x3a34], R18 ;  /* 0x003a341201007387 */ /* 0x004fe80000100800 */
[----:B-1----:R-:W2:Y:S01]  /*171f0*/  LDL.LU R2, [R1+0x3b4c] ;  /* 0x003b4c0001027983 */ /* 0x002ea20000300800 */
[----:B----4-:R-:W-:-:S04]  /*17200*/  @!P0 LOP3.LUT R5, R5, R4, RZ, 0x3c, !PT ;  /* 0x0000000405058212 */ /* 0x010fc800078e3cff */
[----:B------:R-:W-:-:S04]  /*17210*/  @!P0 LOP3.LUT R4, R5, R4, RZ, 0x3c, !PT ;  /* 0x0000000405048212 */ /* 0x000fc800078e3cff */
[----:B------:R-:W-:Y:S02]  /*17220*/  @!P0 LOP3.LUT R5, R5, R4, RZ, 0x3c, !PT ;  /* 0x0000000405058212 */ /* 0x000fe400078e3cff */
[----:B--2---:R-:W-:-:S06]  /*17230*/  PRMT R2, RZ, 0x7610, R2 ;  /* 0x00007610ff027816 */ /* 0x004fcc0000000002 */
[----:B------:R-:W2:Y:S04]  /*17240*/  @!P0 LDG.E.U16 R2, [R4.64] ;  /* 0x0000000604028981 */ /* 0x000ea8000c1e1500 */
[----:B--2---:R0:W-:Y:S04]  /*17250*/  STL [R1+0x10e4], R2 ;  /* 0x0010e40201007387 */ /* 0x0041e80000100800 */
[----:B0-----:R-:W2:Y:S04]  /*17260*/  LDL.LU R2, [R1+0x3b48] ;  /* 0x003b480001027983 */ /* 0x001ea80000300800 */
[----:B------:R-:W4:Y:S04]  /*17270*/  LDL.LU R4, [R1+0x2c] ;  /* 0x00002c0001047983 */ /* 0x000f280000300800 */
[----:B------:R-:W2:Y:S01]  /*17280*/  LDL R5, [R1+0x15d8] ;  /* 0x0015d80001057983 */ /* 0x000ea20000100800 */
[----:B------:R-:W-:-:S03]  /*17290*/  PRMT R7, RZ, 0x7610, R7 ;  /* 0x00007610ff077816 */ /* 0x000fc60000000007 */
[----:B----4-:R0:W-:Y:S02]  /*172a0*/  STS.U16 [R20+0x9400], R4 ;  /* 0x0094000414007388 */ /* 0x0101e40000000400 */
[----:B0-----:R-:W-:Y:S01]  /*172b0*/  @!P0 IMAD.MOV.U32 R4, RZ, RZ, R26 ;  /* 0x000000ffff048224 */ /* 0x001fe200078e001a */
[----:B--2---:R-:W-:Y:S01]  /*172c0*/  PRMT R2, RZ, 0x7610, R2 ;  /* 0x00007610ff027816 */ /* 0x004fe20000000002 */
[----:B------:R-:W2:Y:S04]  /*172d0*/  LDL R26, [R1+0x15a8] ;  /* 0x0015a800011a7983 */ /* 0x000ea80000100800 */
[----:B------:R0:W4:Y:S04]  /*172e0*/  @!P0 LDG.E.U16 R7, [R4.64] ;  /* 0x0000000604078981 */ /* 0x000128000c1e1500 */
[----:B------:R-:W-:Y:S01]  /*172f0*/  STS.U16 [R20+0x9500], R28 ;  /* 0x0095001c14007388 */ /* 0x000fe20000000400 */
[----:B0-----:R-:W-:-:S02]  /*17300*/  @!P0 IMAD.MOV.U32 R4, RZ, RZ, R6 ;  /* 0x000000ffff048224 */ /* 0x001fc400078e0006 */
[----:B---3--:R-:W-:-:S05]  /*17310*/  @!P0 IMAD.MOV.U32 R5, RZ, RZ, R29 ;  /* 0x000000ffff058224 */ /* 0x008fca00078e001d */
[----:B------:R0:W3:Y:S04]  /*17320*/  @!P0 LDG.E.U16 R2, [R4.64] ;  /* 0x0000000604028981 */ /* 0x0000e8000c1e1500 */
[----:B----4-:R1:W-:Y:S04]  /*17330*/  STL [R1+0x10], R7 ;  /* 0x0000100701007387 */ /* 0x0103e80000100800 */
[----:B-1----:R-:W4:Y:S04]  /*17340*/  LDL R7, [R1+0x15ac] ;  /* 0x0015ac0001077983 */ /* 0x002f280000100800 */
[----:B------:R-:W2:Y:S04]  /*17350*/  LDL.LU R28, [R1+0x7c] ;  /* 0x00007c00011c7983 */ /* 0x000ea80000300800 */
[----:B------:R-:W2:Y:S04]  /*17360*/  LDL R6, [R1+0x159c] ;  /* 0x00159c0001067983 */ /* 0x000ea80000100800 */
[----:B------:R-:W2:Y:S04]  /*17370*/  LDL.LU R29, [R1+0x80] ;  /* 0x00008000011d7983 */ /* 0x000ea80000300800 */
[----:B0-----:R-:W2:Y:S04]  /*17380*/  LDL R4, [R1+0x15b8] ;  /* 0x0015b80001047983 */ /* 0x001ea80000100800 */
[----:B------:R-:W2:Y:S04]  /*17390*/  LDL R5, [R1+0x15bc] ;  /* 0x0015bc0001057983 */ /* 0x000ea80000100800 */
[----:B------:R0:W-:Y:S02]  /*173a0*/  STS.U16 [R20+0xa400], R23 ;  /* 0x00a4001714007388 */ /* 0x0001e40000000400 */
[----:B0-----:R-:W-:-:S02]  /*173b0*/  PRMT R23, RZ, 0x7610, R23 ;  /* 0x00007610ff177816 */ /* 0x001fc40000000017 */
[----:B--2---:R-:W-:-:S04]  /*173c0*/  @!P0 LOP3.LUT R5, R5, R4, RZ, 0x3c, !PT ;  /* 0x0000000405058212 */ /* 0x004fc800078e3cff */
[----:B------:R-:W-:-:S04]  /*173d0*/  @!P0 LOP3.LUT R4, R5, R4, RZ, 0x3c, !PT ;  /* 0x0000000405048212 */ /* 0x000fc800078e3cff */
[----:B------:R-:W-:-:S05]  /*173e0*/  @!P0 LOP3.LUT R5, R5, R4, RZ, 0x3c, !PT ;  /* 0x0000000405058212 */ /* 0x000fca00078e3cff */
[----:B------:R4:W2:Y:S01]  /*173f0*/  @!P0 LDG.E.U16 R23, [R4.64] ;  /* 0x0000000604178981 */ /* 0x0008a2000c1e1500 */
[----:B------:R-:W-:-:S03]  /*17400*/  PRMT R19, RZ, 0x7610, R19 ;  /* 0x00007610ff137816 */ /* 0x000fc60000000013 */
[----:B---3--:R-:W-:Y:S04]  /*17410*/  STL [R1+0x3a24], R2 ;  /* 0x003a240201007387 */ /* 0x008fe80000100800 */
[----:B------:R-:W-:Y:S01]  /*17420*/  STL [R1+0x3a28], R2 ;  /* 0x003a280201007387 */ /* 0x000fe20000100800 */
[----:B----4-:R-:W-:Y:S02]  /*17430*/  @!P0 IMAD.MOV.U32 R4, RZ, RZ, R7 ;  /* 0x000000ffff048224 */ /* 0x010fe400078e0007 */
[----:B------:R-:W-:-:S05]  /*17440*/  @!P0 IMAD.MOV.U32 R5, RZ, RZ, R26 ;  /* 0x000000ffff058224 */ /* 0x000fca00078e001a */
[----:B------:R0:W3:Y:S04]  /*17450*/  @!P0 LDG.E.U16 R19, [R4.64] ;  /* 0x0000000604138981 */ /* 0x0000e8000c1e1500 */
[----:B--2---:R-:W-:Y:S04]  /*17460*/  STL [R1+0x3a2c], R23 ;  /* 0x003a2c1701007387 */ /* 0x004fe80000100800 */
[----:B------:R-:W-:Y:S04]  /*17470*/  STL [R1+0x3a30], R23 ;  /* 0x003a301701007387 */ /* 0x000fe80000100800 */
[----:B------:R-:W2:Y:S04]  /*17480*/  LDL.LU R26, [R1+0x4] ;  /* 0x00000400011a7983 */ /* 0x000ea80000300800 */
[----:B0-----:R-:W4:Y:S01]  /*17490*/  LDL R5, [R1+0x1598] ;  /* 0x0015980001057983 */ /* 0x001f220000100800 */
[----:B------:R-:W-:-:S03]  /*174a0*/  @!P0 IMAD.MOV.U32 R4, RZ, RZ, R6 ;  /* 0x000000ffff048224 */ /* 0x000fc600078e0006 */
[----:B------:R-:W-:Y:S04]  /*174b0*/  STS.U16 [R20+0xa500], R22 ;  /* 0x00a5001614007388 */ /* 0x000fe80000000400 */
[----:B------:R0:W-:Y:S02]  /*174c0*/  STS.U16 [R20+0xb400], R13 ;  /* 0x00b4000d14007388 */ /* 0x0001e40000000400 */
[----:B0-----:R-:W-:-:S06]  /*174d0*/  PRMT R13, RZ, 0x7610, R13 ;  /* 0x00007610ff0d7816 */ /* 0x001fcc000000000d */
[----:B----4-:R0:W4:Y:S04]  /*174e0*/  @!P0 LDG.E.U16 R13, [R4.64] ;  /* 0x00000006040d8981 */ /* 0x010128000c1e1500 */
[----:B0-----:R-:W2:Y:S04]  /*174f0*/  LDL R4, [R1+0x1588] ;  /* 0x0015880001047983 */ /* 0x001ea80000100800 */
[----:B------:R-:W2:Y:S04]  /*17500*/  LDL R5, [R1+0x158c] ;  /* 0x00158c0001057983 */ /* 0x000ea80000100800 */
[----:B------:R-:W0:Y:S04]  /*17510*/  S2R R7, SR_TID.X ;  /* 0x0000000000077919 */ /* 0x000e280000002100 */
[----:B------:R1:W-:Y:S02]  /*17520*/  STS.U16 [R20+0xb500], R12 ;  /* 0x00b5000c14007388 */ /* 0x0003e40000000400 */
[----:B-1----:R-:W-:-:S02]  /*17530*/  PRMT R12, RZ, 0x7610, R12 ;  /* 0x00007610ff0c7816 */ /* 0x002fc4000000000c */
[----:B0-----:R-:W-:Y:S02]  /*17540*/  LOP3.LUT R6, R7, 0x7f, RZ, 0xc0, !PT ;  /* 0x0000007f07067812 */ /* 0x001fe400078ec0ff */
[----:B------:R-:W3:Y:S04]  /*17550*/  LDL R7, [R1+0x155c] ;  /* 0x00155c0001077983 */ /* 0x000ee80000100800 */
[----:B------:R-:W3:Y:S01]  /*17560*/  LDL.LU R20, [R1] ;  /* 0x0000000001147983 */ /* 0x000ee20000300800 */
[----:B--2---:R-:W-:-:S04]  /*17570*/  @!P0 LOP3.LUT R5, R5, R4, RZ, 0x3c, !PT ;  /* 0x0000000405058212 */ /* 0x004fc800078e3cff */
[----:B------:R-:W-:-:S04]  /*17580*/  @!P0 LOP3.LUT R4, R5, R4, RZ, 0x3c, !PT ;  /* 0x0000000405048212 */ /* 0x000fc800078e3cff */
[----:B------:R-:W-:-:S05]  /*17590*/  @!P0 LOP3.LUT R5, R5, R4, RZ, 0x3c, !PT ;  /* 0x0000000405058212 */ /* 0x000fca00078e3cff */
[----:B------:R0:W2:Y:S04]  /*175a0*/  @!P0 LDG.E.U16 R12, [R4.64] ;  /* 0x00000006040c8981 */ /* 0x0000a8000c1e1500 */
[----:B0-----:R-:W2:Y:S04]  /*175b0*/  LDL R4, [R1+0x1578] ;  /* 0x0015780001047983 */ /* 0x001ea80000100800 */
[----:B------:R-:W2:Y:S01]  /*175c0*/  LDL R5, [R1+0x157c] ;  /* 0x00157c0001057983 */ /* 0x000ea20000100800 */
[----:B------:R-:W-:Y:S01]  /*175d0*/  IMAD.SHL.U32 R6, R6, 0x2, RZ ;  /* 0x0000000206067824 */ /* 0x000fe200078e00ff */
[----:B------:R-:W-:-:S04]  /*175e0*/  PRMT R22, RZ, 0x7610, R22 ;  /* 0x00007610ff167816 */ /* 0x000fc80000000016 */
[----:B------:R-:W-:-:S05]  /*175f0*/  LOP3.LUT R6, R6, 0x30, RZ, 0x3c, !PT ;  /* 0x0000003006067812 */ /* 0x000fca00078e3cff */
[----:B------:R0:W-:Y:S04]  /*17600*/  STS.U16 [R6+0x8600], R28 ;  /* 0x0086001c06007388 */ /* 0x0001e80000000400 */
[----:B0-----:R-:W3:Y:S04]  /*17610*/  LDL.LU R28, [R1+0x3b44] ;  /* 0x003b4400011c7983 */ /* 0x001ee80000300800 */
[----:B------:R0:W-:Y:S01]  /*17620*/  STS.U16 [R6+0x8700], R29 ;  /* 0x0087001d06007388 */ /* 0x0001e20000000400 */
[----:B--2---:R-:W-:-:S04]  /*17630*/  @!P0 LOP3.LUT R5, R5, R4, RZ, 0x3c, !PT ;  /* 0x0000000405058212 */ /* 0x004fc800078e3cff */
[----:B------:R-:W-:-:S04]  /*17640*/  @!P0 LOP3.LUT R4, R5, R4, RZ, 0x3c, !PT ;  /* 0x0000000405048212 */ /* 0x000fc800078e3cff */
[----:B------:R-:W-:-:S05]  /*17650*/  @!P0 LOP3.LUT R5, R5, R4, RZ, 0x3c, !PT ;  /* 0x0000000405058212 */ /* 0x000fca00078e3cff */
[----:B------:R1:W2:Y:S04]  /*17660*/  @!P0 LDG.E.U16 R22, [R4.64] ;  /* 0x0000000604168981 */ /* 0x0002a8000c1e1500 */
[----:B-1----:R-:W2:Y:S04]  /*17670*/  LDL R4, [R1+0x1568] ;  /* 0x0015680001047983 */ /* 0x002ea80000100800 */
[----:B------:R-:W2:Y:S04]  /*17680*/  LDL R5, [R1+0x156c] ;  /* 0x00156c0001057983 */ /* 0x000ea80000100800 */
[----:B0-----:R-:W3:Y:S01]  /*17690*/  LDL.LU R29, [R1+0x3b40] ;  /* 0x003b4000011d7983 */ /* 0x001ee20000300800 */
[----:B--2---:R-:W-:-:S04]  /*176a0*/  @!P0 LOP3.LUT R5, R5, R4, RZ, 0x3c, !PT ;  /* 0x0000000405058212 */ /* 0x004fc800078e3cff */
[C---:B------:R-:W-:Y:S02]  /*176b0*/  @!P0 LOP3.LUT R4, R5.reuse, R4, RZ, 0x3c, !PT ;  /* 0x0000000405048212 */ /* 0x040fe400078e3cff */
[----:B---3--:R-:W-:Y:S02]  /*176c0*/  PRMT R29, RZ, 0x7610, R29 ;  /* 0x00007610ff1d7816 */ /* 0x008fe4000000001d */
[----:B------:R-:W-:-:S05]  /*176d0*/  @!P0 LOP3.LUT R5, R5, R4, RZ, 0x3c, !PT ;  /* 0x0000000405058212 */ /* 0x000fca00078e3cff */
[----:B------:R-:W2:Y:S04]  /*176e0*/  @!P0 LDG.E.U16 R29, [R4.64] ;  /* 0x00000006041d8981 */ /* 0x000ea8000c1e1500 */
[----:B--2---:R0:W-:Y:S04]  /*176f0*/  STL [R1+0x10fc], R29 ;  /* 0x0010fc1d01007387 */ /* 0x0041e80000100800 */
[----:B0-----:R-:W2:Y:S04]  /*17700*/  LDL.LU R29, [R1+0x3b3c] ;  /* 0x003b3c00011d7983 */ /* 0x001ea80000300800 */
[----:B------:R-:W3:Y:S04]  /*17710*/  LDL.LU R4, [R1+0x50] ;  /* 0x0000500001047983 */ /* 0x000ee80000300800 */
[----:B------:R-:W2:Y:S01]  /*17720*/  LDL R5, [R1+0x1558] ;  /* 0x0015580001057983 */ /* 0x000ea20000100800 */
[----:B------:R-:W-:-:S03]  /*17730*/  PRMT R3, RZ, 0x7610, R3 ;  /* 0x00007610ff037816 */ /* 0x000fc60000000003 */
[----:B---3--:R0:W-:Y:S02]  /*17740*/  STS.U16 [R6+0x9600], R4 ;  /* 0x0096000406007388 */ /* 0x0081e40000000400 */
[----:B0-----:R-:W-:Y:S02]  /*17750*/  @!P0 IMAD.MOV.U32 R4, RZ, RZ, R7 ;  /* 0x000000ffff048224 */ /* 0x001fe400078e0007 */
[----:B------:R-:W3:Y:S04]  /*17760*/  LDL.LU R7, [R1+0x90] ;  /* 0x0000900001077983 */ /* 0x000ee80000300800 */
[----:B--2---:R0:W2:Y:S04]  /*17770*/  @!P0 LDG.E.U16 R3, [R4.64] ;  /* 0x0000000604038981 */ /* 0x0040a8000c1e1500 */
[----:B0-----:R-:W2:Y:S04]  /*17780*/  LDL R4, [R1+0x1548] ;  /* 0x0015480001047983 */ /* 0x001ea80000100800 */
[----:B------:R-:W2:Y:S01]  /*17790*/  LDL R5, [R1+0x154c] ;  /* 0x00154c0001057983 */ /* 0x000ea20000100800 */
[----:B------:R-:W-:-:S02]  /*177a0*/  PRMT R28, RZ, 0x7610, R28 ;  /* 0x00007610ff1c7816 */ /* 0x000fc4000000001c */
[----:B--2---:R-:W-:-:S04]  /*177b0*/  @!P0 LOP3.LUT R5, R5, R4, RZ, 0x3c, !PT ;  /* 0x0000000405058212 */ /* 0x004fc800078e3cff */
[----:B------:R-:W-:-:S04]  /*177c0*/  @!P0 LOP3.LUT R4, R5, R4, RZ, 0x3c, !PT ;  /* 0x0000000405048212 */ /* 0x000fc800078e3cff */
[----:B------:R-:W-:-:S05]  /*177d0*/  @!P0 LOP3.LUT R5, R5, R4, RZ, 0x3c, !PT ;  /* 0x0000000405058212 */ /* 0x000fca00078e3cff */
[----:B------:R-:W2:Y:S04]  /*177e0*/  @!P0 LDG.E.U16 R28, [R4.64] ;  /* 0x00000006041c8981 */ /* 0x000ea8000c1e1500 */
[----:B------:R0:W-:Y:S04]  /*177f0*/  STL [R1+0x10f8], R3 ;  /* 0x0010f80301007387 */ /* 0x0001e80000100800 */
[----:B------:R1:W-:Y:S04]  /*17800*/  STS.U16 [R6+0x9700], R29 ;  /* 0x0097001d06007388 */ /* 0x0003e80000000400 */
[----:B0-----:R-:W3:Y:S04]  /*17810*/  LDL R3, [R1+0x151c] ;  /* 0x00151c0001037983 */ /* 0x001ee80000100800 */
[----:B-1----:R-:W3:Y:S04]  /*17820*/  LDL.LU R29, [R1+0x94] ;  /* 0x00009400011d7983 */ /* 0x002ee80000300800 */
        /* <DEDUP_REMOVED lines=9> */
[----:B------:R0:W-:Y:S04]  /*178c0*/  STS.U16 [R6+0xa600], R26 ;  /* 0x00a6001a06007388 */ /* 0x0001e80000000400 */
[----:B0-----:R-:W3:Y:S04]  /*178d0*/  LDL.LU R26, [R1+0x78] ;  /* 0x00007800011a7983 */ /* 0x001ee80000300800 */
[----:B--2---:R0:W-:Y:S04]  /*178e0*/  STL [R1+0x10f0], R28 ;  /* 0x0010f01c01007387 */ /* 0x0041e80000100800 */
[----:B0-----:R-:W2:Y:S04]  /*178f0*/  LDL.LU R28, [R1+0x3b34] ;  /* 0x003b3400011c7983 */ /* 0x001ea80000300800 */
[----:B------:R-:W3:Y:S04]  /*17900*/  LDL R4, [R1+0x1528] ;  /* 0x0015280001047983 */ /* 0x000ee80000100800 */
[----:B------:R-:W3:Y:S04]  /*17910*/  LDL R5, [R1+0x152c] ;  /* 0x00152c0001057983 */ /* 0x000ee80000100800 */
[----:B------:R0:W-:Y:S04]  /*17920*/  STS.U16 [R6+0xa700], R20 ;  /* 0x00a7001406007388 */ /* 0x0001e80000000400 */
[----:B0-----:R-:W4:Y:S01]  /*17930*/  LDL.LU R20, [R1+0x74] ;  /* 0x0000740001147983 */ /* 0x001f220000300800 */
[----:B--2---:R-:W-:-:S02]  /*17940*/  PRMT R28, RZ, 0x7610, R28 ;  /* 0x00007610ff1c7816 */ /* 0x004fc4000000001c */
[----:B---3--:R-:W-:-:S04]  /*17950*/  @!P0 LOP3.LUT R5, R5, R4, RZ, 0x3c, !PT ;  /* 0x0000000405058212 */ /* 0x008fc800078e3cff */
[----:B------:R-:W-:-:S04]  /*17960*/  @!P0 LOP3.LUT R4, R5, R4, RZ, 0x3c, !PT ;  /* 0x0000000405048212 */ /* 0x000fc800078e3cff */
[----:B------:R-:W-:-:S05]  /*17970*/  @!P0 LOP3.LUT R5, R5, R4, RZ, 0x3c, !PT ;  /* 0x0000000405058212 */ /* 0x000fca00078e3cff */
[----:B------:R0:W2:Y:S04]  /*17980*/  @!P0 LDG.E.U16 R28, [R4.64] ;  /* 0x00000006041c8981 */ /* 0x0000a8000c1e1500 */
[----:B0-----:R-:W3:Y:S01]  /*17990*/  LDL R5, [R1+0x1518] ;  /* 0x0015180001057983 */ /* 0x001ee20000100800 */
[----:B------:R-:W-:-:S03]  /*179a0*/  @!P0 IMAD.MOV.U32 R4, RZ, RZ, R3 ;  /* 0x000000ffff048224 */ /* 0x000fc600078e0003 */
[----:B------:R0:W-:Y:S01]  /*179b0*/  STS.U16 [R6+0xb600], R17 ;  /* 0x00b6001106007388 */ /* 0x0001e20000000400 */
[----:B------:R-:W-:Y:S02]  /*179c0*/  LOP3.LUT R3, R21, 0x7f, RZ, 0xc0, !PT ;  /* 0x0000007f15037812 */ /* 0x000fe400078ec0ff */
[----:B0-----:R-:W-:Y:S01]  /*179d0*/  PRMT R17, RZ, 0x7610, R17 ;  /* 0x00007610ff117816 */ /* 0x001fe20000000011 */
[----:B--2---:R0:W-:Y:S04]  /*179e0*/  STL [R1+0x10ec], R28 ;  /* 0x0010ec1c01007387 */ /* 0x0041e80000100800 */
[----:B0-----:R-:W2:Y:S04]  /*179f0*/  LDL.LU R28, [R1+0x1c] ;  /* 0x00001c00011c7983 */ /* 0x001ea80000300800 */
[----:B------:R-:W2:Y:S04]  /*17a00*/  LDL.LU R21, [R1+0x8] ;  /* 0x0000080001157983 */ /* 0x000ea80000300800 */
[----:B---3--:R0:W3:Y:S04]  /*17a10*/  @!P0 LDG.E.U16 R17, [R4.64] ;  /* 0x0000000604118981 */ /* 0x0080e8000c1e1500 */
[----:B0-----:R-:W2:Y:S04]  /*17a20*/  LDL R4, [R1+0x1508] ;  /* 0x0015080001047983 */ /* 0x001ea80000100800 */
[----:B------:R-:W2:Y:S04]  /*17a30*/  LDL R5, [R1+0x150c] ;  /* 0x00150c0001057983 */ /* 0x000ea80000100800 */
[----:B------:R0:W-:Y:S01]  /*17a40*/  STS.U16 [R6+0xb700], R16 ;  /* 0x00b7001006007388 */ /* 0x0001e20000000400 */
[----:B------:R-:W-:Y:S01]  /*17a50*/  IMAD.SHL.U32 R3, R3, 0x2, RZ ;  /* 0x0000000203037824 */ /* 0x000fe200078e00ff */
[----:B0-----:R-:W-:-:S04]  /*17a60*/  PRMT R16, RZ, 0x7610, R16 ;  /* 0x00007610ff107816 */ /* 0x001fc80000000010 */
[----:B------:R-:W-:-:S05]  /*17a70*/  LOP3.LUT R3, R3, 0x40, RZ, 0x3c, !PT ;  /* 0x0000004003037812 */ /* 0x000fca00078e3cff */
[----:B------:R0:W-:Y:S04]  /*17a80*/  STS.U16 [R3+0x8800], R7 ;  /* 0x0088000703007388 */ /* 0x0001e80000000400 */
[----:B---3--:R-:W-:Y:S04]  /*17a90*/  STL [R1+0x3a10], R17 ;  /* 0x003a101101007387 */ /* 0x008fe80000100800 */
[----:B------:R-:W3:Y:S01]  /*17aa0*/  LDL.LU R6, [R1+0x3b30] ;  /* 0x003b300001067983 */ /* 0x000ee20000300800 */
        /* <DEDUP_REMOVED lines=12> */
[----:B------:R-:W-:Y:S04]  /*17b70*/  STS.U16 [R3+0x8900], R29 ;  /* 0x0089001d03007388 */ /* 0x000fe80000000400 */
[----:B--2---:R0:W-:Y:S04]  /*17b80*/  STL [R1+0x1104], R7 ;  /* 0x0011040701007387 */ /* 0x0041e80000100800 */
[----:B0-----:R-:W2:Y:S04]  /*17b90*/  LDL.LU R7, [R1+0x3b28] ;  /* 0x003b280001077983 */ /* 0x001ea80000300800 */
[----:B------:R-:W3:Y:S04]  /*17ba0*/  LDL R4, [R1+0x14e8] ;  /* 0x0014e80001047983 */ /* 0x000ee80000100800 */
[----:B------:R-:W3:Y:S04]  /*17bb0*/  LDL R5, [R1+0x14ec] ;  /* 0x0014ec0001057983 */ /* 0x000ee80000100800 */
[----:B------:R-:W2:Y:S01]  /*17bc0*/  LDL.LU R29, [R1+0x3b24] ;  /* 0x003b2400011d7983 */ /* 0x000ea20000300800 */
[----:B---3--:R-:W-:-:S04]  /*17bd0*/  @!P0 LOP3.LUT R5, R5, R4, RZ, 0x3c, !PT ;  /* 0x0000000405058212 */ /* 0x008fc800078e3cff */
[C---:B------:R-:W-:Y:S02]  /*17be0*/  @!P0 LOP3.LUT R4, R5.reuse, R4, RZ, 0x3c, !PT ;  /* 0x0000000405048212 */ /* 0x040fe400078e3cff */
[----:B--2---:R-:W-:Y:S02]  /*17bf0*/  PRMT R29, RZ, 0x7610, R29 ;  /* 0x00007610ff1d7816 */ /* 0x004fe4000000001d */
[----:B------:R-:W-:-:S05]  /*17c00*/  @!P0 LOP3.LUT R5, R5, R4, RZ, 0x3c, !PT ;  /* 0x0000000405058212 */ /* 0x000fca00078e3cff */
[----:B------:R0:W2:Y:S04]  /*17c10*/  @!P0 LDG.E.U16 R29, [R4.64] ;  /* 0x00000006041d8981 */ /* 0x0000a8000c1e1500 */
[----:B------:R-:W-:Y:S04]  /*17c20*/  STS.U16 [R3+0x9800], R26 ;  /* 0x0098001a03007388 */ /* 0x000fe80000000400 */
[----:B0-----:R-:W3:Y:S04]  /*17c30*/  LDL R4, [R1+0x14d8] ;  /* 0x0014d80001047983 */ /* 0x001ee80000100800 */
[----:B------:R-:W3:Y:S04]  /*17c40*/  LDL R5, [R1+0x14dc] ;  /* 0x0014dc0001057983 */ /* 0x000ee80000100800 */
[----:B--2---:R0:W-:Y:S04]  /*17c50*/  STL [R1+0x1124], R29 ;  /* 0x0011241d01007387 */ /* 0x0041e80000100800 */
[----:B0-----:R-:W2:Y:S04]  /*17c60*/  LDL.LU R29, [R1+0xa0] ;  /* 0x0000a000011d7983 */ /* 0x001ea80000300800 */
[----:B------:R-:W2:Y:S01]  /*17c70*/  LDL.LU R26, [R1+0x3b20] ;  /* 0x003b2000011a7983 */ /* 0x000ea20000300800 */
[----:B---3--:R-:W-:-:S04]  /*17c80*/  @!P0 LOP3.LUT R5, R5, R4, RZ, 0x3c, !PT ;  /* 0x0000000405058212 */ /* 0x008fc800078e3cff */
[----:B------:R-:W-:-:S04]  /*17c90*/  @!P0 LOP3.LUT R4, R5, R4, RZ, 0x3c, !PT ;  /* 0x0000000405048212 */ /* 0x000fc800078e3cff */
[----:B------:R-:W-:Y:S02]  /*17ca0*/  @!P0 LOP3.LUT R5, R5, R4, RZ, 0x3c, !PT ;  /* 0x0000000405058212 */ /* 0x000fe400078e3cff */
[----:B--2---:R-:W-:-:S06]  /*17cb0*/  PRMT R26, RZ, 0x7610, R26 ;  /* 0x00007610ff1a7816 */ /* 0x004fcc000000001a */
[----:B------:R-:W2:Y:S04]  /*17cc0*/  @!P0 LDG.E.U16 R26, [R4.64] ;  /* 0x00000006041a8981 */ /* 0x000ea8000c1e1500 */
[----:B----4-:R-:W-:Y:S04]  /*17cd0*/  STS.U16 [R3+0x9900], R20 ;  /* 0x0099001403007388 */ /* 0x010fe80000000400 */
[----:B--2---:R0:W-:Y:S04]  /*17ce0*/  STL [R1+0x1120], R26 ;  /* 0x0011201a01007387 */ /* 0x0041e80000100800 */
[----:B0-----:R-:W2:Y:S04]  /*17cf0*/  LDL.LU R26, [R1+0x3b1c] ;  /* 0x003b1c00011a7983 */ /* 0x001ea80000300800 */
[----:B------:R-:W3:Y:S04]  /*17d00*/  LDL R4, [R1+0x14c8] ;  /* 0x0014c80001047983 */ /* 0x000ee80000100800 */
[----:B------:R-:W3:Y:S04]  /*17d10*/  LDL R5, [R1+0x14cc] ;  /* 0x0014cc0001057983 */ /* 0x000ee80000100800 */
[----:B------:R-:W4:Y:S01]  /*17d20*/  LDL.LU R20, [R1+0x3b18] ;  /* 0x003b180001147983 */ /* 0x000f220000300800 */
[----:B---3--:R-:W-:-:S04]  /*17d30*/  @!P0 LOP3.LUT R5, R5, R4, RZ, 0x3c, !PT ;  /* 0x0000000405058212 */ /* 0x008fc800078e3cff */
[C---:B------:R-:W-:Y:S02]  /*17d40*/  @!P0 LOP3.LUT R4, R5.reuse, R4, RZ, 0x3c, !PT ;  /* 0x0000000405048212 */ /* 0x040fe400078e3cff */
[----:B----4-:R-:W-:Y:S02]  /*17d50*/  PRMT R20, RZ, 0x7610, R20 ;  /* 0x00007610ff147816 */ /* 0x010fe40000000014 */
[----:B------:R-:W-:-:S05]  /*17d60*/  @!P0 LOP3.LUT R5, R5, R4, RZ, 0x3c, !PT ;  /* 0x0000000405058212 */ /* 0x000fca00078e3cff */
[----:B------:R-:W3:Y:S04]  /*17d70*/  @!P0 LDG.E.U16 R20, [R4.64] ;  /* 0x0000000604148981 */ /* 0x000ee8000c1e1500 */
[----:B------:R-:W-:Y:S04]  /*17d80*/  STS.U16 [R3+0xa800], R28 ;  /* 0x00a8001c03007388 */ /* 0x000fe80000000400 */
[----:B---3--:R0:W-:Y:S04]  /*17d90*/  STL [R1+0x111c], R20 ;  /* 0x00111c1401007387 */ /* 0x0081e80000100800 */
[----:B0-----:R-:W3:Y:S04]  /*17da0*/  LDL.LU R20, [R1+0x3b14] ;  /* 0x003b140001147983 */ /* 0x001ee80000300800 */
[----:B------:R-:W4:Y:S04]  /*17db0*/  LDL R4, [R1+0x14b8] ;  /* 0x0014b80001047983 */ /* 0x000f280000100800 */
[----:B------:R-:W4:Y:S04]  /*17dc0*/  LDL R5, [R1+0x14bc] ;  /* 0x0014bc0001057983 */ /* 0x000f280000100800 */
[----:B------:R-:W2:Y:S01]  /*17dd0*/  LDL.LU R28, [R1+0x3b10] ;  /* 0x003b1000011c7983 */ /* 0x000ea20000300800 */
[----:B----4-:R-:W-:-:S04]  /*17de0*/  @!P0 LOP3.LUT R5, R5, R4, RZ, 0x3c, !PT ;  /* 0x0000000405058212 */ /* 0x010fc800078e3cff */
[C---:B------:R-:W-:Y:S02]  /*17df0*/  @!P0 LOP3.LUT R4, R5.reuse, R4, RZ, 0x3c, !PT ;  /* 0x0000000405048212 */ /* 0x040fe400078e3cff */
[----:B--2---:R-:W-:Y:S02]  /*17e00*/  PRMT R28, RZ, 0x7610, R28 ;  /* 0x00007610ff1c7816 */ /* 0x004fe4000000001c */
[----:B------:R-:W-:-:S05]  /*17e10*/  @!P0 LOP3.LUT R5, R5, R4, RZ, 0x3c, !PT ;  /* 0x0000000405058212 */ /* 0x000fca00078e3cff */
[----:B------:R0:W2:Y:S04]  /*17e20*/  @!P0 LDG.E.U16 R28, [R4.64] ;  /* 0x00000006041c8981 */ /* 0x0000a8000c1e1500 */
[----:B------:R-:W-:Y:S04]  /*17e30*/  STS.U16 [R3+0xa900], R21 ;  /* 0x00a9001503007388 */ /* 0x000fe80000000400 */
[----:B0-----:R-:W4:Y:S04]  /*17e40*/  LDL R4, [R1+0x14a8] ;  /* 0x0014a80001047983 */ /* 0x001f280000100800 */
[----:B------:R-:W4:Y:S04]  /*17e50*/  LDL R5, [R1+0x14ac] ;  /* 0x0014ac0001057983 */ /* 0x000f280000100800 */
[----:B--2---:R0:W-:Y:S04]  /*17e60*/  STL [R1+0x1118], R28 ;  /* 0x0011181c01007387 */ /* 0x0041e80000100800 */
[----:B0-----:R-:W2:Y:S04]  /*17e70*/  LDL.LU R28, [R1+0x88] ;  /* 0x00008800011c7983 */ /* 0x001ea80000300800 */
[----:B------:R-:W2:Y:S01]  /*17e80*/  LDL.LU R21, [R1+0x3b0c] ;  /* 0x003b0c0001157983 */ /* 0x000ea20000300800 */
[----:B----4-:R-:W-:-:S04]  /*17e90*/  @!P0 LOP3.LUT R5, R5, R4, RZ, 0x3c, !PT ;  /* 0x0000000405058212 */ /* 0x010fc800078e3cff */
[----:B------:R-:W-:-:S04]  /*17ea0*/  @!P0 LOP3.LUT R4, R5, R4, RZ, 0x3c, !PT ;  /* 0x0000000405048212 */ /* 0x000fc800078e3cff */
[----:B------:R-:W-:Y:S02]  /*17eb0*/  @!P0 LOP3.LUT R5, R5, R4, RZ, 0x3c, !PT ;  /* 0x0000000405058212 */ /* 0x000fe400078e3cff */
[----:B--2---:R-:W-:-:S06]  /*17ec0*/  PRMT R21, RZ, 0x7610, R21 ;  /* 0x00007610ff157816 */ /* 0x004fcc0000000015 */
[----:B------:R-:W2:Y:S04]  /*17ed0*/  @!P0 LDG.E.U16 R21, [R4.64] ;  /* 0x0000000604158981 */ /* 0x000ea8000c1e1500 */
[----:B--2---:R0:W-:Y:S04]  /*17ee0*/  STL [R1+0x1114], R21 ;  /* 0x0011141501007387 */ /* 0x0041e80000100800 */
[----:B0-----:R-:W2:Y:S04]  /*17ef0*/  LDL.LU R21, [R1+0x3b08] ;  /* 0x003b080001157983 */ /* 0x001ea80000300800 */
[----:B------:R-:W4:Y:S04]  /*17f00*/  LDL R4, [R1+0x1498] ;  /* 0x0014980001047983 */ /* 0x000f280000100800 */
[----:B------:R-:W4:Y:S01]  /*17f10*/  LDL R5, [R1+0x149c] ;  /* 0x00149c0001057983 */ /* 0x000f220000100800 */
[----:B------:R-:W-:-:S02]  /*17f20*/  PRMT R24, RZ, 0x7610, R24 ;  /* 0x00007610ff187816 */ /* 0x000fc40000000018 */
[----:B----4-:R-:W-:-:S04]  /*17f30*/  @!P0 LOP3.LUT R5, R5, R4, RZ, 0x3c, !PT ;  /* 0x0000000405058212 */ /* 0x010fc800078e3cff */
[----:B------:R-:W-:-:S04]  /*17f40*/  @!P0 LOP3.LUT R4, R5, R4, RZ, 0x3c, !PT ;  /* 0x0000000405048212 */ /* 0x000fc800078e3cff */
[----:B------:R-:W-:-:S05]  /*17f50*/  @!P0 LOP3.LUT R5, R5, R4, RZ, 0x3c, !PT ;  /* 0x0000000405058212 */ /* 0x000fca00078e3cff */
[----:B------:R0:W4:Y:S04]  /*17f60*/  @!P0 LDG.E.U16 R24, [R4.64] ;  /* 0x0000000604188981 */ /* 0x000128000c1e1500 */
[----:B0-----:R-:W2:Y:S04]  /*17f70*/  LDL R4, [R1+0x1488] ;  /* 0x0014880001047983 */ /* 0x001ea80000100800 */
[----:B------:R-:W2:Y:S01]  /*17f80*/  LDL R5, [R1+0x148c] ;  /* 0x00148c0001057983 */ /* 0x000ea20000100800 */
[----:B------:R-:W-:Y:S02]  /*17f90*/  PRMT R26, RZ, 0x7610, R26 ;  /* 0x00007610ff1a7816 */ /* 0x000fe4000000001a */
[----:B--2---:R-:W-:-:S04]  /*17fa0*/  @!P0 LOP3.LUT R5, R5, R4, RZ, 0x3c, !PT ;  /* 0x0000000405058212 */ /* 0x004fc800078e3cff */
[----:B------:R-:W-:-:S04]  /*17fb0*/  @!P0 LOP3.LUT R4, R5, R4, RZ, 0x3c, !PT ;  /* 0x0000000405048212 */ /* 0x000fc800078e3cff */
[----:B------:R-:W-:-:S05]  /*17fc0*/  @!P0 LOP3.LUT R5, R5, R4, RZ, 0x3c, !PT ;  /* 0x0000000405058212 */ /* 0x000fca00078e3cff */
[----:B------:R-:W2:Y:S04]  /*17fd0*/  @!P0 LDG.E.U16 R26, [R4.64] ;  /* 0x00000006041a8981 */ /* 0x000ea8000c1e1500 */
[----:B------:R-:W-:Y:S04]  /*17fe0*/  STS.U16 [R3+0xb800], R21 ;  /* 0x00b8001503007388 */ /* 0x000fe80000000400 */
[----:B----4-:R0:W-:Y:S04]  /*17ff0*/  STL [R1+0x1110], R24 ;  /* 0x0011101801007387 */ /* 0x0101e80000100800 */
[----:B---3--:R1:W-:Y:S01]  /*18000*/  STS.U16 [R3+0xb900], R20 ;  /* 0x00b9001403007388 */ /* 0x0083e20000000400 */
[----:B0-----:R-:W-:-:S03]  /*18010*/  IMAD.SHL.U32 R24, R27, 0x2, RZ ;  /* 0x000000021b187824 */ /* 0x001fc600078e00ff */
[----:B-1----:R-:W3:Y:S04]  /*18020*/  LDL R3, [R1+0x145c] ;  /* 0x00145c0001037983 */ /* 0x002ee80000100800 */
[----:B------:R-:W4:Y:S04]  /*18030*/  LDL.LU R27, [R1+0x20] ;  /* 0x00002000011b7983 */ /* 0x000f280000300800 */
[----:B--2---:R0:W-:Y:S04]  /*18040*/  STL [R1+0x110c], R26 ;  /* 0x00110c1a01007387 */ /* 0x0041e80000100800 */
[----:B0-----:R-:W2:Y:S04]  /*18050*/  LDL.LU R26, [R1+0x3b04] ;  /* 0x003b0400011a7983 */ /* 0x001ea80000300800 */
[----:B------:R-:W2:Y:S04]  /*18060*/  LDL R4, [R1+0x1478] ;  /* 0x0014780001047983 */ /* 0x000ea80000100800 */
[----:B------:R-:W2:Y:S01]  /*18070*/  LDL R5, [R1+0x147c] ;  /* 0x00147c0001057983 */ /* 0x000ea20000100800 */
[----:B------:R-:W-:-:S02]  /*18080*/  PRMT R9, RZ, 0x7610, R9 ;  /* 0x00007610ff097816 */ /* 0x000fc40000000009 */
[----:B------:R-:W-:-:S05]  /*18090*/  LOP3.LUT R24, R24, 0x50, RZ, 0x3c, !PT ;  /* 0x0000005018187812 */ /* 0x000fca00078e3cff */
[----:B------:R0:W-:Y:S04]  /*180a0*/  STS.U16 [R24+0x8a00], R29 ;  /* 0x008a001d18007388 */ /* 0x0001e80000000400 */
[----:B0-----:R-:W3:Y:S01]  /*180b0*/  LDL.LU R29, [R1+0x3b00] ;  /* 0x003b0000011d7983 */ /* 0x001ee20000300800 */
[----:B--2---:R-:W-:-:S04]  /*180c0*/  @!P0 LOP3.LUT R5, R5, R4, RZ, 0x3c, !PT ;  /* 0x0000000405058212 */ /* 0x004fc800078e3cff */
[----:B------:R-:W-:-:S04]  /*180d0*/  @!P0 LOP3.LUT R4, R5, R4, RZ, 0x3c, !PT ;  /* 0x0000000405048212 */ /* 0x000fc800078e3cff */
[----:B------:R-:W-:-:S05]  /*180e0*/  @!P0 LOP3.LUT R5, R5, R4, RZ, 0x3c, !PT ;  /* 0x0000000405058212 */ /* 0x000fca00078e3cff */
[----:B------:R0:W2:Y:S04]  /*180f0*/  @!P0 LDG.E.U16 R9, [R4.64] ;  /* 0x0000000604098981 */ /* 0x0000a8000c1e1500 */
[----:B0-----:R-:W4:Y:S04]  /*18100*/  LDL R4, [R1+0x1468] ;  /* 0x0014680001047983 */ /* 0x001f280000100800 */
[----:B------:R-:W4:Y:S04]  /*18110*/  LDL R5, [R1+0x146c] ;  /* 0x00146c0001057983 */ /* 0x000f280000100800 */
[----:B---3--:R-:W-:Y:S04]  /*18120*/  STS.U16 [R24+0x8b00], R29 ;  /* 0x008b001d18007388 */ /* 0x008fe80000000400 */
[----:B--2---:R0:W-:Y:S04]  /*18130*/  STL [R1+0x1128], R9 ;  /* 0x0011280901007387 */ /* 0x0041e80000100800 */
[----:B0-----:R-:W2:Y:S04]  /*18140*/  LDL R9, [R1+0x143c] ;  /* 0x00143c0001097983 */ /* 0x001ea80000100800 */
[----:B------:R-:W3:Y:S01]  /*18150*/  LDL.LU R29, [R1+0x3afc] ;  /* 0x003afc00011d7983 */ /* 0x000ee20000300800 */
[----:B----4-:R-:W-:-:S04]  /*18160*/  @!P0 LOP3.LUT R5, R5, R4, RZ, 0x3c, !PT ;  /* 0x0000000405058212 */ /* 0x010fc800078e3cff */
[----:B------:R-:W-:-:S04]  /*18170*/  @!P0 LOP3.LUT R4, R5, R4, RZ, 0x3c, !PT ;  /* 0x0000000405048212 */ /* 0x000fc800078e3cff */
[----:B------:R-:W-:Y:S02]  /*18180*/  @!P0 LOP3.LUT R5, R5, R4, RZ, 0x3c, !PT ;  /* 0x0000000405058212 */ /* 0x000fe400078e3cff */
[----:B---3--:R-:W-:-:S06]  /*18190*/  PRMT R29, RZ, 0x7610, R29 ;  /* 0x00007610ff1d7816 */ /* 0x008fcc000000001d */
[----:B------:R-:W3:Y:S04]  /*181a0*/  @!P0 LDG.E.U16 R29, [R4.64] ;  /* 0x00000006041d8981 */ /* 0x000ee8000c1e1500 */
[----:B---3--:R0:W-:Y:S04]  /*181b0*/  STL [R1+0x1130], R29 ;  /* 0x0011301d01007387 */ /* 0x0081e80000100800 */
[----:B0-----:R-:W3:Y:S04]  /*181c0*/  LDL.LU R29, [R1+0x3af8] ;  /* 0x003af800011d7983 */ /* 0x001ee80000300800 */
[----:B------:R-:W4:Y:S04]  /*181d0*/  LDL.LU R4, [R1+0x84] ;  /* 0x0000840001047983 */ /* 0x000f280000300800 */
[----:B------:R-:W2:Y:S01]  /*181e0*/  LDL R5, [R1+0x1458] ;  /* 0x0014580001057983 */ /* 0x000ea20000100800 */
[----:B---3--:R-:W-:-:S03]  /*181f0*/  PRMT R29, RZ, 0x7610, R29 ;  /* 0x00007610ff1d7816 */ /* 0x008fc6000000001d */
[----:B----4-:R0:W-:Y:S02]  /*18200*/  STS.U16 [R24+0x9a00], R4 ;  /* 0x009a000418007388 */ /* 0x0101e40000000400 */
[----:B0-----:R-:W-:Y:S02]  /*18210*/  @!P0 IMAD.MOV.U32 R4, RZ, RZ, R3 ;  /* 0x000000ffff048224 */ /* 0x001fe400078e0003 */
[----:B------:R-:W3:Y:S04]  /*18220*/  LDL.LU R3, [R1+0xac] ;  /* 0x0000ac0001037983 */ /* 0x000ee80000300800 */
[----:B--2---:R0:W2:Y:S04]  /*18230*/  @!P0 LDG.E.U16 R29, [R4.64] ;  /* 0x00000006041d8981 */ /* 0x0040a8000c1e1500 */
[----:B------:R1:W-:Y:S04]  /*18240*/  STS.U16 [R24+0x9b00], R28 ;  /* 0x009b001c18007388 */ /* 0x0003e80000000400 */
[----:B0-----:R-:W4:Y:S04]  /*18250*/  LDL R4, [R1+0x1448] ;  /* 0x0014480001047983 */ /* 0x001f280000100800 */
[----:B------:R-:W4:Y:S04]  /*18260*/  LDL R5, [R1+0x144c] ;  /* 0x00144c0001057983 */ /* 0x000f280000100800 */
[----:B-1----:R-:W2:Y:S01]  /*18270*/  LDL.LU R28, [R1+0x3af4] ;  /* 0x003af400011c7983 */ /* 0x002ea20000300800 */
[----:B----4-:R-:W-:-:S04]  /*18280*/  @!P0 LOP3.LUT R5, R5, R4, RZ, 0x3c, !PT ;  /* 0x0000000405058212 */ /* 0x010fc800078e3cff */
[C---:B------:R-:W-:Y:S02]  /*18290*/  @!P0 LOP3.LUT R4, R5.reuse, R4, RZ, 0x3c, !PT ;  /* 0x0000000405048212 */ /* 0x040fe400078e3cff */
[----:B--2---:R-:W-:Y:S02]  /*182a0*/  PRMT R28, RZ, 0x7610, R28 ;  /* 0x00007610ff1c7816 */ /* 0x004fe4000000001c */
[----:B------:R-:W-:-:S05]  /*182b0*/  @!P0 LOP3.LUT R5, R5, R4, RZ, 0x3c, !PT ;  /* 0x0000000405058212 */ /* 0x000fca00078e3cff */
[----:B------:R-:W2:Y:S01]  /*182c0*/  @!P0 LDG.E.U16 R28, [R4.64] ;  /* 0x00000006041c8981 */ /* 0x000ea2000c1e1500 */
[----:B------:R-:W-:-:S03]  /*182d0*/  PRMT R7, RZ, 0x7610, R7 ;  /* 0x00007610ff077816 */ /* 0x000fc60000000007 */
[----:B--2---:R0:W-:Y:S04]  /*182e0*/  STL [R1+0x1148], R28 ;  /* 0x0011481c01007387 */ /* 0x0041e80000100800 */
[----:B0-----:R-:W2:Y:S04]  /*182f0*/  LDL.LU R28, [R1+0x3af0] ;  /* 0x003af000011c7983 */ /* 0x001ea80000300800 */
[----:B------:R-:W4:Y:S01]  /*18300*/  LDL R5, [R1+0x1438] ;  /* 0x0014380001057983 */ /* 0x000f220000100800 */
[----:B------:R-:W-:-:S03]  /*18310*/  @!P0 IMAD.MOV.U32 R4, RZ, RZ, R9 ;  /* 0x000000ffff048224 */ /* 0x000fc600078e0009 */
[----:B--2---:R0:W-:Y:S04]  /*18320*/  STS.U16 [R24+0xaa00], R28 ;  /* 0x00aa001c18007388 */ /* 0x0041e80000000400 */
[----:B----4-:R1:W2:Y:S04]  /*18330*/  @!P0 LDG.E.U16 R7, [R4.64] ;  /* 0x0000000604078981 */ /* 0x0102a8000c1e1500 */
[----:B0-----:R-:W4:Y:S04]  /*18340*/  LDL.LU R28, [R1+0x98] ;  /* 0x00009800011c7983 */ /* 0x001f280000300800 */
[----:B-1----:R-:W2:Y:S04]  /*18350*/  LDL R4, [R1+0x1428] ;  /* 0x0014280001047983 */ /* 0x002ea80000100800 */
[----:B------:R-:W2:Y:S01]  /*18360*/  LDL R5, [R1+0x142c] ;  /* 0x00142c0001057983 */ /* 0x000ea20000100800 */
[----:B------:R-:W-:-:S03]  /*18370*/  PRMT R0, RZ, 0x7610, R0 ;  /* 0x00007610ff007816 */ /* 0x000fc60000000000 */
[----:B------:R-:W3:Y:S01]  /*18380*/  LDL R9, [R1+0x13f8] ;  /* 0x0013f80001097983 */ /* 0x000ee20000100800 */
        /* <DEDUP_REMOVED lines=8> */
[----:B--2---:R-:W-:Y:S04]  /*18410*/  STL [R1+0x1140], R0 ;  /* 0x0011400001007387 */ /* 0x004fe80000100800 */
[----:B------:R-:W2:Y:S04]  /*18420*/  LDL R4, [R1+0x1418] ;  /* 0x0014180001047983 */ /* 0x000ea80000100800 */
[----:B------:R-:W2:Y:S01]  /*18430*/  LDL R5, [R1+0x141c] ;  /* 0x00141c0001057983 */ /* 0x000ea20000100800 */
[----:B------:R-:W-:-:S02]  /*18440*/  PRMT R26, RZ, 0x7610, R26 ;  /* 0x00007610ff1a7816 */ /* 0x000fc4000000001a */
[----:B--2---:R-:W-:-:S04]  /*18450*/  @!P0 LOP3.LUT R5, R5, R4, RZ, 0x3c, !PT ;  /* 0x0000000405058212 */ /* 0x004fc800078e3cff */
[----:B------:R-:W-:-:S04]  /*18460*/  @!P0 LOP3.LUT R4, R5, R4, RZ, 0x3c, !PT ;  /* 0x0000000405048212 */ /* 0x000fc800078e3cff */
[----:B------:R-:W-:-:S05]  /*18470*/  @!P0 LOP3.LUT R5, R5, R4, RZ, 0x3c, !PT ;  /* 0x0000000405058212 */ /* 0x000fca00078e3cff */
[----:B------:R-:W2:Y:S04]  /*18480*/  @!P0 LDG.E.U16 R26, [R4.64] ;  /* 0x00000006041a8981 */ /* 0x000ea8000c1e1500 */
[----:B--2---:R0:W-:Y:S04]  /*18490*/  STL [R1+0x113c], R26 ;  /* 0x00113c1a01007387 */ /* 0x0041e80000100800 */
[----:B0-----:R-:W2:Y:S04]  /*184a0*/  LDL.LU R26, [R1+0x3ae8] ;  /* 0x003ae800011a7983 */ /* 0x001ea80000300800 */
[----:B------:R-:W2:Y:S04]  /*184b0*/  LDL R4, [R1+0x1408] ;  /* 0x0014080001047983 */ /* 0x000ea80000100800 */
[----:B------:R-:W2:Y:S01]  /*184c0*/  LDL R5, [R1+0x140c] ;  /* 0x00140c0001057983 */ /* 0x000ea20000100800 */
[----:B------:R-:W-:-:S02]  /*184d0*/  PRMT R6, RZ, 0x7610, R6 ;  /* 0x00007610ff067816 */ /* 0x000fc40000000006 */
[----:B--2---:R-:W-:-:S04]  /*184e0*/  @!P0 LOP3.LUT R5, R5, R4, RZ, 0x3c, !PT ;  /* 0x0000000405058212 */ /* 0x004fc800078e3cff */
[----:B------:R-:W-:-:S04]  /*184f0*/  @!P0 LOP3.LUT R4, R5, R4, RZ, 0x3c, !PT ;  /* 0x0000000405048212 */ /* 0x000fc800078e3cff */
[----:B------:R-:W-:-:S05]  /*18500*/  @!P0 LOP3.LUT R5, R5, R4, RZ, 0x3c, !PT ;  /* 0x0000000405058212 */ /* 0x000fca00078e3cff */
[----:B------:R-:W2:Y:S04]  /*18510*/  @!P0 LDG.E.U16 R6, [R4.64] ;  /* 0x0000000604068981 */ /* 0x000ea8000c1e1500 */
[----:B---3--:R-:W-:Y:S04]  /*18520*/  STS.U16 [R24+0xba00], R27 ;  /* 0x00ba001b18007388 */ /* 0x008fe80000000400 */
[----:B------:R0:W-:Y:S04]  /*18530*/  STS.U16 [R24+0xbb00], R26 ;  /* 0x00bb001a18007388 */ /* 0x0001e80000000400 */
[----:B0-----:R-:W3:Y:S04]  /*18540*/  LDL.LU R24, [R1+0x44] ;  /* 0x0000440001187983 */ /* 0x001ee80000300800 */
[----:B------:R-:W0:Y:S04]  /*18550*/  S2R R0, SR_TID.X ;  /* 0x0000000000007919 */ /* 0x000e280000002100 */
[----:B--2---:R1:W-:Y:S04]  /*18560*/  STL [R1+0x1138], R6 ;  /* 0x0011380601007387 */ /* 0x0043e80000100800 */
[----:B-1----:R-:W2:Y:S04]  /*18570*/  LDL.LU R6, [R1+0x3ae4] ;  /* 0x003ae40001067983 */ /* 0x002ea80000300800 */
[----:B------:R-:W3:Y:S01]  /*18580*/  LDL.LU R5, [R1+0xa8] ;  /* 0x0000a80001057983 */ /* 0x000ee20000300800 */
[----:B0-----:R-:W-:-:S05]  /*18590*/  LOP3.LUT R0, R0, 0x7f, RZ, 0xc0, !PT ;  /* 0x0000007f00007812 */ /* 0x001fca00078ec0ff */
[----:B------:R-:W-:-:S05]  /*185a0*/  IMAD.SHL.U32 R0, R0, 0x2, RZ ;  /* 0x0000000200007824 */ /* 0x000fca00078e00ff */
[----:B------:R-:W-:Y:S01]  /*185b0*/  LOP3.LUT R0, R0, 0x60, RZ, 0x3c, !PT ;  /* 0x0000006000007812 */ /* 0x000fe200078e3cff */
[----:B------:R-:W-:Y:S01]  /*185c0*/  @!P0 IMAD.MOV.U32 R4, RZ, RZ, R7 ;  /* 0x000000ffff048224 */ /* 0x000fe200078e0007 */
[----:B--2---:R-:W-:-:S03]  /*185d0*/  PRMT R6, RZ, 0x7610, R6 ;  /* 0x00007610ff067816 */ /* 0x004fc60000000006 */
[----:B---3--:R0:W-:Y:S02]  /*185e0*/  STS.U16 [R0+0x8c00], R5 ;  /* 0x008c000500007388 */ /* 0x0081e40000000400 */
[----:B0-----:R-:W-:-:S05]  /*185f0*/  @!P0 IMAD.MOV.U32 R5, RZ, RZ, R9 ;  /* 0x000000ffff058224 */ /* 0x001fca00078e0009 */
[----:B------:R0:W2:Y:S04]  /*18600*/  @!P0 LDG.E.U16 R6, [R4.64] ;  /* 0x0000000604068981 */ /* 0x0000a8000c1e1500 */
[----:B0-----:R-:W3:Y:S04]  /*18610*/  LDL R4, [R1+0x13e8] ;  /* 0x0013e80001047983 */ /* 0x001ee80000100800 */
[----:B------:R-:W3:Y:S01]  /*18620*/  LDL R5, [R1+0x13ec] ;  /* 0x0013ec0001057983 */ /* 0x000ee20000100800 */
[----:B------:R-:W-:-:S03]  /*18630*/  PRMT R25, RZ, 0x7610, R25 ;  /* 0x00007610ff197816 */ /* 0x000fc60000000019 */
[----:B------:R-:W2:Y:S01]  /*18640*/  LDL.LU R7, [R1+0x18] ;  /* 0x0000180001077983 */ /* 0x000ea20000300800 */
[----:B---3--:R-:W-:-:S04]  /*18650*/  @!P0 LOP3.LUT R5, R5, R4, RZ, 0x3c, !PT ;  /* 0x0000000405058212 */ /* 0x008fc800078e3cff */
[----:B------:R-:W-:-:S04]  /*18660*/  @!P0 LOP3.LUT R4, R5, R4, RZ, 0x3c, !PT ;  /* 0x0000000405048212 */ /* 0x000fc800078e3cff */
[----:B------:R-:W-:-:S05]  /*18670*/  @!P0 LOP3.LUT R5, R5, R4, RZ, 0x3c, !PT ;  /* 0x0000000405058212 */ /* 0x000fca00078e3cff */
[----:B------:R-:W3:Y:S04]  /*18680*/  @!P0 LDG.E.U16 R25, [R4.64] ;  /* 0x0000000604198981 */ /* 0x000ee8000c1e1500 */
[----:B--2---:R0:W-:Y:S04]  /*18690*/  STL [R1+0x112c], R6 ;  /* 0x00112c0601007387 */ /* 0x0041e80000100800 */
[----:B------:R1:W-:Y:S04]  /*186a0*/  STS.U16 [R0+0x8d00], R3 ;  /* 0x008d000300007388 */ /* 0x0003e80000000400 */
[----:B0-----:R-:W2:Y:S04]  /*186b0*/  LDL R6, [R1+0x13bc] ;  /* 0x0013bc0001067983 */ /* 0x001ea80000100800 */
[----:B------:R-:W2:Y:S04]  /*186c0*/  LDL.LU R9, [R1+0x14] ;  /* 0x0000140001097983 */ /* 0x000ea80000300800 */
[----:B-1----:R-:W2:Y:S04]  /*186d0*/  LDL.LU R3, [R1+0x13a8] ;  /* 0x0013a80001037983 */ /* 0x002ea80000300800 */
[----:B---3--:R0:W-:Y:S04]  /*186e0*/  STL [R1+0x1108], R25 ;  /* 0x0011081901007387 */ /* 0x0081e80000100800 */
[----:B0-----:R-:W3:Y:S04]  /*186f0*/  LDL.LU R25, [R1+0x3ae0] ;  /* 0x003ae00001197983 */ /* 0x001ee80000300800 */
[----:B------:R-:W2:Y:S04]  /*18700*/  LDL R4, [R1+0x13d8] ;  /* 0x0013d80001047983 */ /* 0x000ea80000100800 */
[----:B------:R-:W2:Y:S01]  /*18710*/  LDL R5, [R1+0x13dc] ;  /* 0x0013dc0001057983 */ /* 0x000ea20000100800 */
[----:B------:R-:W-:-:S03]  /*18720*/  PRMT R15, RZ, 0x7610, R15 ;  /* 0x00007610ff0f7816 */ /* 0x000fc6000000000f */
[----:B----4-:R0:W-:Y:S04]  /*18730*/  STS.U16 [R0+0x9c00], R28 ;  /* 0x009c001c00007388 */ /* 0x0101e80000000400 */
[----:B0-----:R-:W4:Y:S01]  /*18740*/  LDL.LU R28, [R1+0x3adc] ;  /* 0x003adc00011c7983 */ /* 0x001f220000300800 */
[----:B--2---:R-:W-:-:S04]  /*18750*/  @!P0 LOP3.LUT R5, R5, R4, RZ, 0x3c, !PT ;  /* 0x0000000405058212 */ /* 0x004fc800078e3cff */
[----:B------:R-:W-:-:S04]  /*18760*/  @!P0 LOP3.LUT R4, R5, R4, RZ, 0x3c, !PT ;  /* 0x0000000405048212 */ /* 0x000fc800078e3cff */
[----:B------:R-:W-:-:S05]  /*18770*/  @!P0 LOP3.LUT R5, R5, R4, RZ, 0x3c, !PT ;  /* 0x0000000405058212 */ /* 0x000fca00078e3cff */
[----:B------:R0:W2:Y:S04]  /*18780*/  @!P0 LDG.E.U16 R15, [R4.64] ;  /* 0x00000006040f8981 */ /* 0x0000a8000c1e1500 */
[----:B0-----:R-:W2:Y:S04]  /*18790*/  LDL R4, [R1+0x13c8] ;  /* 0x0013c80001047983 */ /* 0x001ea80000100800 */
[----:B------:R-:W2:Y:S01]  /*187a0*/  LDL R5, [R1+0x13cc] ;  /* 0x0013cc0001057983 */ /* 0x000ea20000100800 */
[----:B---3--:R-:W-:-:S03]  /*187b0*/  PRMT R25, RZ, 0x7610, R25 ;  /* 0x00007610ff197816 */ /* 0x008fc60000000019 */
[----:B----4-:R-:W-:Y:S04]  /*187c0*/  STS.U16 [R0+0x9d00], R28 ;  /* 0x009d001c00007388 */ /* 0x010fe80000000400 */
[----:B--2---:R0:W-:Y:S04]  /*187d0*/  STL [R1+0x1100], R15 ;  /* 0x0011000f01007387 */ /* 0x0041e80000100800 */
[----:B0-----:R-:W2:Y:S01]  /*187e0*/  LDL.LU R15, [R1+0x115c] ;  /* 0x00115c00010f7983 */ /* 0x001ea20000300800 */
[----:B------:R-:W-:-:S03]  /*187f0*/  @!P0 LOP3.LUT R5, R5, R4, RZ, 0x3c, !PT ;  /* 0x0000000405058212 */ /* 0x000fc600078e3cff */
[----:B------:R-:W3:Y:S01]  /*18800*/  LDL.LU R28, [R1+0x1388] ;  /* 0x00138800011c7983 */ /* 0x000ee20000300800 */
[----:B------:R-:W-:-:S04]  /*18810*/  @!P0 LOP3.LUT R4, R5, R4, RZ, 0x3c, !PT ;  /* 0x0000000405048212 */ /* 0x000fc800078e3cff */
[----:B------:R-:W-:-:S05]  /*18820*/  @!P0 LOP3.LUT R5, R5, R4, RZ, 0x3c, !PT ;  /* 0x0000000405058212 */ /* 0x000fca00078e3cff */
[----:B------:R0:W4:Y:S04]  /*18830*/  @!P0 LDG.E.U16 R25, [R4.64] ;  /* 0x0000000604198981 */ /* 0x000128000c1e1500 */
[----:B0-----:R-:W2:Y:S04]  /*18840*/  LDL.LU R4, [R1+0x48] ;  /* 0x0000480001047983 */ /* 0x001ea80000300800 */
[----:B------:R-:W3:Y:S01]  /*18850*/  LDL R5, [R1+0x13b8] ;  /* 0x0013b80001057983 */ /* 0x000ee20000100800 */
[----:B------:R-:W-:-:S03]  /*18860*/  PRMT R14, RZ, 0x7610, R14 ;  /* 0x00007610ff0e7816 */ /* 0x000fc6000000000e */
[----:B--2---:R0:W-:Y:S02]  /*18870*/  STS.U16 [R0+0xac00], R4 ;  /* 0x00ac000400007388 */ /* 0x0041e40000000400 */
[----:B0-----:R-:W-:-:S05]  /*18880*/  @!P0 IMAD.MOV.U32 R4, RZ, RZ, R6 ;  /* 0x000000ffff048224 */ /* 0x001fca00078e0006 */
[----:B---3--:R-:W2:Y:S04]  /*18890*/  @!P0 LDG.E.U16 R14, [R4.64] ;  /* 0x00000006040e8981 */ /* 0x008ea8000c1e1500 */
[----:B----4-:R0:W-:Y:S04]  /*188a0*/  STL [R1+0x10e8], R25 ;  /* 0x0010e81901007387 */ /* 0x0101e80000100800 */
[----:B0-----:R-:W3:Y:S04]  /*188b0*/  LDL.LU R25, [R1+0x1160] ;  /* 0x0011600001197983 */ /* 0x001ee80000300800 */
[----:B------:R-:W4:Y:S04]  /*188c0*/  LDL.LU R6, [R1+0x1154] ;  /* 0x0011540001067983 */ /* 0x000f280000300800 */
[----:B--2---:R0:W-:Y:S04]  /*188d0*/  STL [R1+0x10e0], R14 ;  /* 0x0010e00e01007387 */ /* 0x0041e80000100800 */
[----:B0-----:R-:W2:Y:S04]  /*188e0*/  LDL.LU R14, [R1+0x3ad8] ;  /* 0x003ad800010e7983 */ /* 0x001ea80000300800 */
[----:B------:R-:W3:Y:S01]  /*188f0*/  LDL R5, [R1+0x13ac] ;  /* 0x0013ac0001057983 */ /* 0x000ee20000100800 */
[----:B--2---:R-:W-:Y:S01]  /*18900*/  PRMT R14, RZ, 0x7610, R14 ;  /* 0x00007610ff0e7816 */ /* 0x004fe2000000000e */
[----:B---3--:R-:W-:-:S02]  /*18910*/  @!P0 IMAD.MOV.U32 R4, RZ, RZ, R5 ;  /* 0x000000ffff048224 */ /* 0x008fc400078e0005 */
[----:B------:R-:W-:-:S05]  /*18920*/  @!P0 IMAD.MOV.U32 R5, RZ, RZ, R3 ;  /* 0x000000ffff058224 */ /* 0x000fca00078e0003 */
[----:B------:R-:W2:Y:S04]  /*18930*/  @!P0 LDG.E.U16 R14, [R4.64] ;  /* 0x00000006040e8981 */ /* 0x000ea8000c1e1500 */
[----:B------:R0:W-:Y:S04]  /*18940*/  STS.U16 [R0+0xad00], R24 ;  /* 0x00ad001800007388 */ /* 0x0001e80000000400 */
[----:B0-----:R-:W3:Y:S04]  /*18950*/  LDL.LU R24, [R1+0x1158] ;  /* 0x0011580001187983 */ /* 0x001ee80000300800 */
[----:B------:R-:W-:Y:S04]  /*18960*/  STL [R1+0x17a4], R3 ;  /* 0x0017a40301007387 */ /* 0x000fe80000100800 */
[----:B------:R-:W-:Y:S04]  /*18970*/  STS.U16 [R0+0xbc00], R7 ;  /* 0x00bc000700007388 */ /* 0x000fe80000000400 */
[----:B--2---:R0:W-:Y:S04]  /*18980*/  STL [R1+0xac], R14 ;  /* 0x0000ac0e01007387 */ /* 0x0041e80000100800 */
[----:B0-----:R-:W2:Y:S04]  /*18990*/  LDL.LU R14, [R1+0x3ad4] ;  /* 0x003ad400010e7983 */ /* 0x001ea80000300800 */
[----:B------:R-:W2:Y:S04]  /*189a0*/  LDL R4, [R1+0x1398] ;  /* 0x0013980001047983 */ /* 0x000ea80000100800 */
[----:B------:R-:W2:Y:S04]  /*189b0*/  LDL R5, [R1+0x139c] ;  /* 0x00139c0001057983 */ /* 0x000ea80000100800 */
[----:B------:R-:W3:Y:S04]  /*189c0*/  LDL.LU R0, [R1+0x3ad0] ;  /* 0x003ad00001007983 */ /* 0x000ee80000300800 */
[----:B------:R-:W4:Y:S01]  /*189d0*/  LDL.LU R7, [R1+0x8c] ;  /* 0x00008c0001077983 */ /* 0x000f220000300800 */
[----:B--2---:R-:W-:-:S04]  /*189e0*/  @!P0 LOP3.LUT R5, R5, R4, RZ, 0x3c, !PT ;  /* 0x0000000405058212 */ /* 0x004fc800078e3cff */
[C---:B------:R-:W-:Y:S02]  /*189f0*/  @!P0 LOP3.LUT R4, R5.reuse, R4, RZ, 0x3c, !PT ;  /* 0x0000000405048212 */ /* 0x040fe400078e3cff */
[----:B---3--:R-:W-:Y:S02]  /*18a00*/  PRMT R0, RZ, 0x7610, R0 ;  /* 0x00007610ff007816 */ /* 0x008fe40000000000 */
[----:B------:R-:W-:-:S05]  /*18a10*/  @!P0 LOP3.LUT R5, R5, R4, RZ, 0x3c, !PT ;  /* 0x0000000405058212 */ /* 0x000fca00078e3cff */
[----:B------:R0:W2:Y:S04]  /*18a20*/  @!P0 LDG.E.U16 R0, [R4.64] ;  /* 0x0000000604008981 */ /* 0x0000a8000c1e1500 */
[----:B0-----:R-:W0:Y:S02]  /*18a30*/  S2R R5, SR_TID.X ;  /* 0x0000000000057919 */ /* 0x001e240000002100 */
[----:B0-----:R-:W-:-:S05]  /*18a40*/  LOP3.LUT R5, R5, 0x7f, RZ, 0xc0, !PT ;  /* 0x0000007f05057812 */ /* 0x001fca00078ec0ff */
[----:B------:R-:W-:-:S05]  /*18a50*/  IMAD.SHL.U32 R5, R5, 0x2, RZ ;  /* 0x0000000205057824 */ /* 0x000fca00078e00ff */
[----:B------:R-:W-:Y:S01]  /*18a60*/  LOP3.LUT R4, R5, 0x60, RZ, 0x3c, !PT ;  /* 0x0000006005047812 */ /* 0x000fe200078e3cff */
[----:B--2---:R0:W-:Y:S04]  /*18a70*/  STL [R1+0xa8], R0 ;  /* 0x0000a80001007387 */ /* 0x0041e80000100800 */
[----:B0-----:R-:W2:Y:S04]  /*18a80*/  LDL.LU R0, [R1+0x3acc] ;  /* 0x003acc0001007983 */ /* 0x001ea80000300800 */
[----:B------:R-:W3:Y:S01]  /*18a90*/  LDL R5, [R1+0x138c] ;  /* 0x00138c0001057983 */ /* 0x000ee20000100800 */
[----:B------:R-:W-:-:S03]  /*18aa0*/  PRMT R14, RZ, 0x7610, R14 ;  /* 0x00007610ff0e7816 */ /* 0x000fc6000000000e */
[----:B------:R0:W-:Y:S04]  /*18ab0*/  STS.U16 [R4+0xbd00], R9 ;  /* 0x00bd000904007388 */ /* 0x0001e80000000400 */
[----:B0-----:R-:W2:Y:S01]  /*18ac0*/  LDL.LU R9, [R1+0x114c] ;  /* 0x00114c0001097983 */ /* 0x001ea20000300800 */
[----:B---3--:R-:W-:Y:S02]  /*18ad0*/  @!P0 IMAD.MOV.U32 R4, RZ, RZ, R5 ;  /* 0x000000ffff048224 */ /* 0x008fe400078e0005 */
[----:B------:R-:W-:-:S05]  /*18ae0*/  @!P0 IMAD.MOV.U32 R5, RZ, RZ, R28 ;  /* 0x000000ffff058224 */ /* 0x000fca00078e001c */
[----:B------:R-:W3:Y:S04]  /*18af0*/  @!P0 LDG.E.U16 R14, [R4.64] ;  /* 0x00000006040e8981 */ /* 0x000ee8000c1e1500 */
[----:B------:R-:W-:Y:S04]  /*18b00*/  STL [R1+0x17a8], R28 ;  /* 0x0017a81c01007387 */ /* 0x000fe80000100800 */
[----:B---3--:R0:W-:Y:S04]  /*18b10*/  STL [R1+0xa4], R14 ;  /* 0x0000a40e01007387 */ /* 0x0081e80000100800 */
[----:B0-----:R-:W3:Y:S04]  /*18b20*/  LDL.LU R14, [R1+0x3ac8] ;  /* 0x003ac800010e7983 */ /* 0x001ee80000300800 */
[----:B------:R-:W2:Y:S04]  /*18b30*/  LDL R4, [R1+0x1174] ;  /* 0x0011740001047983 */ /* 0x000ea80000100800 */
[----:B------:R-:W2:Y:S01]  /*18b40*/  LDL R5, [R1+0x137c] ;  /* 0x00137c0001057983 */ /* 0x000ea20000100800 */
[----:B------:R-:W-:-:S02]  /*18b50*/  PRMT R8, RZ, 0x7610, R8 ;  /* 0x00007610ff087816 */ /* 0x000fc40000000008 */
[----:B--2---:R-:W-:-:S04]  /*18b60*/  @!P0 LOP3.LUT R5, R5, R4, RZ, 0x3c, !PT ;  /* 0x0000000405058212 */ /* 0x004fc800078e3cff */
[----:B------:R-:W-:-:S04]  /*18b70*/  @!P0 LOP3.LUT R4, R5, R4, RZ, 0x3c, !PT ;  /* 0x0000000405048212 */ /* 0x000fc800078e3cff */
[----:B------:R-:W-:-:S05]  /*18b80*/  @!P0 LOP3.LUT R5, R5, R4, RZ, 0x3c, !PT ;  /* 0x0000000405058212 */ /* 0x000fca00078e3cff */
[----:B------:R0:W2:Y:S01]  /*18b90*/  @!P0 LDG.E.U16 R8, [R4.64] ;  /* 0x0000000604088981 */ /* 0x0000a2000c1e1500 */
[----:B------:R-:W-:-:S05]  /*18ba0*/  LOP3.LUT R0, R0, 0x70, RZ, 0x3c, !PT ;  /* 0x0000007000007812 */ /* 0x000fca00078e3cff */
[----:B------:R1:W-:Y:S04]  /*18bb0*/  STS.U16 [R0+0x8e00], R15 ;  /* 0x008e000f00007388 */ /* 0x0003e80000000400 */
[----:B-1----:R-:W3:Y:S04]  /*18bc0*/  LDL.LU R15, [R1+0x3ac4] ;  /* 0x003ac400010f7983 */ /* 0x002ee80000300800 */
[----:B0-----:R-:W3:Y:S04]  /*18bd0*/  LDL R4, [R1+0x1374] ;  /* 0x0013740001047983 */ /* 0x001ee80000100800 */
[----:B------:R-:W3:Y:S04]  /*18be0*/  LDL R5, [R1+0x1754] ;  /* 0x0017540001057983 */ /* 0x000ee80000100800 */
[----:B------:R-:W-:Y:S04]  /*18bf0*/  STS.U16 [R0+0x8f00], R25 ;  /* 0x008f001900007388 */ /* 0x000fe80000000400 */
        /* <DEDUP_REMOVED lines=19> */
[----:B---3--:R0:W-:Y:S04]  /*18d30*/  STL [R1+0x98], R6 ;  /* 0x0000980601007387 */ /* 0x0081e80000100800 */
[----:B0-----:R-:W3:Y:S04]  /*18d40*/  LDL.LU R6, [R1+0x3ab4] ;  /* 0x003ab40001067983 */ /* 0x001ee80000300800 */
[----:B------:R-:W4:Y:S04]  /*18d50*/  LDL R4, [R1+0x1740] ;  /* 0x0017400001047983 */ /* 0x000f280000100800 */
[----:B------:R-:W4:Y:S01]  /*18d60*/  LDL R5, [R1+0x1744] ;  /* 0x0017440001057983 */ /* 0x000f220000100800 */
[----:B------:R-:W-:-:S02]  /*18d70*/  PRMT R14, RZ, 0x7610, R14 ;  /* 0x00007610ff0e7816 */ /* 0x000fc4000000000e */
[----:B----4-:R-:W-:-:S04]  /*18d80*/  @!P0 LOP3.LUT R5, R5, R4, RZ, 0x3c, !PT ;  /* 0x0000000405058212 */ /* 0x010fc800078e3cff */
[----:B------:R-:W-:-:S04]  /*18d90*/  @!P0 LOP3.LUT R4, R5, R4, RZ, 0x3c, !PT ;  /* 0x0000000405048212 */ /* 0x000fc800078e3cff */
[----:B------:R-:W-:-:S05]  /*18da0*/  @!P0 LOP3.LUT R5, R5, R4, RZ, 0x3c, !PT ;  /* 0x0000000405058212 */ /* 0x000fca00078e3cff */
[----:B------:R0:W4:Y:S04]  /*18db0*/  @!P0 LDG.E.U16 R14, [R4.64] ;  /* 0x00000006040e8981 */ /* 0x000128000c1e1500 */
[----:B------:R1:W-:Y:S04]  /*18dc0*/  STS.U16 [R0+0x9f00], R24 ;  /* 0x009f001800007388 */ /* 0x0003e80000000400 */
[----:B-1----:R-:W2:Y:S04]  /*18dd0*/  LDL.LU R24, [R1+0x38] ;  /* 0x0000380001187983 */ /* 0x002ea80000300800 */
[----:B0-----:R-:W2:Y:S04]  /*18de0*/  LDL R4, [R1+0x1730] ;  /* 0x0017300001047983 */ /* 0x001ea80000100800 */
[----:B------:R-:W2:Y:S04]  /*18df0*/  LDL R5, [R1+0x1734] ;  /* 0x0017340001057983 */ /* 0x000ea80000100800 */
[----:B------:R-:W-:Y:S04]  /*18e00*/  STS.U16 [R0+0xae00], R7 ;  /* 0x00ae000700007388 */ /* 0x000fe80000000400 */
[----:B----4-:R0:W-:Y:S04]  /*18e10*/  STL [R1+0x94], R14 ;  /* 0x0000940e01007387 */ /* 0x0101e80000100800 */
[----:B0-----:R-:W4:Y:S04]  /*18e20*/  LDL.LU R14, [R1+0x40] ;  /* 0x00004000010e7983 */ /* 0x001f280000300800 */
[----:B------:R-:W3:Y:S01]  /*18e30*/  LDL.LU R7, [R1+0x3ab0] ;  /* 0x003ab00001077983 */ /* 0x000ee20000300800 */
[----:B--2---:R-:W-:-:S04]  /*18e40*/  @!P0 LOP3.LUT R5, R5, R4, RZ, 0x3c, !PT ;  /* 0x0000000405058212 */ /* 0x004fc800078e3cff */
[----:B------:R-:W-:-:S04]  /*18e50*/  @!P0 LOP3.LUT R4, R5, R4, RZ, 0x3c, !PT ;  /* 0x0000000405048212 */ /* 0x000fc800078e3cff */
[----:B------:R-:W-:Y:S02]  /*18e60*/  @!P0 LOP3.LUT R5, R5, R4, RZ, 0x3c, !PT ;  /* 0x0000000405058212 */ /* 0x000fe400078e3cff */
[----:B---3--:R-:W-:-:S06]  /*18e70*/  PRMT R7, RZ, 0x7610, R7 ;  /* 0x00007610ff077816 */ /* 0x008fcc0000000007 */
[----:B------:R-:W2:Y:S04]  /*18e80*/  @!P0 LDG.E.U16 R7, [R4.64] ;  /* 0x0000000604078981 */ /* 0x000ea8000c1e1500 */
[----:B--2---:R0:W-:Y:S04]  /*18e90*/  STL [R1+0x90], R7 ;  /* 0x0000900701007387 */ /* 0x0041e80000100800 */
[----:B0-----:R-:W2:Y:S04]  /*18ea0*/  LDL.LU R7, [R1+0x3aac] ;  /* 0x003aac0001077983 */ /* 0x001ea80000300800 */
[----:B------:R-:W3:Y:S04]  /*18eb0*/  LDL R4, [R1+0x1720] ;  /* 0x0017200001047983 */ /* 0x000ee80000100800 */
[----:B------:R-:W3:Y:S01]  /*18ec0*/  LDL R5, [R1+0x1724] ;  /* 0x0017240001057983 */ /* 0x000ee20000100800 */
[----:B------:R-:W-:-:S03]  /*18ed0*/  PRMT R10, RZ, 0x7610, R10 ;  /* 0x00007610ff0a7816 */ /* 0x000fc6000000000a */
[----:B------:R0:W-:Y:S04]  /*18ee0*/  STS.U16 [R0+0xaf00], R9 ;  /* 0x00af000900007388 */ /* 0x0001e80000000400 */
[----:B0-----:R-:W2:Y:S01]  /*18ef0*/  LDL.LU R9, [R1+0x54] ;  /* 0x0000540001097983 */ /* 0x001ea20000300800 */
[----:B---3--:R-:W-:-:S04]  /*18f00*/  @!P0 LOP3.LUT R5, R5, R4, RZ, 0x3c, !PT ;  /* 0x0000000405058212 */ /* 0x008fc800078e3cff */
[----:B------:R-:W-:-:S04]  /*18f10*/  @!P0 LOP3.LUT R4, R5, R4, RZ, 0x3c, !PT ;  /* 0x0000000405048212 */ /* 0x000fc800078e3cff */
[----:B------:R-:W-:-:S05]  /*18f20*/  @!P0 LOP3.LUT R5, R5, R4, RZ, 0x3c, !PT ;  /* 0x0000000405058212 */ /* 0x000fca00078e3cff */
[----:B------:R0:W3:Y:S04]  /*18f30*/  @!P0 LDG.E.U16 R10, [R4.64] ;  /* 0x00000006040a8981 */ /* 0x0000e8000c1e1500 */
[----:B0-----:R-:W2:Y:S04]  /*18f40*/  LDL R4, [R1+0x1710] ;  /* 0x0017100001047983 */ /* 0x001ea80000100800 */
[----:B------:R-:W2:Y:S01]  /*18f50*/  LDL R5, [R1+0x1714] ;  /* 0x0017140001057983 */ /* 0x000ea20000100800 */
[----:B------:R-:W-:Y:S02]  /*18f60*/  PRMT R6, RZ, 0x7610, R6 ;  /* 0x00007610ff067816 */ /* 0x000fe40000000006 */
[----:B--2---:R-:W-:-:S04]  /*18f70*/  @!P0 LOP3.LUT R5, R5, R4, RZ, 0x3c, !PT ;  /* 0x0000000405058212 */ /* 0x004fc800078e3cff */
[----:B------:R-:W-:-:S04]  /*18f80*/  @!P0 LOP3.LUT R4, R5, R4, RZ, 0x3c, !PT ;  /* 0x0000000405048212 */ /* 0x000fc800078e3cff */
[----:B------:R-:W-:-:S05]  /*18f90*/  @!P0 LOP3.LUT R5, R5, R4, RZ, 0x3c, !PT ;  /* 0x0000000405058212 */ /* 0x000fca00078e3cff */
[----:B------:R-:W2:Y:S04]  /*18fa0*/  @!P0 LDG.E.U16 R6, [R4.64] ;  /* 0x0000000604068981 */ /* 0x000ea8000c1e1500 */
[----:B---3--:R0:W-:Y:S04]  /*18fb0*/  STL [R1+0x8c], R10 ;  /* 0x00008c0a01007387 */ /* 0x0081e80000100800 */
[----:B0-----:R-:W3:Y:S04]  /*18fc0*/  LDL.LU R10, [R1+0x58] ;  /* 0x00005800010a7983 */ /* 0x001ee80000300800 */
[----:B--2---:R0:W-:Y:S04]  /*18fd0*/  STL [R1+0x88], R6 ;  /* 0x0000880601007387 */ /* 0x0041e80000100800 */
[----:B0-----:R-:W2:Y:S04]  /*18fe0*/  LDL.LU R6, [R1+0x3aa8] ;  /* 0x003aa80001067983 */ /* 0x001ea80000300800 */
[----:B------:R-:W2:Y:S04]  /*18ff0*/  LDL R4, [R1+0x1700] ;  /* 0x0017000001047983 */ /* 0x000ea80000100800 */
[----:B------:R-:W2:Y:S01]  /*19000*/  LDL R5, [R1+0x1704] ;  /* 0x0017040001057983 */ /* 0x000ea20000100800 */
[----:B------:R-:W-:-:S03]  /*19010*/  PRMT R15, RZ, 0x7610, R15 ;  /* 0x00007610ff0f7816 */ /* 0x000fc6000000000f */
[----:B------:R-:W-:Y:S04]  /*19020*/  STS.U16 [R0+0xbe00], R7 ;  /* 0x00be000700007388 */ /* 0x000fe80000000400 */
[----:B------:R0:W-:Y:S04]  /*19030*/  STS.U16 [R0+0xbf00], R8 ;  /* 0x00bf000800007388 */ /* 0x0001e80000000400 */
[----:B0-----:R-:W3:Y:S01]  /*19040*/  LDL.LU R0, [R1+0x3aa4] ;  /* 0x003aa40001007983 */ /* 0x001ee20000300800 */
[----:B------:R-:W-:-:S03]  /*19050*/  PRMT R25, RZ, 0x7610, R25 ;  /* 0x00007610ff197816 */ /* 0x000fc60000000019 */
[----:B------:R-:W3:Y:S01]  /*19060*/  LDL R8, [R1+0x16d4] ;  /* 0x0016d40001087983 */ /* 0x000ee20000100800 */
[----:B--2---:R-:W-:-:S04]  /*19070*/  @!P0 LOP3.LUT R5, R5, R4, RZ, 0x3c, !PT ;  /* 0x0000000405058212 */ /* 0x004fc800078e3cff */
[----:B------:R-:W-:-:S04]  /*19080*/  @!P0 LOP3.LUT R4, R5, R4, RZ, 0x3c, !PT ;  /* 0x0000000405048212 */ /* 0x000fc800078e3cff */
[----:B------:R-:W-:-:S05]  /*19090*/  @!P0 LOP3.LUT R5, R5, R4, RZ, 0x3c, !PT ;  /* 0x0000000405058212 */ /* 0x000fca00078e3cff */
[----:B------:R0:W2:Y:S04]  /*190a0*/  @!P0 LDG.E.U16 R15, [R4.64] ;  /* 0x00000006040f8981 */ /* 0x0000a8000c1e1500 */
[----:B0-----:R-:W2:Y:S04]  /*190b0*/  LDL R4, [R1+0x16f0] ;  /* 0x0016f00001047983 */ /* 0x001ea80000100800 */
[----:B------:R-:W2:Y:S02]  /*190c0*/  LDL R5, [R1+0x16f4] ;  /* 0x0016f40001057983 */ /* 0x000ea40000100800 */
[----:B--2---:R-:W-:-:S04]  /*190d0*/  @!P0 LOP3.LUT R5, R5, R4, RZ, 0x3c, !PT ;  /* 0x0000000405058212 */ /* 0x004fc800078e3cff */
[----:B------:R-:W-:-:S04]  /*190e0*/  @!P0 LOP3.LUT R4, R5, R4, RZ, 0x3c, !PT ;  /* 0x0000000405048212 */ /* 0x000fc800078e3cff */
[----:B------:R-:W-:-:S05]  /*190f0*/  @!P0 LOP3.LUT R5, R5, R4, RZ, 0x3c, !PT ;  /* 0x0000000405058212 */ /* 0x000fca00078e3cff */
[----:B------:R-:W2:Y:S04]  /*19100*/  @!P0 LDG.E.U16 R25, [R4.64] ;  /* 0x0000000604198981 */ /* 0x000ea8000c1e1500 */
[----:B------:R0:W-:Y:S04]  /*19110*/  STL [R1+0x84], R15 ;  /* 0x0000840f01007387 */ /* 0x0001e80000100800 */
[----:B0-----:R-:W3:Y:S04]  /*19120*/  LDL.LU R15, [R1+0x68] ;  /* 0x00006800010f7983 */ /* 0x001ee80000300800 */
        /* <DEDUP_REMOVED lines=13> */
[----:B------:R-:W3:Y:S01]  /*19200*/  LDL R5, [R1+0x16d0] ;  /* 0x0016d00001057983 */ /* 0x000ee20000100800 */
[----:B------:R-:W-:Y:S01]  /*19210*/  @!P0 IMAD.MOV.U32 R4, RZ, RZ, R8 ;  /* 0x000000ffff048224 */ /* 0x000fe200078e0008 */
[----:B--2---:R-:W-:-:S06]  /*19220*/  PRMT R25, RZ, 0x7610, R25 ;  /* 0x00007610ff197816 */ /* 0x004fcc0000000019 */
[----:B---3--:R-:W2:Y:S04]  /*19230*/  @!P0 LDG.E.U16 R25, [R4.64] ;  /* 0x0000000604198981 */ /* 0x008ea8000c1e1500 */
[----:B----4-:R0:W-:Y:S04]  /*19240*/  STS.U16 [R0+0x400], R14 ;  /* 0x0004000e00007388 */ /* 0x0101e80000000400 */
[----:B0-----:R-:W3:Y:S04]  /*19250*/  LDL R14, [R1+0x16a4] ;  /* 0x0016a400010e7983 */ /* 0x001ee80000100800 */
[----:B------:R-:W4:Y:S04]  /*19260*/  LDL.LU R8, [R1+0x10d8] ;  /* 0x0010d80001087983 */ /* 0x000f280000300800 */
        /* <DEDUP_REMOVED lines=13> */
[----:B------:R-:W2:Y:S04]  /*19340*/  LDL R4, [R1+0x16b0] ;  /* 0x0016b00001047983 */ /* 0x000ea80000100800 */
[----:B------:R-:W2:Y:S01]  /*19350*/  LDL R5, [R1+0x16b4] ;  /* 0x0016b40001057983 */ /* 0x000ea20000100800 */
[----:B------:R-:W-:-:S03]  /*19360*/  PRMT R11, RZ, 0x7610, R11 ;  /* 0x00007610ff0b7816 */ /* 0x000fc6000000000b */
[----:B------:R0:W-:Y:S04]  /*19370*/  STS.U16 [R0+0x800], R10 ;  /* 0x0008000a00007388 */ /* 0x0001e80000000400 */
[----:B0-----:R-:W3:Y:S01]  /*19380*/  LDL.LU R10, [R1+0xbc] ;  /* 0x0000bc00010a7983 */ /* 0x001ee20000300800 */
[----:B--2---:R-:W-:-:S04]  /*19390*/  @!P0 LOP3.LUT R5, R5, R4, RZ, 0x3c, !PT ;  /* 0x0000000405058212 */ /* 0x004fc800078e3cff */
[----:B------:R-:W-:-:S04]  /*193a0*/  @!P0 LOP3.LUT R4, R5, R4, RZ, 0x3c, !PT ;  /* 0x0000000405048212 */ /* 0x000fc800078e3cff */
[----:B------:R-:W-:-:S05]  /*193b0*/  @!P0 LOP3.LUT R5, R5, R4, RZ, 0x3c, !PT ;  /* 0x0000000405058212 */ /* 0x000fca00078e3cff */
[----:B------:R0:W2:Y:S04]  /*193c0*/  @!P0 LDG.E.U16 R11, [R4.64] ;  /* 0x00000006040b8981 */ /* 0x0000a8000c1e1500 */
[----:B0-----:R-:W2:Y:S04]  /*193d0*/  LDL.LU R4, [R1+0x64] ;  /* 0x0000640001047983 */ /* 0x001ea80000300800 */
[----:B------:R-:W3:Y:S01]  /*193e0*/  LDL R5, [R1+0x16a0] ;  /* 0x0016a00001057983 */ /* 0x000ee20000100800 */
[----:B------:R-:W-:-:S03]  /*193f0*/  PRMT R25, RZ, 0x7610, R25 ;  /* 0x00007610ff197816 */ /* 0x000fc60000000019 */
[----:B--2---:R0:W-:Y:S02]  /*19400*/  STS.U16 [R0+0xa00], R4 ;  /* 0x000a000400007388 */ /* 0x0041e40000000400 */
[----:B0-----:R-:W-:-:S05]  /*19410*/  @!P0 IMAD.MOV.U32 R4, RZ, RZ, R14 ;  /* 0x000000ffff048224 */ /* 0x001fca00078e000e */
[----:B---3--:R-:W2:Y:S04]  /*19420*/  @!P0 LDG.E.U16 R25, [R4.64] ;  /* 0x0000000604198981 */ /* 0x008ea8000c1e1500 */
[----:B------:R0:W-:Y:S04]  /*19430*/  STL [R1+0x70], R11 ;  /* 0x0000700b01007387 */ /* 0x0001e80000100800 */
[----:B0-----:R-:W3:Y:S04]  /*19440*/  LDL.LU R11, [R1+0xb8] ;  /* 0x0000b800010b7983 */ /* 0x001ee80000300800 */
[----:B------:R-:W3:Y:S04]  /*19450*/  LDL.LU R14, [R1+0xb4] ;  /* 0x0000b400010e7983 */ /* 0x000ee80000300800 */
        /* <DEDUP_REMOVED lines=19> */
[----:B------:R0:W2:Y:S04]  /*19590*/  @!P0 LDG.E.U16 R25, [R4.64] ;  /* 0x0000000604198981 */ /* 0x0000a8000c1e1500 */
[----:B------:R1:W-:Y:S04]  /*195a0*/  STS.U16 [R0+0xe00], R24 ;  /* 0x000e001800007388 */ /* 0x0003e80000000400 */
[----:B-1----:R-:W3:Y:S04]  /*195b0*/  LDL.LU R24, [R1+0x34] ;  /* 0x0000340001187983 */ /* 0x002ee80000300800 */
[----:B0-----:R-:W3:Y:S04]  /*195c0*/  LDL R4, [R1+0x1670] ;  /* 0x0016700001047983 */ /* 0x001ee80000100800 */
[----:B------:R-:W3:Y:S04]  /*195d0*/  LDL R5, [R1+0x1674] ;  /* 0x0016740001057983 */ /* 0x000ee80000100800 */
[----:B----4-:R-:W-:Y:S04]  /*195e0*/  STS.U16 [R0+0x1000], R8 ;  /* 0x0010000800007388 */ /* 0x010fe80000000400 */
[----:B--2---:R0:W-:Y:S04]  /*195f0*/  STL [R1+0x64], R25 ;  /* 0x0000641901007387 */ /* 0x0041e80000100800 */
[----:B0-----:R-:W2:Y:S04]  /*19600*/  LDL.LU R25, [R1+0x30] ;  /* 0x0000300001197983 */ /* 0x001ea80000300800 */
[----:B------:R-:W4:Y:S01]  /*19610*/  LDL.LU R8, [R1+0x3a88] ;  /* 0x003a880001087983 */ /* 0x000f220000300800 */
[----:B---3--:R-:W-:-:S04]  /*19620*/  @!P0 LOP3.LUT R5, R5, R4, RZ, 0x3c, !PT ;  /* 0x0000000405058212 */ /* 0x008fc800078e3cff */
[----:B------:R-:W-:-:S04]  /*19630*/  @!P0 LOP3.LUT R4, R5, R4, RZ, 0x3c, !PT ;  /* 0x0000000405048212 */ /* 0x000fc800078e3cff */
[----:B------:R-:W-:Y:S02]  /*19640*/  @!P0 LOP3.LUT R5, R5, R4, RZ, 0x3c, !PT ;  /* 0x0000000405058212 */ /* 0x000fe400078e3cff */
[----:B----4-:R-:W-:-:S06]  /*19650*/  PRMT R8, RZ, 0x7610, R8 ;  /* 0x00007610ff087816 */ /* 0x010fcc0000000008 */
        /* <DEDUP_REMOVED lines=11> */
[----:B------:R-:W2:Y:S04]  /*19710*/  @!P0 LDG.E.U16 R9, [R4.64] ;  /* 0x0000000604098981 */ /* 0x000ea8000c1e1500 */
[----:B------:R-:W-:Y:S04]  /*19720*/  STS.U16 [R0+0x1400], R10 ;  /* 0x0014000a00007388 */ /* 0x000fe80000000400 */
[----:B--2---:R0:W-:Y:S04]  /*19730*/  STL [R1+0x5c], R9 ;  /* 0x00005c0901007387 */ /* 0x0041e80000100800 */
[----:B0-----:R-:W2:Y:S04]  /*19740*/  LDL.LU R9, [R1+0x3a7c] ;  /* 0x003a7c0001097983 */ /* 0x001ea80000300800 */
        /* <DEDUP_REMOVED lines=71> */
[----:B------:R-:W4:Y:S04]  /*19bc0*/  @!P0 LDG.E.U16 R24, [R4.64] ;  /* 0x0000000604188981 */ /* 0x000f28000c1e1500 */
[----:B----4-:R0:W-:Y:S04]  /*19bd0*/  STL [R1+0x40], R24 ;  /* 0x0000401801007387 */ /* 0x0101e80000100800 */
[----:B0-----:R-:W4:Y:S04]  /*19be0*/  LDL.LU R24, [R1+0x3a48] ;  /* 0x003a480001187983 */ /* 0x001f280000300800 */
        /* <DEDUP_REMOVED lines=15> */
[----:B------:R0:W2:Y:S04]  /*19ce0*/  @!P0 LDG.E.U16 R2, [R4.64] ;  /* 0x0000000604028981 */ /* 0x0000a8000c1e1500 */
[----:B0-----:R-:W2:Y:S04]  /*19cf0*/  LDL R4, [R1+0x15c0] ;  /* 0x0015c00001047983 */ /* 0x001ea80000100800 */
[----:B------:R-:W2:Y:S01]  /*19d00*/  LDL R5, [R1+0x15c4] ;  /* 0x0015c40001057983 */ /* 0x000ea20000100800 */
[----:B------:R-:W-:Y:S02]  /*19d10*/  PRMT R11, RZ, 0x7610, R11 ;  /* 0x00007610ff0b7816 */ /* 0x000fe4000000000b */
        /* <DEDUP_REMOVED lines=23> */
[----:B0-----:R-:W3:Y:S04]  /*19e90*/  LDL R28, [R1+0x1564] ;  /* 0x00156400011c7983 */ /* 0x001ee80000100800 */
[----:B--2---:R0:W-:Y:S04]  /*19ea0*/  STL [R1+0x2c], R9 ;  /* 0x00002c0901007387 */ /* 0x0041e80000100800 */
[----:B0-----:R-:W2:Y:S04]  /*19eb0*/  LDL.LU R9, [R1+0x3a3c] ;  /* 0x003a3c0001097983 */ /* 0x001ea80000300800 */
[----:B------:R-:W2:Y:S04]  /*19ec0*/  LDL R4, [R1+0x1590] ;  /* 0x0015900001047983 */ /* 0x000ea80000100800 */
[----:B------:R-:W2:Y:S01]  /*19ed0*/  LDL R5, [R1+0x1594] ;  /* 0x0015940001057983 */ /* 0x000ea20000100800 */
[----:B---3--:R-:W-:-:S02]  /*19ee0*/  PRMT R8, RZ, 0x7610, R8 ;  /* 0x00007610ff087816 */ /* 0x008fc40000000008 */
[----:B--2---:R-:W-:-:S04]  /*19ef0*/  @!P0 LOP3.LUT R5, R5, R4, RZ, 0x3c, !PT ;  /* 0x0000000405058212 */ /* 0x004fc800078e3cff */
[----:B------:R-:W-:-:S04]  /*19f00*/  @!P0 LOP3.LUT R4, R5, R4, RZ, 0x3c, !PT ;  /* 0x0000000405048212 */ /* 0x000fc800078e3cff */
[----:B------:R-:W-:-:S05]  /*19f10*/  @!P0 LOP3.LUT R5, R5, R4, RZ, 0x3c, !PT ;  /* 0x0000000405058212 */ /* 0x000fca00078e3cff */
[----:B------:R-:W2:Y:S04]  /*19f20*/  @!P0 LDG.E.U16 R8, [R4.64] ;  /* 0x0000000604088981 */ /* 0x000ea8000c1e1500 */
[----:B--2---:R0:W-:Y:S04]  /*19f30*/  STL [R1+0x28], R8 ;  /* 0x0000280801007387 */ /* 0x0041e80000100800 */
[----:B0-----:R-:W2:Y:S04]  /*19f40*/  LDL.LU R8, [R1+0x3a38] ;  /* 0x003a380001087983 */ /* 0x001ea80000300800 */
[----:B------:R-:W3:Y:S04]  /*19f50*/  LDL R4, [R1+0x1580] ;  /* 0x0015800001047983 */ /* 0x000ee80000100800 */
[----:B------:R-:W3:Y:S01]  /*19f60*/  LDL R5, [R1+0x1584] ;  /* 0x0015840001057983 */ /* 0x000ee20000100800 */
[----:B------:R-:W-:-:S02]  /*19f70*/  PRMT R18, RZ, 0x7610, R18 ;  /* 0x00007610ff127816 */ /* 0x000fc40000000012 */
[----:B---3--:R-:W-:-:S04]  /*19f80*/  @!P0 LOP3.LUT R5, R5, R4, RZ, 0x3c, !PT ;  /* 0x0000000405058212 */ /* 0x008fc800078e3cff */
[----:B------:R-:W-:-:S04]  /*19f90*/  @!P0 LOP3.LUT R4, R5, R4, RZ, 0x3c, !PT ;  /* 0x0000000405048212 */ /* 0x000fc800078e3cff */
[----:B------:R-:W-:-:S05]  /*19fa0*/  @!P0 LOP3.LUT R5, R5, R4, RZ, 0x3c, !PT ;  /* 0x0000000405058212 */ /* 0x000fca00078e3cff */
[----:B------:R-:W3:Y:S04]  /*19fb0*/  @!P0 LDG.E.U16 R18, [R4.64] ;  /* 0x0000000604128981 */ /* 0x000ee8000c1e1500 */
        /* <DEDUP_REMOVED lines=11> */
[----:B------:R-:W3:Y:S04]  /*1a070*/  LDL.LU R4, [R1+0x10e4] ;  /* 0x0010e40001047983 */ /* 0x000ee80000300800 */
[----:B------:R-:W4:Y:S01]  /*1a080*/  LDL R5, [R1+0x1560] ;  /* 0x0015600001057983 */ /* 0x000f220000100800 */
[----:B--2---:R-:W-:-:S03]  /*1a090*/  PRMT R23, RZ, 0x7610, R23 ;  /* 0x00007610ff177816 */ /* 0x004fc60000000017 */
[----:B---3--:R0:W-:Y:S02]  /*1a0a0*/  STS.U16 [R0+0x3200], R4 ;  /* 0x0032000400007388 */ /* 0x0081e40000000400 */
[----:B0-----:R-:W-:Y:S02]  /*1a0b0*/  @!P0 IMAD.MOV.U32 R4, RZ, RZ, R28 ;  /* 0x000000ffff048224 */ /* 0x001fe400078e001c */
[----:B------:R-:W2:Y:S04]  /*1a0c0*/  LDL R28, [R1+0x1524] ;  /* 0x00152400011c7983 */ /* 0x000ea80000100800 */
[----:B----4-:R-:W3:Y:S04]  /*1a0d0*/  @!P0 LDG.E.U16 R23, [R4.64] ;  /* 0x0000000604178981 */ /* 0x010ee8000c1e1500 */
        /* <DEDUP_REMOVED lines=18> */
[----:B------:R-:W-:Y:S01]  /*1a200*/  @!P0 LOP3.LUT R5, R5, R4, RZ, 0x3c, !PT ;  /* 0x0000000405058212 */ /* 0x000fe200078e3cff */
[----:B--2---:R0:W-:Y:S04]  /*1a210*/  STS.U16 [R0+0x3600], R2 ;  /* 0x0036000200007388 */ /* 0x0041e80000000400 */
[----:B------:R1:W2:Y:S04]  /*1a220*/  @!P0 LDG.E.U16 R17, [R4.64] ;  /* 0x0000000604118981 */ /* 0x0002a8000c1e1500 */
[----:B0-----:R-:W4:Y:S04]  /*1a230*/  LDL.LU R2, [R1+0x3a20] ;  /* 0x003a200001027983 */ /* 0x001f280000300800 */
[----:B-1----:R-:W2:Y:S04]  /*1a240*/  LDL R4, [R1+0x1530] ;  /* 0x0015300001047983 */ /* 0x002ea80000100800 */
[----:B------:R-:W2:Y:S01]  /*1a250*/  LDL R5, [R1+0x1534] ;  /* 0x0015340001057983 */ /* 0x000ea20000100800 */
[----:B----4-:R-:W-:-:S02]  /*1a260*/  PRMT R2, RZ, 0x7610, R2 ;  /* 0x00007610ff027816 */ /* 0x010fc40000000002 */
[----:B--2---:R-:W-:-:S04]  /*1a270*/  @!P0 LOP3.LUT R5, R5, R4, RZ, 0x3c, !PT ;  /* 0x0000000405058212 */ /* 0x004fc800078e3cff */
[----:B------:R-:W-:-:S04]  /*1a280*/  @!P0 LOP3.LUT R4, R5, R4, RZ, 0x3c, !PT ;  /* 0x0000000405048212 */ /* 0x000fc800078e3cff */
[----:B------:R-:W-:-:S05]  /*1a290*/  @!P0 LOP3.LUT R5, R5, R4, RZ, 0x3c, !PT ;  /* 0x0000000405058212 */ /* 0x000fca00078e3cff */
[----:B------:R-:W2:Y:S04]  /*1a2a0*/  @!P0 LDG.E.U16 R2, [R4.64] ;  /* 0x0000000604028981 */ /* 0x000ea8000c1e1500 */
[----:B------:R0:W-:Y:S04]  /*1a2b0*/  STL [R1+0x14], R17 ;  /* 0x0000141101007387 */ /* 0x0001e80000100800 */
[----:B0-----:R-:W4:Y:S04]  /*1a2c0*/  LDL.LU R17, [R1+0x10f8] ;  /* 0x0010f80001117983 */ /* 0x001f280000300800 */
[----:B--2---:R0:W-:Y:S04]  /*1a2d0*/  STL [R1+0x10], R2 ;  /* 0x0000100201007387 */ /* 0x0041e80000100800 */
[----:B0-----:R-:W2:Y:S04]  /*1a2e0*/  LDL.LU R2, [R1+0x3a1c] ;  /* 0x003a1c0001027983 */ /* 0x001ea80000300800 */
[----:B------:R-:W2:Y:S01]  /*1a2f0*/  LDL R5, [R1+0x1520] ;  /* 0x0015200001057983 */ /* 0x000ea20000100800 */
[----:B------:R-:W-:Y:S01]  /*1a300*/  PRMT R3, RZ, 0x7610, R3 ;  /* 0x00007610ff037816 */ /* 0x000fe20000000003 */
[----:B------:R-:W-:-:S02]  /*1a310*/  @!P0 IMAD.MOV.U32 R4, RZ, RZ, R28 ;  /* 0x000000ffff048224 */ /* 0x000fc400078e001c */
[----:B------:R-:W3:Y:S04]  /*1a320*/  LDL R28, [R1+0x14e0] ;  /* 0x0014e000011c7983 */ /* 0x000ee80000100800 */
        /* <DEDUP_REMOVED lines=28> */
[----:B0-----:R-:W3:Y:S01]  /*1a4f0*/  LDL.LU R5, [R1+0x10fc] ;  /* 0x0010fc0001057983 */ /* 0x001ee20000300800 */
[----:B------:R-:W-:Y:S01]  /*1a500*/  PRMT R27, RZ, 0x7610, R27 ;  /* 0x00007610ff1b7816 */ /* 0x000fe2000000001b */
[----:B------:R-:W-:Y:S02]  /*1a510*/  @!P0 IMAD.MOV.U32 R4, RZ, RZ, R3 ;  /* 0x000000ffff048224 */ /* 0x000fe400078e0003 */
[----:B--2---:R0:W-:Y:S01]  /*1a520*/  STL [R1+0x39a8], R2 ;  /* 0x0039a80201007387 */ /* 0x0041e20000100800 */
[----:B------:R-:W-:-:S03]  /*1a530*/  PRMT R26, RZ, 0x7610, R26 ;  /* 0x00007610ff1a7816 */ /* 0x000fc6000000001a */
[----:B------:R-:W2:Y:S04]  /*1a540*/  LDL R3, [R1+0x14b4] ;  /* 0x0014b40001037983 */ /* 0x000ea80000100800 */
[----:B---3--:R1:W-:Y:S04]  /*1a550*/  STS.U16 [R0+0x4200], R5 ;  /* 0x0042000500007388 */ /* 0x0083e80000000400 */
[----:B0-----:R-:W3:Y:S01]  /*1a560*/  LDL R2, [R1+0x14c4] ;  /* 0x0014c40001027983 */ /* 0x001ee20000100800 */
[----:B-1----:R-:W-:-:S03]  /*1a570*/  @!P0 IMAD.MOV.U32 R5, RZ, RZ, R28 ;  /* 0x000000ffff058224 */ /* 0x002fc600078e001c */
[----:B------:R-:W2:Y:S04]  /*1a580*/  LDL R28, [R1+0x14b0] ;  /* 0x0014b000011c7983 */ /* 0x000ea80000100800 */
[----:B------:R0:W2:Y:S04]  /*1a590*/  @!P0 LDG.E.U16 R27, [R4.64] ;  /* 0x00000006041b8981 */ /* 0x0000a8000c1e1500 */
[----:B0-----:R-:W3:Y:S04]  /*1a5a0*/  LDL R4, [R1+0x14d0] ;  /* 0x0014d00001047983 */ /* 0x001ee80000100800 */
[----:B------:R-:W3:Y:S04]  /*1a5b0*/  LDL R5, [R1+0x14d4] ;  /* 0x0014d40001057983 */ /* 0x000ee80000100800 */
[----:B----4-:R-:W-:Y:S04]  /*1a5c0*/  STS.U16 [R0+0x4400], R17 ;  /* 0x0044001100007388 */ /* 0x010fe80000000400 */
[----:B--2---:R0:W-:Y:S04]  /*1a5d0*/  STL [R1+0x39ac], R27 ;  /* 0x0039ac1b01007387 */ /* 0x0041e80000100800 */
[----:B0-----:R-:W2:Y:S01]  /*1a5e0*/  LDL.LU R27, [R1+0x10f0] ;  /* 0x0010f000011b7983 */ /* 0x001ea20000300800 */
[----:B---3--:R-:W-:-:S03]  /*1a5f0*/  @!P0 LOP3.LUT R5, R5, R4, RZ, 0x3c, !PT ;  /* 0x0000000405058212 */ /* 0x008fc600078e3cff */
[----:B------:R-:W3:Y:S01]  /*1a600*/  LDL.LU R17, [R1+0x3a10] ;  /* 0x003a100001117983 */ /* 0x000ee20000300800 */
[----:B------:R-:W-:-:S04]  /*1a610*/  @!P0 LOP3.LUT R4, R5, R4, RZ, 0x3c, !PT ;  /* 0x0000000405048212 */ /* 0x000fc800078e3cff */
[----:B------:R-:W-:-:S05]  /*1a620*/  @!P0 LOP3.LUT R5, R5, R4, RZ, 0x3c, !PT ;  /* 0x0000000405058212 */ /* 0x000fca00078e3cff */
[----:B------:R0:W4:Y:S04]  /*1a630*/  @!P0 LDG.E.U16 R26, [R4.64] ;  /* 0x00000006041a8981 */ /* 0x000128000c1e1500 */
[----:B0-----:R-:W2:Y:S04]  /*1a640*/  LDL.LU R4, [R1+0x10f4] ;  /* 0x0010f40001047983 */ /* 0x001ea80000300800 */
[----:B------:R-:W3:Y:S04]  /*1a650*/  LDL R5, [R1+0x14c0] ;  /* 0x0014c00001057983 */ /* 0x000ee80000100800 */
[----:B------:R0:W-:Y:S02]  /*1a660*/  STS.U16 [R0+0x2000], R25 ;  /* 0x0020001900007388 */ /* 0x0001e40000000400 */
[----:B0-----:R-:W-:-:S02]  /*1a670*/  PRMT R25, RZ, 0x7610, R25 ;  /* 0x00007610ff197816 */ /* 0x001fc40000000019 */
[----:B--2---:R0:W-:Y:S02]  /*1a680*/  STS.U16 [R0+0x4600], R4 ;  /* 0x0046000400007388 */ /* 0x0041e40000000400 */
[----:B0-----:R-:W-:-:S05]  /*1a690*/  @!P0 IMAD.MOV.U32 R4, RZ, RZ, R2 ;  /* 0x000000ffff048224 */ /* 0x001fca00078e0002 */
[----:B---3--:R0:W2:Y:S04]  /*1a6a0*/  @!P0 LDG.E.U16 R25, [R4.64] ;  /* 0x0000000604198981 */ /* 0x0080a8000c1e1500 */
[----:B------:R1:W-:Y:S04]  /*1a6b0*/  STS.U16 [R0+0x2200], R24 ;  /* 0x0022001800007388 */ /* 0x0003e80000000400 */
[----:B----4-:R3:W-:Y:S01]  /*1a6c0*/  STL [R1+0x39b0], R26 ;  /* 0x0039b01a01007387 */ /* 0x0107e20000100800 */
[----:B0-----:R-:W-:Y:S02]  /*1a6d0*/  @!P0 IMAD.MOV.U32 R4, RZ, RZ, R3 ;  /* 0x000000ffff048224 */ /* 0x001fe400078e0003 */
[----:B------:R-:W-:Y:S01]  /*1a6e0*/  @!P0 IMAD.MOV.U32 R5, RZ, RZ, R28 ;  /* 0x000000ffff058224 */ /* 0x000fe200078e001c */
[----:B-1----:R-:W-:Y:S01]  /*1a6f0*/  PRMT R24, RZ, 0x7610, R24 ;  /* 0x00007610ff187816 */ /* 0x002fe20000000018 */
[----:B------:R0:W-:Y:S04]  /*1a700*/  STS.U16 [R0+0x4800], R27 ;  /* 0x0048001b00007388 */ /* 0x0001e80000000400 */
[----:B---3--:R-:W3:Y:S04]  /*1a710*/  LDL.LU R26, [R1+0x1104] ;  /* 0x00110400011a7983 */ /* 0x008ee80000300800 */
[----:B------:R-:W4:Y:S04]  /*1a720*/  LDL R2, [R1+0x1494] ;  /* 0x0014940001027983 */ /* 0x000f280000100800 */
[----:B------:R1:W3:Y:S04]  /*1a730*/  @!P0 LDG.E.U16 R24, [R4.64] ;  /* 0x0000000604188981 */ /* 0x0002e8000c1e1500 */
[----:B--2---:R2:W-:Y:S04]  /*1a740*/  STL [R1+0x39b4], R25 ;  /* 0x0039b41901007387 */ /* 0x0045e80000100800 */
[----:B------:R-:W3:Y:S04]  /*1a750*/  LDL R28, [R1+0x1480] ;  /* 0x00148000011c7983 */ /* 0x000ee80000100800 */
[----:B0-----:R-:W3:Y:S04]  /*1a760*/  LDL R27, [R1+0x1484] ;  /* 0x00148400011b7983 */ /* 0x001ee80000100800 */
[----:B--2---:R-:W2:Y:S04]  /*1a770*/  LDL R25, [R1+0x1490] ;  /* 0x0014900001197983 */ /* 0x004ea80000100800 */
[----:B------:R-:W2:Y:S04]  /*1a780*/  LDL.LU R3, [R1+0x1124] ;  /* 0x0011240001037983 */ /* 0x000ea80000300800 */
[----:B-1----:R-:W2:Y:S04]  /*1a790*/  LDL R4, [R1+0x14a0] ;  /* 0x0014a00001047983 */ /* 0x002ea80000100800 */
[----:B------:R-:W2:Y:S04]  /*1a7a0*/  LDL R5, [R1+0x14a4] ;  /* 0x0014a40001057983 */ /* 0x000ea80000100800 */
[----:B------:R0:W-:Y:S04]  /*1a7b0*/  STS.U16 [R0+0x3800], R23 ;  /* 0x0038001700007388 */ /* 0x0001e80000000400 */
[----:B------:R1:W-:Y:S01]  /*1a7c0*/  STS.U16 [R0+0x4000], R22 ;  /* 0x0040001600007388 */ /* 0x0003e20000000400 */
[----:B0-----:R-:W-:-:S02]  /*1a7d0*/  PRMT R23, RZ, 0x7610, R23 ;  /* 0x00007610ff177816 */ /* 0x001fc40000000017 */
[----:B-1----:R-:W-:Y:S02]  /*1a7e0*/  PRMT R22, RZ, 0x7610, R22 ;  /* 0x00007610ff167816 */ /* 0x002fe40000000016 */
[----:B--2---:R-:W-:-:S04]  /*1a7f0*/  @!P0 LOP3.LUT R5, R5, R4, RZ, 0x3c, !PT ;  /* 0x0000000405058212 */ /* 0x004fc800078e3cff */
[----:B------:R-:W-:-:S04]  /*1a800*/  @!P0 LOP3.LUT R4, R5, R4, RZ, 0x3c, !PT ;  /* 0x0000000405048212 */ /* 0x000fc800078e3cff */
[----:B------:R-:W-:-:S05]  /*1a810*/  @!P0 LOP3.LUT R5, R5, R4, RZ, 0x3c, !PT ;  /* 0x0000000405058212 */ /* 0x000fca00078e3cff */
[----:B------:R4:W2:Y:S02]  /*1a820*/  @!P0 LDG.E.U16 R23, [R4.64] ;  /* 0x0000000604178981 */ /* 0x0008a4000c1e1500 */
[----:B----4-:R-:W-:Y:S02]  /*1a830*/  @!P0 IMAD.MOV.U32 R4, RZ, RZ, R2 ;  /* 0x000000ffff048224 */ /* 0x010fe400078e0002 */
[----:B------:R-:W-:-:S05]  /*1a840*/  @!P0 IMAD.MOV.U32 R5, RZ, RZ, R25 ;  /* 0x000000ffff058224 */ /* 0x000fca00078e0019 */
[----:B------:R0:W4:Y:S01]  /*1a850*/  @!P0 LDG.E.U16 R22, [R4.64] ;  /* 0x0000000604168981 */ /* 0x000122000c1e1500 */
[----:B------:R-:W-:-:S03]  /*1a860*/  PRMT R21, RZ, 0x7610, R21 ;  /* 0x00007610ff157816 */ /* 0x000fc60000000015 */
[----:B---3--:R1:W-:Y:S01]  /*1a870*/  STL [R1+0x39b8], R24 ;  /* 0x0039b81801007387 */ /* 0x0083e20000100800 */
[----:B0-----:R-:W-:Y:S02]  /*1a880*/  @!P0 IMAD.MOV.U32 R4, RZ, RZ, R27 ;  /* 0x000000ffff048224 */ /* 0x001fe400078e001b */
[----:B------:R-:W-:Y:S01]  /*1a890*/  @!P0 IMAD.MOV.U32 R5, RZ, RZ, R28 ;  /* 0x000000ffff058224 */ /* 0x000fe200078e001c */
[----:B-1----:R-:W3:Y:S04]  /*1a8a0*/  LDL.LU R24, [R1+0x10ec] ;  /* 0x0010ec0001187983 */ /* 0x002ee80000300800 */
[----:B------:R-:W3:Y:S04]  /*1a8b0*/  @!P0 LDG.E.U16 R21, [R4.64] ;  /* 0x0000000604158981 */ /* 0x000ee8000c1e1500 */
[----:B--2---:R-:W-:Y:S04]  /*1a8c0*/  STL [R1+0x39bc], R23 ;  /* 0x0039bc1701007387 */ /* 0x004fe80000100800 */
[----:B------:R-:W2:Y:S04]  /*1a8d0*/  LDL R2, [R1+0x1474] ;  /* 0x0014740001027983 */ /* 0x000ea80000100800 */
[----:B------:R-:W2:Y:S04]  /*1a8e0*/  LDL.LU R25, [R1+0x111c] ;  /* 0x00111c0001197983 */ /* 0x000ea80000300800 */
[----:B----4-:R0:W-:Y:S01]  /*1a8f0*/  STL [R1+0x39c0], R22 ;  /* 0x0039c01601007387 */ /* 0x0101e20000100800 */
[----:B------:R-:W-:-:S03]  /*1a900*/  PRMT R20, RZ, 0x7610, R20 ;  /* 0x00007610ff147816 */ /* 0x000fc60000000014 */
[----:B------:R-:W4:Y:S04]  /*1a910*/  LDL R27, [R1+0x1464] ;  /* 0x00146400011b7983 */ /* 0x000f280000100800 */
[----:B0-----:R-:W4:Y:S04]  /*1a920*/  LDL R22, [R1+0x1470] ;  /* 0x0014700001167983 */ /* 0x001f280000100800 */
[----:B------:R-:W4:Y:S04]  /*1a930*/  LDL.LU R28, [R1+0x1118] ;  /* 0x00111800011c7983 */ /* 0x000f280000300800 */
[----:B---3--:R0:W-:Y:S04]  /*1a940*/  STL [R1+0x39c4], R21 ;  /* 0x0039c41501007387 */ /* 0x0081e80000100800 */
[----:B------:R1:W-:Y:S04]  /*1a950*/  STS.U16 [R0+0x4a00], R24 ;  /* 0x004a001800007388 */ /* 0x0003e80000000400 */
[----:B------:R3:W-:Y:S04]  /*1a960*/  STS.U16 [R0+0x5000], R26 ;  /* 0x0050001a00007388 */ /* 0x0007e80000000400 */
[----:B0-----:R-:W4:Y:S04]  /*1a970*/  LDL.LU R21, [R1+0x1120] ;  /* 0x0011200001157983 */ /* 0x001f280000300800 */
[----:B-1----:R-:W4:Y:S04]  /*1a980*/  LDL R24, [R1+0x1450] ;  /* 0x0014500001187983 */ /* 0x002f280000100800 */
[----:B------:R-:W4:Y:S04]  /*1a990*/  LDL R23, [R1+0x1454] ;  /* 0x0014540001177983 */ /* 0x000f280000100800 */
[----:B---3--:R-:W3:Y:S01]  /*1a9a0*/  LDL.LU R26, [R1+0x1114] ;  /* 0x00111400011a7983 */ /* 0x008ee20000300800 */
[----:B--2---:R-:W-:-:S02]  /*1a9b0*/  @!P0 IMAD.MOV.U32 R4, RZ, RZ, R2 ;  /* 0x000000ffff048224 */ /* 0x004fc400078e0002 */
[----:B----4-:R-:W-:-:S05]  /*1a9c0*/  @!P0 IMAD.MOV.U32 R5, RZ, RZ, R22 ;  /* 0x000000ffff058224 */ /* 0x010fca00078e0016 */
[----:B------:R0:W2:Y:S04]  /*1a9d0*/  @!P0 LDG.E.U16 R20, [R4.64] ;  /* 0x0000000604148981 */ /* 0x0000a8000c1e1500 */
[----:B0-----:R-:W4:Y:S01]  /*1a9e0*/  LDL R5, [R1+0x1460] ;  /* 0x0014600001057983 */ /* 0x001f220000100800 */
[----:B------:R-:W-:-:S03]  /*1a9f0*/  @!P0 IMAD.MOV.U32 R4, RZ, RZ, R27 ;  /* 0x000000ffff048224 */ /* 0x000fc600078e001b */
[----:B------:R0:W-:Y:S02]  /*1aa00*/  STS.U16 [R0+0x3a00], R19 ;  /* 0x003a001300007388 */ /* 0x0001e40000000400 */
[----:B0-----:R-:W-:Y:S02]  /*1aa10*/  PRMT R19, RZ, 0x7610, R19 ;  /* 0x00007610ff137816 */ /* 0x001fe40000000013 */
[----:B------:R0:W-:Y:S02]  /*1aa20*/  STS.U16 [R0+0x3000], R18 ;  /* 0x0030001200007388 */ /* 0x0001e40000000400 */
[----:B0-----:R-:W-:Y:S02]  /*1aa30*/  PRMT R18, RZ, 0x7610, R18 ;  /* 0x00007610ff127816 */ /* 0x001fe40000000012 */
[----:B----4-:R0:W4:Y:S02]  /*1aa40*/  @!P0 LDG.E.U16 R19, [R4.64] ;  /* 0x0000000604138981 */ /* 0x010124000c1e1500 */
[----:B0-----:R-:W-:-:S02]  /*1aa50*/  @!P0 IMAD.MOV.U32 R4, RZ, RZ, R23 ;  /* 0x000000ffff048224 */ /* 0x001fc400078e0017 */
[----:B------:R-:W-:-:S05]  /*1aa60*/  @!P0 IMAD.MOV.U32 R5, RZ, RZ, R24 ;  /* 0x000000ffff058224 */ /* 0x000fca00078e0018 */
[----:B------:R-:W3:Y:S04]  /*1aa70*/  @!P0 LDG.E.U16 R18, [R4.64] ;  /* 0x0000000604128981 */ /* 0x000ee8000c1e1500 */
[----:B--2---:R-:W-:Y:S04]  /*1aa80*/  STL [R1+0x39c8], R20 ;  /* 0x0039c81401007387 */ /* 0x004fe80000100800 */
[----:B------:R-:W2:Y:S04]  /*1aa90*/  LDL R22, [R1+0x1440] ;  /* 0x0014400001167983 */ /* 0x000ea80000100800 */
[----:B------:R-:W2:Y:S04]  /*1aaa0*/  LDL R2, [R1+0x1444] ;  /* 0x0014440001027983 */ /* 0x000ea80000100800 */
[----:B------:R0:W-:Y:S04]  /*1aab0*/  STS.U16 [R0+0x5200], R3 ;  /* 0x0052000300007388 */ /* 0x0001e80000000400 */
[----:B------:R1:W-:Y:S04]  /*1aac0*/  STS.U16 [R0+0x5400], R21 ;  /* 0x0054001500007388 */ /* 0x0003e80000000400 */
[----:B0-----:R-:W2:Y:S04]  /*1aad0*/  LDL.LU R3, [R1+0x1420] ;  /* 0x0014200001037983 */ /* 0x001ea80000300800 */
[----:B------:R-:W2:Y:S04]  /*1aae0*/  LDL.LU R27, [R1+0x1110] ;  /* 0x00111000011b7983 */ /* 0x000ea80000300800 */
[----:B----4-:R0:W-:Y:S04]  /*1aaf0*/  STL [R1+0x39cc], R19 ;  /* 0x0039cc1301007387 */ /* 0x0101e80000100800 */
[----:B-1----:R-:W4:Y:S04]  /*1ab00*/  LDL R21, [R1+0x1430] ;  /* 0x0014300001157983 */ /* 0x002f280000100800 */
[----:B------:R-:W4:Y:S04]  /*1ab10*/  LDL R20, [R1+0x1434] ;  /* 0x0014340001147983 */ /* 0x000f280000100800 */
[----:B---3--:R-:W-:Y:S04]  /*1ab20*/  STL [R1+0x39d0], R18 ;  /* 0x0039d01201007387 */ /* 0x008fe80000100800 */
[----:B0-----:R-:W3:Y:S04]  /*1ab30*/  LDL R19, [R1+0x1424] ;  /* 0x0014240001137983 */ /* 0x001ee80000100800 */
[----:B------:R0:W-:Y:S01]  /*1ab40*/  STS.U16 [R0+0x4c00], R17 ;  /* 0x004c001100007388 */ /* 0x0001e20000000400 */
[----:B--2---:R-:W-:-:S02]  /*1ab50*/  @!P0 IMAD.MOV.U32 R5, RZ, RZ, R22 ;  /* 0x000000ffff058224 */ /* 0x004fc400078e0016 */
[----:B------:R-:W-:Y:S01]  /*1ab60*/  @!P0 IMAD.MOV.U32 R4, RZ, RZ, R2 ;  /* 0x000000ffff048224 */ /* 0x000fe200078e0002 */
[----:B------:R1:W-:Y:S04]  /*1ab70*/  STS.U16 [R0+0x4e00], R16 ;  /* 0x004e001000007388 */ /* 0x0003e80000000400 */
[----:B------:R2:W-:Y:S01]  /*1ab80*/  STS.U16 [R0+0x2400], R15 ;  /* 0x0024000f00007388 */ /* 0x0005e20000000400 */
[----:B0-----:R-:W-:-:S03]  /*1ab90*/  PRMT R17, RZ, 0x7610, R17 ;  /* 0x00007610ff117816 */ /* 0x001fc60000000011 */
[----:B------:R-:W3:Y:S01]  /*1aba0*/  LDL R18, [R1+0x1410] ;  /* 0x0014100001127983 */ /* 0x000ee20000100800 */
[----:B-1----:R-:W-:-:S03]  /*1abb0*/  PRMT R16, RZ, 0x7610, R16 ;  /* 0x00007610ff107816 */ /* 0x002fc60000000010 */
[----:B------:R4:W3:Y:S01]  /*1abc0*/  @!P0 LDG.E.U16 R17, [R4.64] ;  /* 0x0000000604118981 */ /* 0x0008e2000c1e1500 */
[----:B--2---:R-:W-:-:S03]  /*1abd0*/  PRMT R15, RZ, 0x7610, R15 ;  /* 0x00007610ff0f7816 */ /* 0x004fc6000000000f */
[----:B------:R-:W2:Y:S04]  /*1abe0*/  LDL R2, [R1+0x1414] ;  /* 0x0014140001027983 */ /* 0x000ea80000100800 */
[----:B------:R-:W2:Y:S01]  /*1abf0*/  LDL.LU R24, [R1+0x110c] ;  /* 0x00110c0001187983 */ /* 0x000ea20000300800 */
[----:B----4-:R-:W-:Y:S02]  /*1ac00*/  @!P0 IMAD.MOV.U32 R5, RZ, RZ, R21 ;  /* 0x000000ffff058224 */ /* 0x010fe400078e0015 */
[----:B------:R-:W-:-:S05]  /*1ac10*/  @!P0 IMAD.MOV.U32 R4, RZ, RZ, R20 ;  /* 0x000000ffff048224 */ /* 0x000fca00078e0014 */
[----:B------:R3:W4:Y:S02]  /*1ac20*/  @!P0 LDG.E.U16 R16, [R4.64] ;  /* 0x0000000604108981 */ /* 0x000724000c1e1500 */
[----:B---3--:R-:W-:Y:S02]  /*1ac30*/  @!P0 IMAD.MOV.U32 R4, RZ, RZ, R19 ;  /* 0x000000ffff048224 */ /* 0x008fe400078e0013 */
[----:B------:R-:W-:-:S05]  /*1ac40*/  @!P0 IMAD.MOV.U32 R5, RZ, RZ, R3 ;  /* 0x000000ffff058224 */ /* 0x000fca00078e0003 */
[----:B------:R0:W3:Y:S04]  /*1ac50*/  @!P0 LDG.E.U16 R15, [R4.64] ;  /* 0x00000006040f8981 */ /* 0x0000e8000c1e1500 */
[----:B------:R1:W-:Y:S04]  /*1ac60*/  STS.U16 [R0+0x5800], R28 ;  /* 0x0058001c00007388 */ /* 0x0003e80000000400 */
[----:B------:R2:W-:Y:S04]  /*1ac70*/  STS.U16 [R0+0x5600], R25 ;  /* 0x0056001900007388 */ /* 0x0005e80000000400 */
[----:B------:R-:W-:Y:S04]  /*1ac80*/  STL [R1+0x39d4], R17 ;  /* 0x0039d41101007387 */ /* 0x000fe80000100800 */
[----:B-1----:R-:W3:Y:S01]  /*1ac90*/  LDL.LU R28, [R1+0x1128] ;  /* 0x00112800011c7983 */ /* 0x002ee20000300800 */
[----:B0-----:R-:W-:-:S03]  /*1aca0*/  @!P0 IMAD.MOV.U32 R5, RZ, RZ, R18 ;  /* 0x000000ffff058224 */ /* 0x001fc600078e0012 */
[----:B----4-:R-:W-:Y:S04]  /*1acb0*/  STL [R1+0x39d8], R16 ;  /* 0x0039d81001007387 */ /* 0x010fe80000100800 */
[----:B--2---:R-:W2:Y:S04]  /*1acc0*/  LDL.LU R25, [R1+0x1130] ;  /* 0x0011300001197983 */ /* 0x004ea80000300800 */
[----:B------:R-:W4:Y:S04]  /*1acd0*/  LDL R20, [R1+0x1400] ;  /* 0x0014000001147983 */ /* 0x000f280000100800 */
[----:B------:R0:W-:Y:S04]  /*1ace0*/  STL [R1+0x1814], R3 ;  /* 0x0018140301007387 */ /* 0x0001e80000100800 */
[----:B0-----:R-:W2:Y:S04]  /*1acf0*/  LDL.LU R3, [R1+0x1404] ;  /* 0x0014040001037983 */ /* 0x001ea80000300800 */
[----:B---3--:R-:W-:Y:S04]  /*1ad00*/  STL [R1+0x39dc], R15 ;  /* 0x0039dc0f01007387 */ /* 0x008fe80000100800 */
[----:B------:R-:W3:Y:S04]  /*1ad10*/  LDL R19, [R1+0x13f0] ;  /* 0x0013f00001137983 */ /* 0x000ee80000100800 */
[----:B------:R-:W3:Y:S01]  /*1ad20*/  LDL R18, [R1+0x13f4] ;  /* 0x0013f40001127983 */ /* 0x000ee20000100800 */
[----:B------:R-:W-:-:S03]  /*1ad30*/  @!P0 IMAD.MOV.U32 R4, RZ, RZ, R2 ;  /* 0x000000ffff048224 */ /* 0x000fc600078e0002 */
[----:B------:R0:W-:Y:S04]  /*1ad40*/  STS.U16 [R0+0x2600], R14 ;  /* 0x0026000e00007388 */ /* 0x0001e80000000400 */
[----:B------:R1:W-:Y:S04]  /*1ad50*/  STS.U16 [R0+0x3c00], R13 ;  /* 0x003c000d00007388 */ /* 0x0003e80000000400 */
[----:B------:R1:W-:Y:S01]  /*1ad60*/  STS.U16 [R0+0x3e00], R12 ;  /* 0x003e000c00007388 */ /* 0x0003e20000000400 */
[----:B0-----:R-:W-:-:S03]  /*1ad70*/  PRMT R14, RZ, 0x7610, R14 ;  /* 0x00007610ff0e7816 */ /* 0x001fc6000000000e */
[----:B------:R-:W3:Y:S01]  /*1ad80*/  LDL R17, [R1+0x13e0] ;  /* 0x0013e00001117983 */ /* 0x000ee20000100800 */
[----:B-1----:R-:W-:-:S03]  /*1ad90*/  PRMT R13, RZ, 0x7610, R13 ;  /* 0x00007610ff0d7816 */ /* 0x002fc6000000000d */
[----:B------:R4:W3:Y:S01]  /*1ada0*/  @!P0 LDG.E.U16 R14, [R4.64] ;  /* 0x00000006040e8981 */ /* 0x0008e2000c1e1500 */
[----:B------:R-:W-:-:S03]  /*1adb0*/  PRMT R12, RZ, 0x7610, R12 ;  /* 0x00007610ff0c7816 */ /* 0x000fc6000000000c */
[----:B------:R-:W3:Y:S04]  /*1adc0*/  LDL R2, [R1+0x13e4] ;  /* 0x0013e40001027983 */ /* 0x000ee80000100800 */
[----:B------:R0:W-:Y:S04]  /*1add0*/  STS.U16 [R0+0x5a00], R26 ;  /* 0x005a001a00007388 */ /* 0x0001e80000000400 */
[----:B------:R-:W3:Y:S04]  /*1ade0*/  LDL R16, [R1+0x13d0] ;  /* 0x0013d00001107983 */ /* 0x000ee80000100800 */
[----:B------:R-:W3:Y:S04]  /*1adf0*/  LDL R15, [R1+0x13d4] ;  /* 0x0013d400010f7983 */ /* 0x000ee80000100800 */
[----:B------:R1:W-:Y:S04]  /*1ae00*/  STS.U16 [R0+0x5c00], R27 ;  /* 0x005c001b00007388 */ /* 0x0003e80000000400 */
[----:B0-----:R-:W3:Y:S04]  /*1ae10*/  LDL.LU R26, [R1+0x1148] ;  /* 0x00114800011a7983 */ /* 0x001ee80000300800 */
[----:B-1----:R-:W3:Y:S01]  /*1ae20*/  LDL.LU R27, [R1+0x1144] ;  /* 0x00114400011b7983 */ /* 0x002ee20000300800 */
[----:B----4-:R-:W-:-:S02]  /*1ae30*/  @!P0 IMAD.MOV.U32 R5, RZ, RZ, R20 ;  /* 0x000000ffff058224 */ /* 0x010fc400078e0014 */
[----:B--2---:R-:W-:-:S05]  /*1ae40*/  @!P0 IMAD.MOV.U32 R4, RZ, RZ, R3 ;  /* 0x000000ffff048224 */ /* 0x004fca00078e0003 */
[----:B------:R3:W2:Y:S02]  /*1ae50*/  @!P0 LDG.E.U16 R13, [R4.64] ;  /* 0x00000006040d8981 */ /* 0x0006a4000c1e1500 */
[----:B---3--:R-:W-:Y:S02]  /*1ae60*/  @!P0 IMAD.MOV.U32 R4, RZ, RZ, R18 ;  /* 0x000000ffff048224 */ /* 0x008fe400078e0012 */
[----:B------:R-:W-:-:S05]  /*1ae70*/  @!P0 IMAD.MOV.U32 R5, RZ, RZ, R19 ;  /* 0x000000ffff058224 */ /* 0x000fca00078e0013 */
[----:B------:R-:W3:Y:S04]  /*1ae80*/  @!P0 LDG.E.U16 R12, [R4.64] ;  /* 0x00000006040c8981 */ /* 0x000ee8000c1e1500 */
[----:B------:R0:W-:Y:S04]  /*1ae90*/  STS.U16 [R0+0x6000], R28 ;  /* 0x0060001c00007388 */ /* 0x0001e80000000400 */
[----:B------:R1:W-:Y:S04]  /*1aea0*/  STL [R1+0x39e0], R14 ;  /* 0x0039e00e01007387 */ /* 0x0003e80000100800 */
[----:B------:R-:W-:Y:S04]  /*1aeb0*/  STL [R1+0x1818], R3 ;  /* 0x0018180301007387 */ /* 0x000fe80000100800 */
[----:B--2---:R2:W-:Y:S04]  /*1aec0*/  STL [R1+0x39e4], R13 ;  /* 0x0039e40d01007387 */ /* 0x0045e80000100800 */
[----:B0-----:R-:W4:Y:S04]  /*1aed0*/  LDL.LU R28, [R1+0x13b0] ;  /* 0x0013b000011c7983 */ /* 0x001f280000300800 */
[----:B-1----:R-:W4:Y:S04]  /*1aee0*/  LDL R14, [R1+0x13c0] ;  /* 0x0013c000010e7983 */ /* 0x002f280000100800 */
[----:B--2---:R-:W2:Y:S04]  /*1aef0*/  LDL R13, [R1+0x13c4] ;  /* 0x0013c400010d7983 */ /* 0x004ea80000100800 */
[----:B---3--:R-:W-:Y:S04]  /*1af00*/  STL [R1+0x39e8], R12 ;  /* 0x0039e80c01007387 */ /* 0x008fe80000100800 */
[----:B------:R-:W3:Y:S01]  /*1af10*/  LDL R3, [R1+0x13b4] ;  /* 0x0013b40001037983 */ /* 0x000ee20000100800 */
[----:B------:R-:W-:-:S03]  /*1af20*/  @!P0 IMAD.MOV.U32 R4, RZ, RZ, R2 ;  /* 0x000000ffff048224 */ /* 0x000fc600078e0002 */
[----:B------:R0:W-:Y:S01]  /*1af30*/  STS.U16 [R0+0x2800], R11 ;  /* 0x0028000b00007388 */ /* 0x0001e20000000400 */
[----:B------:R-:W-:-:S03]  /*1af40*/  @!P0 IMAD.MOV.U32 R5, RZ, RZ, R17 ;  /* 0x000000ffff058224 */ /* 0x000fc600078e0011 */
[----:B------:R1:W-:Y:S04]  /*1af50*/  STS.U16 [R0+0x2a00], R10 ;  /* 0x002a000a00007388 */ /* 0x0003e80000000400 */
[----:B------:R1:W-:Y:S01]  /*1af60*/  STS.U16 [R0+0x2c00], R9 ;  /* 0x002c000900007388 */ /* 0x0003e20000000400 */
[----:B0-----:R-:W-:-:S03]  /*1af70*/  PRMT R11, RZ, 0x7610, R11 ;  /* 0x00007610ff0b7816 */ /* 0x001fc6000000000b */
[----:B------:R0:W-:Y:S01]  /*1af80*/  STS.U16 [R0+0x2e00], R8 ;  /* 0x002e000800007388 */ /* 0x0001e20000000400 */
[----:B-1----:R-:W-:-:S03]  /*1af90*/  PRMT R10, RZ, 0x7610, R10 ;  /* 0x00007610ff0a7816 */ /* 0x002fc6000000000a */
[----:B------:R1:W3:Y:S01]  /*1afa0*/  @!P0 LDG.E.U16 R11, [R4.64] ;  /* 0x00000006040b8981 */ /* 0x0002e2000c1e1500 */
[----:B------:R-:W-:-:S03]  /*1afb0*/  PRMT R9, RZ, 0x7610, R9 ;  /* 0x00007610ff097816 */ /* 0x000fc60000000009 */
[----:B------:R-:W3:Y:S01]  /*1afc0*/  LDL.LU R2, [R1+0x1140] ;  /* 0x0011400001027983 */ /* 0x000ee20000300800 */
[----:B-1----:R-:W-:Y:S02]  /*1afd0*/  @!P0 IMAD.MOV.U32 R4, RZ, RZ, R15 ;  /* 0x000000ffff048224 */ /* 0x002fe400078e000f */
[----:B------:R-:W-:-:S05]  /*1afe0*/  @!P0 IMAD.MOV.U32 R5, RZ, RZ, R16 ;  /* 0x000000ffff058224 */ /* 0x000fca00078e0010 */
[----:B------:R4:W3:Y:S01]  /*1aff0*/  @!P0 LDG.E.U16 R10, [R4.64] ;  /* 0x00000006040a8981 */ /* 0x0008e2000c1e1500 */
[----:B0-----:R-:W-:Y:S01]  /*1b000*/  PRMT R8, RZ, 0x7610, R8 ;  /* 0x00007610ff087816 */ /* 0x001fe20000000008 */
[----:B----4-:R-:W-:Y:S02]  /*1b010*/  @!P0 IMAD.MOV.U32 R5, RZ, RZ, R14 ;  /* 0x000000ffff058224 */ /* 0x010fe400078e000e */
[----:B--2---:R-:W-:-:S05]  /*1b020*/  @!P0 IMAD.MOV.U32 R4, RZ, RZ, R13 ;  /* 0x000000ffff048224 */ /* 0x004fca00078e000d */
[----:B------:R3:W2:Y:S02]  /*1b030*/  @!P0 LDG.E.U16 R9, [R4.64] ;  /* 0x0000000604098981 */ /* 0x0006a4000c1e1500 */
[----:B---3--:R-:W-:Y:S02]  /*1b040*/  @!P0 IMAD.MOV.U32 R4, RZ, RZ, R3 ;  /* 0x000000ffff048224 */ /* 0x008fe400078e0003 */
[----:B------:R-:W-:-:S05]  /*1b050*/  @!P0 IMAD.MOV.U32 R5, RZ, RZ, R28 ;  /* 0x000000ffff058224 */ /* 0x000fca00078e001c */
[----:B------:R-:W3:Y:S04]  /*1b060*/  @!P0 LDG.E.U16 R8, [R4.64] ;  /* 0x0000000604088981 */ /* 0x000ee8000c1e1500 */
[----:B------:R0:W-:Y:S04]  /*1b070*/  STS.U16 [R0+0x6400], R29 ;  /* 0x0064001d00007388 */ /* 0x0001e80000000400 */
[----:B------:R-:W-:Y:S04]  /*1b080*/  STL [R1+0x39ec], R11 ;  /* 0x0039ec0b01007387 */ /* 0x000fe80000100800 */
[----:B0-----:R-:W4:Y:S04]  /*1b090*/  LDL.LU R29, [R1+0x1390] ;  /* 0x00139000011d7983 */ /* 0x001f280000300800 */
[----:B------:R0:W-:Y:S04]  /*1b0a0*/  STL [R1+0x39f0], R10 ;  /* 0x0039f00a01007387 */ /* 0x0001e80000100800 */
[----:B--2---:R1:W-:Y:S04]  /*1b0b0*/  STL [R1+0x39f4], R9 ;  /* 0x0039f40901007387 */ /* 0x0043e80000100800 */
[----:B0-----:R-:W2:Y:S04]  /*1b0c0*/  LDL.LU R10, [R1+0x113c] ;  /* 0x00113c00010a7983 */ /* 0x001ea80000300800 */
[----:B-1----:R-:W2:Y:S04]  /*1b0d0*/  LDL R9, [R1+0x13a4] ;  /* 0x0013a40001097983 */ /* 0x002ea80000100800 */
[----:B------:R-:W4:Y:S04]  /*1b0e0*/  LDL.LU R11, [R1+0x1138] ;  /* 0x00113800010b7983 */ /* 0x000f280000300800 */
        /* <DEDUP_REMOVED lines=8> */
[----:B------:R0:W-:Y:S04]  /*1b170*/  STL [R1+0x17ac], R28 ;  /* 0x0017ac1c01007387 */ /* 0x0001e80000100800 */
[----:B0-----:R-:W4:Y:S04]  /*1b180*/  LDL R28, [R1+0x13a0] ;  /* 0x0013a000011c7983 */ /* 0x001f280000100800 */
[----:B---3--:R0:W-:Y:S04]  /*1b190*/  STL [R1+0x39f8], R8 ;  /* 0x0039f80801007387 */ /* 0x0081e80000100800 */
[----:B0-----:R-:W3:Y:S01]  /*1b1a0*/  LDL R8, [R1+0x1394] ;  /* 0x0013940001087983 */ /* 0x001ee20000100800 */
[----:B------:R-:W-:-:S03]  /*1b1b0*/  PRMT R7, RZ, 0x7610, R7 ;  /* 0x00007610ff077816 */ /* 0x000fc60000000007 */
[----:B------:R0:W-:Y:S04]  /*1b1c0*/  STS.U16 [R0], R6 ;  /* 0x0000000600007388 */ /* 0x0001e80000000400 */
[----:B------:R-:W3:Y:S04]  /*1b1d0*/  LDL.LU R19, [R1+0x1164] ;  /* 0x0011640001137983 */ /* 0x000ee80000300800 */
[----:B------:R-:W3:Y:S01]  /*1b1e0*/  LDL.LU R20, [R1+0xa0] ;  /* 0x0000a00001147983 */ /* 0x000ee20000300800 */
[----:B0-----:R-:W-:-:S03]  /*1b1f0*/  PRMT R6, RZ, 0x7610, R6 ;  /* 0x00007610ff067816 */ /* 0x001fc60000000006 */
[----:B------:R-:W3:Y:S04]  /*1b200*/  LDL.LU R21, [R1+0x9c] ;  /* 0x00009c0001157983 */ /* 0x000ee80000300800 */
[----:B------:R-:W3:Y:S04]  /*1b210*/  LDL.LU R22, [R1+0x98] ;  /* 0x0000980001167983 */ /* 0x000ee80000300800 */
[----:B------:R0:W-:Y:S04]  /*1b220*/  STS.U16 [R0+0x5e00], R24 ;  /* 0x005e001800007388 */ /* 0x0001e80000000400 */
[----:B------:R-:W3:Y:S04]  /*1b230*/  LDL.LU R23, [R1+0x94] ;  /* 0x0000940001177983 */ /* 0x000ee80000300800 */
[----:B------:R1:W-:Y:S04]  /*1b240*/  STS.U16 [R0+0x6200], R25 ;  /* 0x0062001900007388 */ /* 0x0003e80000000400 */
[----:B0-----:R-:W3:Y:S04]  /*1b250*/  LDL.LU R24, [R1+0x90] ;  /* 0x0000900001187983 */ /* 0x001ee80000300800 */
[----:B------:R0:W-:Y:S04]  /*1b260*/  STS.U16 [R0+0x6600], R26 ;  /* 0x0066001a00007388 */ /* 0x0001e80000000400 */
[----:B-1----:R-:W3:Y:S04]  /*1b270*/  LDL.LU R25, [R1+0x8c] ;  /* 0x00008c0001197983 */ /* 0x002ee80000300800 */
[----:B------:R1:W-:Y:S04]  /*1b280*/  STS.U16 [R0+0x6800], R27 ;  /* 0x0068001b00007388 */ /* 0x0003e80000000400 */
[----:B0-----:R-:W3:Y:S04]  /*1b290*/  LDL.LU R26, [R1+0x88] ;  /* 0x00008800011a7983 */ /* 0x001ee80000300800 */
[----:B------:R0:W-:Y:S04]  /*1b2a0*/  STS.U16 [R0+0x6a00], R2 ;  /* 0x006a000200007388 */ /* 0x0001e80000000400 */
[----:B-1----:R-:W3:Y:S04]  /*1b2b0*/  LDL.LU R27, [R1+0x84] ;  /* 0x00008400011b7983 */ /* 0x002ee80000300800 */
[----:B0-----:R-:W3:Y:S01]  /*1b2c0*/  LDL.LU R2, [R1+0x80] ;  /* 0x0000800001027983 */ /* 0x001ee20000300800 */
[----:B--2---:R-:W-:-:S02]  /*1b2d0*/  @!P0 IMAD.MOV.U32 R4, RZ, RZ, R9 ;  /* 0x000000ffff048224 */ /* 0x004fc400078e0009 */
[----:B----4-:R-:W-:-:S05]  /*1b2e0*/  @!P0 IMAD.MOV.U32 R5, RZ, RZ, R28 ;  /* 0x000000ffff058224 */ /* 0x010fca00078e001c */
[----:B------:R3:W2:Y:S02]  /*1b2f0*/  @!P0 LDG.E.U16 R7, [R4.64] ;  /* 0x0000000604078981 */ /* 0x0006a4000c1e1500 */
[----:B---3--:R-:W-:Y:S02]  /*1b300*/  @!P0 IMAD.MOV.U32 R4, RZ, RZ, R8 ;  /* 0x000000ffff048224 */ /* 0x008fe400078e0008 */
[----:B------:R-:W-:-:S05]  /*1b310*/  @!P0 IMAD.MOV.U32 R5, RZ, RZ, R29 ;  /* 0x000000ffff058224 */ /* 0x000fca00078e001d */
[----:B------:R-:W3:Y:S04]  /*1b320*/  @!P0 LDG.E.U16 R6, [R4.64] ;  /* 0x0000000604068981 */ /* 0x000ee8000c1e1500 */
[----:B--2---:R-:W-:Y:S04]  /*1b330*/  STL [R1+0x39fc], R7 ;  /* 0x0039fc0701007387 */ /* 0x004fe80000100800 */
[----:B------:R-:W-:Y:S04]  /*1b340*/  STL [R1+0x17b0], R29 ;  /* 0x0017b01d01007387 */ /* 0x000fe80000100800 */
[----:B---3--:R0:W-:Y:S04]  /*1b350*/  STL [R1+0x3a00], R6 ;  /* 0x003a000601007387 */ /* 0x0081e80000100800 */
[----:B------:R-:W-:Y:S04]  /*1b360*/  STL [R1+0x17b4], R0 ;  /* 0x0017b40001007387 */ /* 0x000fe80000100800 */
[----:B0-----:R-:W2:Y:S04]  /*1b370*/  LDL.LU R6, [R1+0x70] ;  /* 0x0000700001067983 */ /* 0x001ea80000300800 */
[----:B--2---:R0:W-:Y:S04]  /*1b380*/  STL [R1+0x3a04], R6 ;  /* 0x003a040601007387 */ /* 0x0041e80000100800 */
[----:B0-----:R-:W2:Y:S04]  /*1b390*/  LDL.LU R6, [R1+0x74] ;  /* 0x0000740001067983 */ /* 0x001ea80000300800 */
[----:B--2---:R0:W-:Y:S04]  /*1b3a0*/  STL [R1+0x3a08], R6 ;  /* 0x003a080601007387 */ /* 0x0041e80000100800 */
[----:B0-----:R-:W2:Y:S04]  /*1b3b0*/  LDL.LU R6, [R1+0x78] ;  /* 0x0000780001067983 */ /* 0x001ea80000300800 */
[----:B------:R-:W-:Y:S04]  /*1b3c0*/  STS.U16 [R0+0x6c00], R10 ;  /* 0x006c000a00007388 */ /* 0x000fe80000000400 */
[----:B------:R-:W-:Y:S04]  /*1b3d0*/  STS.U16 [R0+0x6e00], R11 ;  /* 0x006e000b00007388 */ /* 0x000fe80000000400 */
[----:B------:R-:W-:Y:S04]  /*1b3e0*/  STS.U16 [R0+0x7000], R12 ;  /* 0x0070000c00007388 */ /* 0x000fe80000000400 */
[----:B------:R-:W-:Y:S04]  /*1b3f0*/  STS.U16 [R0+0x7200], R13 ;  /* 0x0072000d00007388 */ /* 0x000fe80000000400 */
[----:B------:R-:W-:Y:S04]  /*1b400*/  STS.U16 [R0+0x7400], R3 ;  /* 0x0074000300007388 */ /* 0x000fe80000000400 */
[----:B--2---:R0:W-:Y:S04]  /*1b410*/  STL [R1+0x3a0c], R6 ;  /* 0x003a0c0601007387 */ /* 0x0041e80000100800 */
[----:B0-----:R-:W2:Y:S04]  /*1b420*/  LDL.LU R6, [R1+0x7c] ;  /* 0x00007c0001067983 */ /* 0x001ea80000300800 */
[----:B------:R-:W3:Y:S04]  /*1b430*/  LDL.LU R7, [R1+0x6c] ;  /* 0x00006c0001077983 */ /* 0x000ee80000300800 */
[----:B------:R-:W4:Y:S04]  /*1b440*/  LDL.LU R8, [R1+0x68] ;  /* 0x0000680001087983 */ /* 0x000f280000300800 */
[----:B------:R-:W3:Y:S01]  /*1b450*/  LDL.LU R9, [R1+0x64] ;  /* 0x0000640001097983 */ /* 0x000ee20000300800 */
[----:B------:R-:W-:-:S03]  /*1b460*/  LOP3.LUT R3, R0, 0x20, RZ, 0x3c, !PT ;  /* 0x0000002000037812 */ /* 0x000fc600078e3cff */
[----:B------:R-:W3:Y:S04]  /*1b470*/  LDL.LU R10, [R1+0x60] ;  /* 0x00006000010a7983 */ /* 0x000ee80000300800 */
        /* <DEDUP_REMOVED lines=32> */
[----:B0-----:R-:W3:Y:S04]  /*1b680*/  LDL.LU R2, [R1+0x18] ;  /* 0x0000180001027983 */ /* 0x001ee80000300800 */
[----:B------:R-:W3:Y:S04]  /*1b690*/  LDL.LU R0, [R1+0x14] ;  /* 0x0000140001007983 */ /* 0x000ee80000300800 */
[----:B------:R-:W3:Y:S04]  /*1b6a0*/  LDL.LU R4, [R1+0x10] ;  /* 0x0000100001047983 */ /* 0x000ee80000300800 */
[----:B------:R-:W3:Y:S04]  /*1b6b0*/  LDL.LU R5, [R1+0xc] ;  /* 0x00000c0001057983 */ /* 0x000ee80000300800 */
[----:B------:R-:W3:Y:S04]  /*1b6c0*/  LDL.LU R29, [R1+0x8] ;  /* 0x00000800011d7983 */ /* 0x000ee80000300800 */
[----:B------:R-:W3:Y:S04]  /*1b6d0*/  LDL.LU R28, [R1+0x4] ;  /* 0x00000400011c7983 */ /* 0x000ee80000300800 */
[----:B--2---:R0:W-:Y:S04]  /*1b6e0*/  STS.U16 [R3+0x1300], R6 ;  /* 0x0013000603007388 */ /* 0x0041e80000000400 */
[----:B0-----:R-:W2:Y:S04]  /*1b6f0*/  LDL.LU R6, [R1+0x3a0c] ;  /* 0x003a0c0001067983 */ /* 0x001ea80000300800 */
[----:B--2---:R0:W-:Y:S04]  /*1b700*/  STS.U16 [R3+0x1500], R6 ;  /* 0x0015000603007388 */ /* 0x0041e80000000400 */
[----:B0-----:R-:W2:Y:S04]  /*1b710*/  LDL.LU R6, [R1+0x3a08] ;  /* 0x003a080001067983 */ /* 0x001ea80000300800 */
[----:B--2---:R0:W-:Y:S04]  /*1b720*/  STS.U16 [R3+0x1700], R6 ;  /* 0x0017000603007388 */ /* 0x0041e80000000400 */
[----:B0-----:R-:W2:Y:S04]  /*1b730*/  LDL.LU R6, [R1+0x3a04] ;  /* 0x003a040001067983 */ /* 0x001ea80000300800 */
[----:B--2---:R0:W-:Y:S04]  /*1b740*/  STS.U16 [R3+0x1900], R6 ;  /* 0x0019000603007388 */ /* 0x0041e80000000400 */
[----:B---3--:R1:W-:Y:S04]  /*1b750*/  STS.U16 [R3+0x1b00], R7 ;  /* 0x001b000703007388 */ /* 0x0083e80000000400 */
[----:B----4-:R2:W-:Y:S04]  /*1b760*/  STS.U16 [R3+0x1d00], R8 ;  /* 0x001d000803007388 */ /* 0x0105e80000000400 */
[----:B0-----:R-:W3:Y:S04]  /*1b770*/  LDL.LU R6, [R1+0x3a00] ;  /* 0x003a000001067983 */ /* 0x001ee80000300800 */
[----:B-1----:R-:W4:Y:S04]  /*1b780*/  LDL.LU R7, [R1+0x39fc] ;  /* 0x0039fc0001077983 */ /* 0x002f280000300800 */
[----:B--2---:R-:W2:Y:S04]  /*1b790*/  LDL.LU R8, [R1+0x39f8] ;  /* 0x0039f80001087983 */ /* 0x004ea80000300800 */
[----:B------:R0:W-:Y:S04]  /*1b7a0*/  STS.U16 [R3+0x1f00], R9 ;  /* 0x001f000903007388 */ /* 0x0001e80000000400 */
[----:B------:R1:W-:Y:S04]  /*1b7b0*/  STS.U16 [R3+0x2100], R10 ;  /* 0x0021000a03007388 */ /* 0x0003e80000000400 */
[----:B------:R1:W-:Y:S04]  /*1b7c0*/  STS.U16 [R3+0x2300], R11 ;  /* 0x0023000b03007388 */ /* 0x0003e80000000400 */
[----:B0-----:R-:W2:Y:S04]  /*1b7d0*/  LDL.LU R9, [R1+0x39f4] ;  /* 0x0039f40001097983 */ /* 0x001ea80000300800 */
[----:B-1----:R-:W2:Y:S04]  /*1b7e0*/  LDL.LU R10, [R1+0x39f0] ;  /* 0x0039f000010a7983 */ /* 0x002ea80000300800 */
[----:B------:R-:W2:Y:S04]  /*1b7f0*/  LDL.LU R11, [R1+0x39ec] ;  /* 0x0039ec00010b7983 */ /* 0x000ea80000300800 */
        /* <DEDUP_REMOVED lines=32> */
[----:B0-----:R-:W2:Y:S04]  /*1ba00*/  LDL.LU R27, [R1+0x39ac] ;  /* 0x0039ac00011b7983 */ /* 0x001ea80000300800 */
[----:B-1----:R-:W2:Y:S04]  /*1ba10*/  LDL.LU R2, [R1+0x39a8] ;  /* 0x0039a80001027983 */ /* 0x002ea80000300800 */
[----:B------:R-:W-:Y:S04]  /*1ba20*/  STS.U16 [R3+0x4700], R0 ;  /* 0x0047000003007388 */ /* 0x000fe80000000400 */
[----:B------:R-:W-:Y:S04]  /*1ba30*/  STS.U16 [R3+0x4900], R4 ;  /* 0x0049000403007388 */ /* 0x000fe80000000400 */
[----:B------:R0:W-:Y:S04]  /*1ba40*/  STS.U16 [R3+0x4b00], R5 ;  /* 0x004b000503007388 */ /* 0x0001e80000000400 */
[----:B------:R-:W-:Y:S04]  /*1ba50*/  STS.U16 [R3+0x4d00], R29 ;  /* 0x004d001d03007388 */ /* 0x000fe80000000400 */
[----:B------:R1:W-:Y:S04]  /*1ba60*/  STS.U16 [R3+0x4f00], R28 ;  /* 0x004f001c03007388 */ /* 0x0003e80000000400 */
[----:B0-----:R-:W0:Y:S04]  /*1ba70*/  S2R R5, SR_TID.X ;  /* 0x0000000000057919 */ /* 0x001e280000002100 */
[----:B-1----:R-:W1:Y:S01]  /*1ba80*/  S2R R28, SR_TID.X ;  /* 0x00000000001c7919 */ /* 0x002e620000002100 */
[----:B0-----:R-:W-:-:S02]  /*1ba90*/  IMAD.SHL.U32 R4, R5, 0x2, RZ ;  /* 0x0000000205047824 */ /* 0x001fc400078e00ff */
[----:B-1----:R-:W-:Y:S01]  /*1baa0*/  IMAD.SHL.U32 R28, R28, 0x100, RZ ;  /* 0x000001001c1c7824 */ /* 0x002fe200078e00ff */
[----:B------:R-:W-:Y:S01]  /*1bab0*/  LOP3.LUT R29, R5, 0x60, RZ, 0xc0, !PT ;  /* 0x00000060051d7812 */ /* 0x000fe200078ec0ff */
[----:B--2---:R0:W-:Y:S04]  /*1bac0*/  STS.U16 [R3+0x5100], R2 ;  /* 0x0051000203007388 */ /* 0x0041e80000000400 */
[----:B0-----:R-:W0:Y:S04]  /*1bad0*/  S2R R2, SR_TID.X ;  /* 0x0000000000027919 */ /* 0x001e280000002100 */
[----:B------:R-:W-:Y:S04]  /*1bae0*/  STS.U16 [R3+0x5300], R27 ;  /* 0x0053001b03007388 */ /* 0x000fe80000000400 */
        /* <DEDUP_REMOVED lines=10> */
[----:B------:R-:W-:Y:S01]  /*1bb90*/  STS.U16 [R3+0x6900], R16 ;  /* 0x0069001003007388 */ /* 0x000fe20000000400 */
[----:B0-----:R-:W-:-:S03]  /*1bba0*/  LOP3.LUT R2, R2, 0x7, RZ, 0xc0, !PT ;  /* 0x0000000702027812 */ /* 0x001fc600078ec0ff */
[----:B------:R-:W-:Y:S04]  /*1bbb0*/  STS.U16 [R3+0x6b00], R15 ;  /* 0x006b000f03007388 */ /* 0x000fe80000000400 */
[----:B------:R-:W-:Y:S04]  /*1bbc0*/  STS.U16 [R3+0x6d00], R14 ;  /* 0x006d000e03007388 */ /* 0x000fe80000000400 */
[----:B------:R-:W-:Y:S04]  /*1bbd0*/  STS.U16 [R3+0x6f00], R13 ;  /* 0x006f000d03007388 */ /* 0x000fe80000000400 */
[----:B------:R-:W-:Y:S04]  /*1bbe0*/  STS.U16 [R3+0x7100], R12 ;  /* 0x0071000c03007388 */ /* 0x000fe80000000400 */
[----:B------:R-:W-:Y:S01]  /*1bbf0*/  STS.U16 [R3+0x7300], R11 ;  /* 0x0073000b03007388 */ /* 0x000fe20000000400 */
[----:B------:R-:W-:-:S03]  /*1bc00*/  IMAD R2, R2, 0x210, RZ ;  /* 0x0000021002027824 */ /* 0x000fc600078e02ff */
[----:B------:R-:W-:Y:S04]  /*1bc10*/  STS.U16 [R3+0x7500], R10 ;  /* 0x0075000a03007388 */ /* 0x000fe80000000400 */
[----:B------:R-:W-:Y:S04]  /*1bc20*/  STS.U16 [R3+0x7700], R9 ;  /* 0x0077000903007388 */ /* 0x000fe80000000400 */
[----:B------:R-:W-:Y:S04]  /*1bc30*/  STS.U16 [R3+0x7900], R8 ;  /* 0x0079000803007388 */ /* 0x000fe80000000400 */
[----:B----4-:R-:W-:Y:S04]  /*1bc40*/  STS.U16 [R3+0x7b00], R7 ;  /* 0x007b000703007388 */ /* 0x010fe80000000400 */
[----:B---3--:R-:W-:Y:S01]  /*1bc50*/  STS.U16 [R3+0x7d00], R6 ;  /* 0x007d000603007388 */ /* 0x008fe20000000400 */
[----:B------:R-:W-:-:S04]  /*1bc60*/  LOP3.LUT R2, R2, 0x10, R4, 0x78, !PT ;  /* 0x0000001002027812 */ /* 0x000fc800078e7804 */
[----:B------:R-:W-:Y:S01]  /*1bc70*/  LOP3.LUT R2, R2, 0x1000, R28, 0xf8, !PT ;  /* 0x0000100002027812 */ /* 0x000fe200078ef81c */
[----:B------:R-:W-:Y:S01]  /*1bc80*/  BAR.SYNC.DEFER_BLOCKING 0x0 ;  /* 0x0000000000007b1d */ /* 0x000fe20000010000 */
[C---:B------:R-:W-:Y:S01]  /*1bc90*/  LOP3.LUT R28, R5.reuse, 0x7, RZ, 0xc0, !PT ;  /* 0x00000007051c7812 */ /* 0x040fe200078ec0ff */
[----:B------:R-:W-:-:S05]  /*1bca0*/  IMAD.SHL.U32 R5, R5, 0x8, RZ ;  /* 0x0000000805057824 */ /* 0x000fca00078e00ff */
[----:B------:R-:W-:Y:S01]  /*1bcb0*/  LOP3.LUT R5, R5, 0x30, R4, 0x48, !PT ;  /* 0x0000003005057812 */ /* 0x000fe200078e4804 */
[----:B------:R-:W-:-:S04]  /*1bcc0*/  IMAD R4, R28, 0x4, R29 ;  /* 0x000000041c047824 */ /* 0x000fc800078e021d */
[----:B------:R-:W-:-:S05]  /*1bcd0*/  IMAD.U32 R4, R4, 0x10, R5 ;  /* 0x0000001004047824 */ /* 0x000fca00078e0005 */
[----:B------:R-:W0:Y:S04]  /*1bce0*/  LDSM.16.M88.4 R8, [R4] ;  /* 0x000000000408783b */ /* 0x000e280000000200 */
[----:B------:R-:W-:Y:S04]  /*1bcf0*/  LDSM.16.M88.4 R16, [R4+0x1800] ;  /* 0x001800000410783b */ /* 0x000fe80000000200 */
[----:B------:R-:W-:Y:S04]  /*1bd00*/  LDSM.16.M88.4 R12, [R4+0x2000] ;  /* 0x00200000040c783b */ /* 0x000fe80000000200 */
[----:B------:R-:W-:Y:S04]  /*1bd10*/  LDSM.16.MT88.4 R24, [R2+0x8080] ;  /* 0x008080000218783b */ /* 0x000fe80000004200 */
[----:B------:R-:W-:Y:S04]  /*1bd20*/  LDSM.16.MT88.4 R20, [R2+0x8000] ;  /* 0x008000000214783b */ /* 0x000fe80000004200 */
[----:B0-----:R-:W-:Y:S01]  /*1bd30*/  STL.64 [R1+0xb0], R8 ;  /* 0x0000b00801007387 */ /* 0x001fe20000100a00 */
[----:B------:R-:W-:-:S02]  /*1bd40*/  IMAD.MOV.U32 R6, RZ, RZ, R8 ;  /* 0x000000ffff067224 */ /* 0x000fc400078e0008 */
[----:B------:R-:W-:Y:S01]  /*1bd50*/  IMAD.MOV.U32 R5, RZ, RZ, R9 ;  /* 0x000000ffff057224 */ /* 0x000fe200078e0009 */
[----:B------:R-:W-:Y:S04]  /*1bd60*/  STL.64 [R1+0xb8], R10 ;  /* 0x0000b80a01007387 */ /* 0x000fe80000100a00 */
[----:B------:R-:W0:Y:S04]  /*1bd70*/  LDSM.16.M88.4 R8, [R4+0x800] ;  /* 0x000800000408783b */ /* 0x000e280000000200 */
[----:B0-----:R-:W-:Y:S01]  /*1bd80*/  STL.64 [R1+0xa0], R8 ;  /* 0x0000a00801007387 */ /* 0x001fe20000100a00 */
[----:B------:R-:W-:-:S02]  /*1bd90*/  IMAD.MOV.U32 R3, RZ, RZ, R8 ;  /* 0x000000ffff037224 */ /* 0x000fc400078e0008 */
[----:B------:R-:W-:Y:S01]  /*1bda0*/  IMAD.MOV.U32 R0, RZ, RZ, R9 ;  /* 0x000000ffff007224 */ /* 0x000fe200078e0009 */
[----:B------:R-:W-:Y:S04]  /*1bdb0*/  STL.64 [R1+0xa8], R10 ;  /* 0x0000a80a01007387 */ /* 0x000fe80000100a00 */
[----:B------:R-:W0:Y:S04]  /*1bdc0*/  LDSM.16.M88.4 R8, [R4+0x1000] ;  /* 0x001000000408783b */ /* 0x000e280000000200 */
[----:B0-----:R-:W-:Y:S04]  /*1bdd0*/  STL.64 [R1+0x90], R8 ;  /* 0x0000900801007387 */ /* 0x001fe80000100a00 */
[----:B------:R-:W-:Y:S04]  /*1bde0*/  STL.64 [R1+0x98], R10 ;  /* 0x0000980a01007387 */ /* 0x000fe80000100a00 */
[----:B------:R-:W0:Y:S04]  /*1bdf0*/  LDSM.16.M88.4 R8, [R4+0x2800] ;  /* 0x002800000408783b */ /* 0x000e280000000200 */
[----:B------:R-:W-:Y:S04]  /*1be00*/  STL.64 [R1+0x80], R16 ;  /* 0x0000801001007387 */ /* 0x000fe80000100a00 */
[----:B------:R-:W-:Y:S04]  /*1be10*/  STL.64 [R1+0x88], R18 ;  /* 0x0000881201007387 */ /* 0x000fe80000100a00 */
[----:B------:R-:W1:Y:S04]  /*1be20*/  LDSM.16.M88.4 R16, [R4+0x3000] ;  /* 0x003000000410783b */ /* 0x000e680000000200 */
[----:B------:R-:W-:Y:S04]  /*1be30*/  STL.64 [R1+0x70], R12 ;  /* 0x0000700c01007387 */ /* 0x000fe80000100a00 */
[----:B------:R-:W-:Y:S04]  /*1be40*/  STL.64 [R1+0x78], R14 ;  /* 0x0000780e01007387 */ /* 0x000fe80000100a00 */
[----:B------:R-:W2:Y:S04]  /*1be50*/  LDSM.16.M88.4 R12, [R4+0x3800] ;  /* 0x00380000040c783b */ /* 0x000ea80000000200 */
[----:B0-----:R-:W-:Y:S04]  /*1be60*/  STL.64 [R1+0x60], R8 ;  /* 0x0000600801007387 */ /* 0x001fe80000100a00 */
[----:B------:R-:W-:Y:S04]  /*1be70*/  STL.64 [R1+0x68], R10 ;  /* 0x0000680a01007387 */ /* 0x000fe80000100a00 */
[----:B------:R-:W0:Y:S04]  /*1be80*/  LDSM.16.M88.4 R8, [R4+0x4000] ;  /* 0x004000000408783b */ /* 0x000e280000000200 */
[----:B-1----:R-:W-:Y:S04]  /*1be90*/  STL.64 [R1+0x50], R16 ;  /* 0x0000501001007387 */ /* 0x002fe80000100a00 */
[----:B------:R-:W-:Y:S04]  /*1bea0*/  STL.64 [R1+0x58], R18 ;  /* 0x0000581201007387 */ /* 0x000fe80000100a00 */
[----:B------:R-:W1:Y:S04]  /*1beb0*/  LDSM.16.M88.4 R16, [R4+0x4800] ;  /* 0x004800000410783b */ /* 0x000e680000000200 */
[----:B--2---:R-:W-:Y:S04]  /*1bec0*/  STL.64 [R1+0x40], R12 ;  /* 0x0000400c01007387 */ /* 0x004fe80000100a00 */
[----:B------:R-:W-:Y:S04]  /*1bed0*/  STL.64 [R1+0x48], R14 ;  /* 0x0000480e01007387 */ /* 0x000fe80000100a00 */
[----:B------:R-:W2:Y:S04]  /*1bee0*/  LDSM.16.M88.4 R12, [R4+0x5000] ;  /* 0x00500000040c783b */ /* 0x000ea80000000200 */
[----:B0-----:R-:W-:Y:S04]  /*1bef0*/  STL.64 [R1+0x30], R8 ;  /* 0x0000300801007387 */ /* 0x001fe80000100a00 */
[----:B------:R-:W-:Y:S04]  /*1bf00*/  STL.64 [R1+0x38], R10 ;  /* 0x0000380a01007387 */ /* 0x000fe80000100a00 */
[----:B------:R-:W-:Y:S04]  /*1bf10*/  LDSM.16.M88.4 R8, [R4+0x5800] ;  /* 0x005800000408783b */ /* 0x000fe80000000200 */
[----:B-1----:R-:W-:Y:S04]  /*1bf20*/  STL.64 [R1+0x20], R16 ;  /* 0x0000201001007387 */ /* 0x002fe80000100a00 */
[----:B------:R-:W-:Y:S04]  /*1bf30*/  STL.64 [R1+0x28], R18 ;  /* 0x0000281201007387 */ /* 0x000fe80000100a00 */
[----:B------:R-:W0:Y:S04]  /*1bf40*/  LDSM.16.M88.4 R16, [R4+0x6000] ;  /* 0x006000000410783b */ /* 0x000e280000000200 */
[----:B--2---:R-:W-:Y:S04]  /*1bf50*/  STL.64 [R1+0x10], R12 ;  /* 0x0000100c01007387 */ /* 0x004fe80000100a00 */
[----:B------:R-:W-:Y:S04]  /*1bf60*/  STL.64 [R1+0x18], R14 ;  /* 0x0000180e01007387 */ /* 0x000fe80000100a00 */
[----:B------:R-:W1:Y:S04]  /*1bf70*/  LDSM.16.M88.4 R12, [R4+0x6800] ;  /* 0x00680000040c783b */ /* 0x000e680000000200 */
[----:B0-----:R-:W-:Y:S04]  /*1bf80*/  STL [R1+0x2a14], R18 ;  /* 0x002a141201007387 */ /* 0x001fe80000100800 */
[----:B------:R-:W-:Y:S04]  /*1bf90*/  STL.64 [R1], R8 ;  /* 0x0000000801007387 */ /* 0x000fe80000100a00 */
[----:B------:R-:W-:Y:S04]  /*1bfa0*/  STL.64 [R1+0x8], R10 ;  /* 0x0000080a01007387 */ /* 0x000fe80000100a00 */
[----:B------:R-:W0:Y:S04]  /*1bfb0*/  LDSM.16.M88.4 R8, [R4+0x7000] ;  /* 0x007000000408783b */ /* 0x000e280000000200 */
[----:B------:R-:W-:Y:S04]  /*1bfc0*/  STL [R1+0x2a10], R19 ;  /* 0x002a101301007387 */ /* 0x000fe80000100800 */
[----:B------:R-:W-:Y:S04]  /*1bfd0*/  STL.64 [R1+0x3908], R16 ;  /* 0x0039081001007387 */ /* 0x000fe80000100a00 */
[----:B-1----:R-:W-:Y:S04]  /*1bfe0*/  STL [R1+0x2bf4], R14 ;  /* 0x002bf40e01007387 */ /* 0x002fe80000100800 */
[----:B------:R-:W-:Y:S04]  /*1bff0*/  STL [R1+0x2994], R15 ;  /* 0x0029940f01007387 */ /* 0x000fe80000100800 */
[----:B------:R-:W-:Y:S04]  /*1c000*/  STL.64 [R1+0x3958], R12 ;  /* 0x0039580c01007387 */ /* 0x000fe80000100a00 */
[----:B0-----:R-:W-:Y:S04]  /*1c010*/  STL [R1+0x2df8], R10 ;  /* 0x002df80a01007387 */ /* 0x001fe80000100800 */
[----:B------:R-:W-:Y:S04]  /*1c020*/  STL [R1+0x2df4], R11 ;  /* 0x002df40b01007387 */ /* 0x000fe80000100800 */
[----:B------:R0:W-:Y:S04]  /*1c030*/  STL.64 [R1+0x3980], R8 ;  /* 0x0039800801007387 */ /* 0x0001e80000100a00 */
[----:B0-----:R-:W2:Y:S04]  /*1c040*/  LDL.LU.64 R8, [R1+0x1090] ;  /* 0x0010900001087983 */ /* 0x001ea80000300a00 */
[----:B------:R-:W3:Y:S01]  /*1c050*/  LDL.LU.64 R10, [R1+0x1098] ;  /* 0x00109800010a7983 */ /* 0x000ee20000300a00 */
[----:B------:R-:W-:-:S02]  /*1c060*/  IMAD.MOV.U32 R12, RZ, RZ, R6 ;  /* 0x000000ffff0c7224 */ /* 0x000fc400078e0006 */
[----:B------:R-:W-:Y:S02]  /*1c070*/  IMAD.MOV.U32 R13, RZ, RZ, R5 ;  /* 0x000000ffff0d7224 */ /* 0x000fe400078e0005 */
[----:B------:R-:W0:Y:S04]  /*1c080*/  LDSM.16.M88.4 R4, [R4+0x7800] ;  /* 0x007800000404783b */ /* 0x000e280000000200 */
[----:B---3--:R-:W-:Y:S04]  /*1c090*/  STL.64 [R1+0x3990], R10 ;  /* 0x0039900a01007387 */ /* 0x008fe80000100a00 */
[----:B--2---:R1:W-:Y:S02]  /*1c0a0*/  STL.64 [R1+0x3988], R8 ;  /* 0x0039880801007387 */ /* 0x0043e40000100a00 */
[----:B-1----:R-:W-:-:S02]  /*1c0b0*/  IMAD.MOV.U32 R8, RZ, RZ, R3 ;  /* 0x000000ffff087224 */ /* 0x002fc400078e0003 */
[----:B------:R-:W-:-:S05]  /*1c0c0*/  IMAD.MOV.U32 R9, RZ, RZ, R0 ;  /* 0x000000ffff097224 */ /* 0x000fca00078e0000 */
[----:B------:R1:W-:Y:S04]  /*1c0d0*/  STL.64 [R1+0x39a0], R8 ;  /* 0x0039a00801007387 */ /* 0x0003e80000100a00 */
[----:B-1----:R-:W2:Y:S04]  /*1c0e0*/  LDL.LU.64 R8, [R1+0x10b0] ;  /* 0x0010b00001087983 */ /* 0x002ea80000300a00 */
[----:B------:R-:W2:Y:S04]  /*1c0f0*/  LDL.LU.64 R10, [R1+0x10b8] ;  /* 0x0010b800010a7983 */ /* 0x000ea80000300a00 */
[----:B------:R-:W3:Y:S04]  /*1c100*/  LDL.64 R16, [R1+0x80] ;  /* 0x0000800001107983 */ /* 0x000ee80000100a00 */
[----:B---3--:R1:W-:Y:S04]  /*1c110*/  STL.64 [R1+0x3998], R16 ;  /* 0x0039981001007387 */ /* 0x0083e80000100a00 */
[----:B-1----:R-:W3:Y:S04]  /*1c120*/  LDL.LU.64 R16, [R1+0x10a0] ;  /* 0x0010a00001107983 */ /* 0x002ee80000300a00 */
[----:B------:R-:W3:Y:S04]  /*1c130*/  LDL.LU.64 R18, [R1+0x10a8] ;  /* 0x0010a80001127983 */ /* 0x000ee80000300a00 */
[----:B0-----:R-:W-:Y:S04]  /*1c140*/  STL [R1+0x38f4], R4 ;  /* 0x0038f40401007387 */ /* 0x001fe80000100800 */
[----:B------:R0:W-:Y:S04]  /*1c150*/  STL [R1+0x38f0], R5 ;  /* 0x0038f00501007387 */ /* 0x0001e80000100800 */
[----:B------:R-:W-:Y:S04]  /*1c160*/  STL [R1+0x2990], R6 ;  /* 0x0029900601007387 */ /* 0x000fe80000100800 */
[----:B------:R-:W-:Y:S04]  /*1c170*/  STL [R1+0x2978], R7 ;  /* 0x0029780701007387 */ /* 0x000fe80000100800 */
[----:B0-----:R-:W4:Y:S04]  /*1c180*/  LDL.64 R4, [R1+0x90] ;  /* 0x0000900001047983 */ /* 0x001f280000100a00 */
[----:B------:R-:W-:Y:S04]  /*1c190*/  STL [R1+0x38d8], R27 ;  /* 0x0038d81b01007387 */ /* 0x000fe80000100800 */
[----:B------:R-:W-:Y:S04]  /*1c1a0*/  STL [R1+0x3930], R26 ;  /* 0x0039301a01007387 */ /* 0x000fe80000100800 */
[----:B------:R0:W-:Y:S04]  /*1c1b0*/  STL.64 [R1+0x3928], R24 ;  /* 0x0039281801007387 */ /* 0x0001e80000100a00 */
[----:B0-----:R-:W3:Y:S01]  /*1c1c0*/  LDL.64 R24, [R1+0x60] ;  /* 0x0000600001187983 */ /* 0x001ee20000100a00 */
[----:B--2---:R-:W-:Y:S03]  /*1c1d0*/  HMMA.16816.F32 R12, R20, R12, R8 ;  /* 0x0000000c140c723c */ /* 0x004fe60000001808 */
[----:B---3--:R0:W-:Y:S04]  /*1c1e0*/  STL.64 [R1+0x3968], R24 ;  /* 0x0039681801007387 */ /* 0x0081e80000100a00 */
[----:B0-----:R-:W2:Y:S04]  /*1c1f0*/  LDL.64 R24, [R1+0x70] ;  /* 0x0000700001187983 */ /* 0x001ea80000100a00 */
[----:B------:R-:W-:Y:S04]  /*1c200*/  STL [R1+0x38b0], R2 ;  /* 0x0038b00201007387 */ /* 0x000fe80000100800 */
[----:B------:R-:W3:Y:S09]  /*1c210*/  LDL.LU.64 R8, [R1+0x39a0] ;  /* 0x0039a00001087983 */ /* 0x000ef20000300a00 */
[----:B------:R-:W-:-:S02]  /*1c220*/  IMAD.MOV.U32 R0, RZ, RZ, R15 ;  /* 0x000000ffff007224 */ /* 0x000fc400078e000f */
[----:B------:R-:W-:Y:S02]  /*1c230*/  IMAD.MOV.U32 R3, RZ, RZ, R14 ;  /* 0x000000ffff037224 */ /* 0x000fe400078e000e */
[----:B------:R-:W-:Y:S02]  /*1c240*/  IMAD.MOV.U32 R29, RZ, RZ, R12 ;  /* 0x000000ffff1d7224 */ /* 0x000fe400078e000c */
[----:B------:R-:W-:Y:S02]  /*1c250*/  IMAD.MOV.U32 R28, RZ, RZ, R13 ;  /* 0x000000ffff1c7224 */ /* 0x000fe400078e000d */
[----:B------:R-:W2:Y:S04]  /*1c260*/  LDL.LU.64 R12, [R1+0x1080] ;  /* 0x00108000010c7983 */ /* 0x000ea80000300a00 */
[----:B------:R-:W2:Y:S04]  /*1c270*/  LDL.LU.64 R14, [R1+0x1088] ;  /* 0x00108800010e7983 */ /* 0x000ea80000300a00 */
[----:B------:R-:W-:Y:S04]  /*1c280*/  STL [R1+0x2ba4], R0 ;  /* 0x002ba40001007387 */ /* 0x000fe80000100800 */
[----:B------:R-:W-:Y:S04]  /*1c290*/  STL [R1+0x2ba0], R3 ;  /* 0x002ba00301007387 */ /* 0x000fe80000100800 */
[----:B------:R-:W-:Y:S04]  /*1c2a0*/  STL [R1+0x2b9c], R28 ;  /* 0x002b9c1c01007387 */ /* 0x000fe80000100800 */
[----:B------:R-:W-:Y:S01]  /*1c2b0*/  STL [R1+0x2b98], R29 ;  /* 0x002b981d01007387 */ /* 0x000fe20000100800 */
[C---:B---3--:R-:W-:Y:S03]  /*1c2c0*/  HMMA.16816.F32 R8, R20.reuse, R8, R16 ;  /* 0x000000081408723c */ /* 0x048fe60000001810 */
[----:B------:R-:W2:Y:S11]  /*1c2d0*/  LDL.LU.64 R16, [R1+0x3998] ;  /* 0x0039980001107983 */ /* 0x000eb60000300a00 */
[----:B------:R-:W-:Y:S09]  /*1c2e0*/  @!UPT UIADD3 URZ, URZ, URZ, URZ ;  /* 0x0000003f3f3ff290 */ /* 0x000ff2000fffe03f */
[----:B------:R-:W-:Y:S04]  /*1c2f0*/  STL.64 [R1+0x10a0], R8 ;  /* 0x0010a00801007387 */ /* 0x000fe80000100a00 */
[----:B------:R0:W-:Y:S04]  /*1c300*/  STL.64 [R1+0x10a8], R10 ;  /* 0x0010a80a01007387 */ /* 0x0001e80000100a00 */
[----:B0-----:R-:W4:Y:S04]  /*1c310*/  LDL.LU.64 R10, [R1+0x3990] ;  /* 0x00399000010a7983 */ /* 0x001f280000300a00 */
[----:B------:R-:W4:Y:S02]  /*1c320*/  LDL.LU.64 R8, [R1+0x3988] ;  /* 0x0039880001087983 */ /* 0x000f240000300a00 */
[----:B----4-:R-:W-:Y:S11]  /*1c330*/  HMMA.16816.F32 R8, R20, R4, R8 ;  /* 0x000000041408723c */ /* 0x010ff60000001808 */
[----:B------:R-:W-:Y:S11]  /*1c340*/  @!UPT UIADD3 URZ, URZ, URZ, URZ ;  /* 0x0000003f3f3ff290 */ /* 0x000ff6000fffe03f */
[----:B------:R-:W-:Y:S01]  /*1c350*/  @!UPT UIADD3 URZ, URZ, URZ, URZ ;  /* 0x0000003f3f3ff290 */ /* 0x000fe2000fffe03f */
[----:B------:R0:W-:Y:S04]  /*1c360*/  STL.64 [R1+0x1090], R8 ;  /* 0x0010900801007387 */ /* 0x0001e80000100a00 */
[----:B------:R1:W-:Y:S04]  /*1c370*/  STL.64 [R1+0x1098], R10 ;  /* 0x0010980a01007387 */ /* 0x0003e80000100a00 */
[----:B0-----:R-:W3:Y:S01]  /*1c380*/  LDL.LU.64 R8, [R1+0x3980] ;  /* 0x0039800001087983 */ /* 0x001ee20000300a00 */
[----:B-1----:R-:W-:Y:S02]  /*1c390*/  IMAD.MOV.U32 R11, RZ, RZ, R4 ;  /* 0x000000ffff0b7224 */ /* 0x002fe400078e0004 */
[----:B------:R-:W-:-:S02]  /*1c3a0*/  IMAD.MOV.U32 R10, RZ, RZ, R5 ;  /* 0x000000ffff0a7224 */ /* 0x000fc400078e0005 */
[----:B------:R-:W4:Y:S01]  /*1c3b0*/  LDL.64 R4, [R1+0x40] ;  /* 0x0000400001047983 */ /* 0x000f220000100a00 */
[----:B--2---:R-:W-:Y:S03]  /*1c3c0*/  HMMA.16816.F32 R12, R20, R16, R12 ;  /* 0x00000010140c723c */ /* 0x004fe6000000180c */
[----:B----4-:R0:W-:Y:S04]  /*1c3d0*/  STL.64 [R1+0x3960], R4 ;  /* 0x0039600401007387 */ /* 0x0101e80000100a00 */
[----:B0-----:R-:W2:Y:S04]  /*1c3e0*/  LDL.LU.64 R4, [R1+0xf90] ;  /* 0x000f900001047983 */ /* 0x001ea80000300a00 */
[----:B------:R-:W4:Y:S01]  /*1c3f0*/  LDL.LU.64 R6, [R1+0xf98] ;  /* 0x000f980001067983 */ /* 0x000f220000300a00 */
[----:B------:R-:W-:-:S02]  /*1c400*/  IMAD.MOV.U32 R29, RZ, RZ, R16 ;  /* 0x000000ffff1d7224 */ /* 0x000fc400078e0010 */
[----:B------:R-:W-:Y:S01]  /*1c410*/  IMAD.MOV.U32 R28, RZ, RZ, R17 ;  /* 0x000000ffff1c7224 */ /* 0x000fe200078e0011 */
[----:B----4-:R-:W-:Y:S04]  /*1c420*/  STL.64 [R1+0x3978], R6 ;  /* 0x0039780601007387 */ /* 0x010fe80000100a00 */
[----:B--2---:R0:W-:Y:S04]  /*1c430*/  STL.64 [R1+0x3970], R4 ;  /* 0x0039700401007387 */ /* 0x0041e80000100a00 */
[----:B0-----:R-:W2:Y:S04]  /*1c440*/  LDL.LU.64 R4, [R1+0xfa0] ;  /* 0x000fa00001047983 */ /* 0x001ea80000300a00 */
[----:B------:R-:W2:Y:S04]  /*1c450*/  LDL.LU.64 R6, [R1+0xfa8] ;  /* 0x000fa80001067983 */ /* 0x000ea80000300a00 */
[----:B------:R-:W-:Y:S04]  /*1c460*/  STL [R1+0x38b8], R11 ;  /* 0x0038b80b01007387 */ /* 0x000fe80000100800 */
[----:B------:R-:W-:Y:S04]  /*1c470*/  STL [R1+0x38b4], R10 ;  /* 0x0038b40a01007387 */ /* 0x000fe80000100800 */
[----:B------:R0:W-:Y:S04]  /*1c480*/  STL.64 [R1+0x1080], R12 ;  /* 0x0010800c01007387 */ /* 0x0001e80000100a00 */
[----:B------:R1:W-:Y:S04]  /*1c490*/  STL.64 [R1+0x1088], R14 ;  /* 0x0010880e01007387 */ /* 0x0003e80000100a00 */
[----:B0-----:R-:W4:Y:S04]  /*1c4a0*/  LDL.LU.64 R12, [R1+0xf80] ;  /* 0x000f8000010c7983 */ /* 0x001f280000300a00 */
[----:B-1----:R-:W4:Y:S04]  /*1c4b0*/  LDL.LU.64 R14, [R1+0xf88] ;  /* 0x000f8800010e7983 */ /* 0x002f280000300a00 */
[----:B------:R-:W2:Y:S04]  /*1c4c0*/  LDL.64 R16, [R1] ;  /* 0x0000000001107983 */ /* 0x000ea80000100a00 */
[----:B--2---:R0:W-:Y:S04]  /*1c4d0*/  STL.64 [R1+0x3920], R16 ;  /* 0x0039201001007387 */ /* 0x0041e80000100a00 */
[----:B0-----:R-:W2:Y:S01]  /*1c4e0*/  LDL.64 R16, [R1+0x10] ;  /* 0x0000100001107983 */ /* 0x001ea20000100a00 */
[----:B------:R-:W-:Y:S01]  /*1c4f0*/  HMMA.16816.F32 R4, R20, R24, R4 ;  /* 0x000000181404723c */ /* 0x000fe20000001804 */
[----:B------:R-:W-:-:S02]  /*1c500*/  IMAD.MOV.U32 R2, RZ, RZ, R25 ;  /* 0x000000ffff027224 */ /* 0x000fc400078e0019 */
[----:B--2---:R0:W-:Y:S04]  /*1c510*/  STL.64 [R1+0x3938], R16 ;  /* 0x0039381001007387 */ /* 0x0041e80000100a00 */
[----:B0-----:R-:W4:Y:S04]  /*1c520*/  LDL.64 R16, [R1+0x50] ;  /* 0x0000500001107983 */ /* 0x001f280000100a00 */
[----:B------:R-:W-:Y:S04]  /*1c530*/  STL [R1+0x38c0], R28 ;  /* 0x0038c01c01007387 */ /* 0x000fe80000100800 */
[----:B------:R-:W-:Y:S08]  /*1c540*/  STL [R1+0x38bc], R29 ;  /* 0x0038bc1d01007387 */ /* 0x000ff00000100800 */
[----:B------:R-:W-:Y:S04]  /*1c550*/  STL.64 [R1+0xfa0], R4 ;  /* 0x000fa00401007387 */ /* 0x000fe80000100a00 */
[----:B------:R0:W-:Y:S04]  /*1c560*/  STL.64 [R1+0xfa8], R6 ;  /* 0x000fa80601007387 */ /* 0x0001e80000100a00 */
[----:B0-----:R-:W2:Y:S04]  /*1c570*/  LDL.LU.64 R6, [R1+0x3978] ;  /* 0x0039780001067983 */ /* 0x001ea80000300a00 */
[----:B------:R-:W2:Y:S04]  /*1c580*/  LDL.LU.64 R4, [R1+0x3970] ;  /* 0x0039700001047983 */ /* 0x000ea80000300a00 */
[----:B------:R-:W2:Y:S04]  /*1c590*/  LDL.LU.64 R24, [R1+0x3968] ;  /* 0x0039680001187983 */ /* 0x000ea80000300a00 */
[----:B------:R-:W-:Y:S01]  /*1c5a0*/  STL [R1+0x38c4], R2 ;  /* 0x0038c40201007387 */ /* 0x000fe20000100800 */
[----:B--2---:R-:W-:Y:S01]  /*1c5b0*/  HMMA.16816.F32 R4, R20, R24, R4 ;  /* 0x000000181404723c */ /* 0x004fe20000001804 */
[----:B------:R-:W-:-:S02]  /*1c5c0*/  IMAD.MOV.U32 R11, RZ, RZ, R24 ;  /* 0x000000ffff0b7224 */ /* 0x000fc400078e0018 */
[----:B------:R-:W-:Y:S11]  /*1c5d0*/  IMAD.MOV.U32 R10, RZ, RZ, R25 ;  /* 0x000000ffff0a7224 */ /* 0x000ff600078e0019 */
[----:B------:R-:W-:Y:S09]  /*1c5e0*/  @!UPT UIADD3 URZ, URZ, URZ, URZ ;  /* 0x0000003f3f3ff290 */ /* 0x000ff2000fffe03f */
[----:B------:R0:W-:Y:S04]  /*1c5f0*/  STL.64 [R1+0xf90], R4 ;  /* 0x000f900401007387 */ /* 0x0001e80000100a00 */
[----:B------:R-:W-:Y:S04]  /*1c600*/  STL.64 [R1+0xf98], R6 ;  /* 0x000f980601007387 */ /* 0x000fe80000100a00 */
[----:B0-----:R-:W2:Y:S04]  /*1c610*/  LDL.LU.64 R4, [R1+0x3960] ;  /* 0x0039600001047983 */ /* 0x001ea80000300a00 */
[----:B------:R-:W2:Y:S04]  /*1c620*/  LDL.LU.64 R24, [R1+0xf70] ;  /* 0x000f700001187983 */ /* 0x000ea80000300a00 */
[----:B------:R-:W2:Y:S04]  /*1c630*/  LDL.LU.64 R26, [R1+0xf78] ;  /* 0x000f7800011a7983 */ /* 0x000ea80000300a00 */
[----:B------:R-:W-:Y:S04]  /*1c640*/  STL.64 [R1+0x38e8], R10 ;  /* 0x0038e80a01007387 */ /* 0x000fe80000100a00 */
[----:B---3--:R0:W-:Y:S04]  /*1c650*/  STL.64 [R1+0x38e0], R8 ;  /* 0x0038e00801007387 */ /* 0x0081e80000100a00 */
[----:B0-----:R-:W3:Y:S01]  /*1c660*/  LDL.64 R8, [R1+0x20] ;  /* 0x0000200001087983 */ /* 0x001ee20000100a00 */
[----:B----4-:R-:W-:Y:S01]  /*1c670*/  HMMA.16816.F32 R12, R20, R16, R12 ;  /* 0x00000010140c723c */ /* 0x010fe2000000180c */
[----:B------:R-:W-:-:S02]  /*1c680*/  IMAD.MOV.U32 R28, RZ, RZ, R16 ;  /* 0x000000ffff1c7224 */ /* 0x000fc400078e0010 */
[----:B------:R-:W-:Y:S01]  /*1c690*/  IMAD.MOV.U32 R29, RZ, RZ, R17 ;  /* 0x000000ffff1d7224 */ /* 0x000fe200078e0011 */
[----:B---3--:R0:W-:Y:S04]  /*1c6a0*/  STL.64 [R1+0x3940], R8 ;  /* 0x0039400801007387 */ /* 0x0081e80000100a00 */
[----:B0-----:R-:W3:Y:S11]  /*1c6b0*/  LDL.64 R8, [R1+0x30] ;  /* 0x0000300001087983 */ /* 0x001ef60000100a00 */
[----:B------:R-:W-:Y:S04]  /*1c6c0*/  @!UPT UIADD3 URZ, URZ, URZ, URZ ;  /* 0x0000003f3f3ff290 */ /* 0x000fe8000fffe03f */
[----:B------:R0:W-:Y:S04]  /*1c6d0*/  STL.64 [R1+0xf80], R12 ;  /* 0x000f800c01007387 */ /* 0x0001e80000100a00 */
[----:B------:R-:W-:Y:S04]  /*1c6e0*/  STL.64 [R1+0xf88], R14 ;  /* 0x000f880e01007387 */ /* 0x000fe80000100a00 */
[----:B0-----:R-:W4:Y:S04]  /*1c6f0*/  LDL.LU.64 R12, [R1+0x3958] ;  /* 0x00395800010c7983 */ /* 0x001f280000300a00 */
[----:B------:R-:W3:Y:S04]  /*1c700*/  LDL.LU.64 R16, [R1+0xf50] ;  /* 0x000f500001107983 */ /* 0x000ee80000300a00 */
[----:B------:R-:W3:Y:S01]  /*1c710*/  LDL.LU.64 R18, [R1+0xf58] ;  /* 0x000f580001127983 */ /* 0x000ee20000300a00 */
[----:B--2---:R-:W-:Y:S03]  /*1c720*/  HMMA.16816.F32 R24, R20, R4, R24 ;  /* 0x000000041418723c */ /* 0x004fe60000001818 */
[----:B---3--:R-:W-:Y:S04]  /*1c730*/  STL.64 [R1+0x3950], R18 ;  /* 0x0039501201007387 */ /* 0x008fe80000100a00 */
[----:B------:R0:W-:Y:S04]  /*1c740*/  STL.64 [R1+0x3948], R16 ;  /* 0x0039481001007387 */ /* 0x0001e80000100a00 */
[----:B0-----:R-:W2:Y:S04]  /*1c750*/  LDL.LU.64 R16, [R1+0xf60] ;  /* 0x000f600001107983 */ /* 0x001ea80000300a00 */
[----:B------:R-:W2:Y:S08]  /*1c760*/  LDL.LU.64 R18, [R1+0xf68] ;  /* 0x000f680001127983 */ /* 0x000eb00000300a00 */
[----:B------:R0:W-:Y:S04]  /*1c770*/  STL.64 [R1+0xf70], R24 ;  /* 0x000f701801007387 */ /* 0x0001e80000100a00 */
[----:B------:R1:W-:Y:S01]  /*1c780*/  STL.64 [R1+0xf78], R26 ;  /* 0x000f781a01007387 */ /* 0x0003e20000100a00 */
[----:B------:R-:W-:-:S02]  /*1c790*/  IMAD.MOV.U32 R2, RZ, RZ, R8 ;  /* 0x000000ffff027224 */ /* 0x000fc400078e0008 */
[----:B------:R-:W-:Y:S01]  /*1c7a0*/  IMAD.MOV.U32 R15, RZ, RZ, R9 ;  /* 0x000000ffff0f7224 */ /* 0x000fe200078e0009 */
[----:B0-----:R-:W3:Y:S04]  /*1c7b0*/  LDL.LU.64 R24, [R1+0xf40] ;  /* 0x000f400001187983 */ /* 0x001ee80000300a00 */
[----:B-1----:R-:W3:Y:S01]  /*1c7c0*/  LDL.LU.64 R26, [R1+0xf48] ;  /* 0x000f4800011a7983 */ /* 0x002ee20000300a00 */
[----:B------:R-:W-:Y:S01]  /*1c7d0*/  IMAD.MOV.U32 R14, RZ, RZ, R4 ;  /* 0x000000ffff0e7224 */ /* 0x000fe200078e0004 */
[C---:B--2---:R-:W-:Y:S11]  /*1c7e0*/  HMMA.16816.F32 R16, R20.reuse, R8, R16 ;  /* 0x000000081410723c */ /* 0x044ff60000001810 */
[----:B------:R-:W-:Y:S11]  /*1c7f0*/  @!UPT UIADD3 URZ, URZ, URZ, URZ ;  /* 0x0000003f3f3ff290 */ /* 0x000ff6000fffe03f */
[----:B------:R-:W-:Y:S01]  /*1c800*/  @!UPT UIADD3 URZ, URZ, URZ, URZ ;  /* 0x0000003f3f3ff290 */ /* 0x000fe2000fffe03f */
[----:B------:R-:W-:Y:S04]  /*1c810*/  STL.64 [R1+0xf60], R16 ;  /* 0x000f601001007387 */ /* 0x000fe80000100a00 */
[----:B------:R0:W-:Y:S04]  /*1c820*/  STL.64 [R1+0xf68], R18 ;  /* 0x000f681201007387 */ /* 0x0001e80000100a00 */
[----:B0-----:R-:W2:Y:S04]  /*1c830*/  LDL.LU.64 R18, [R1+0x3950] ;  /* 0x0039500001127983 */ /* 0x001ea80000300a00 */
[----:B------:R-:W2:Y:S04]  /*1c840*/  LDL.LU.64 R16, [R1+0x3948] ;  /* 0x0039480001107983 */ /* 0x000ea80000300a00 */
[----:B------:R-:W2:Y:S04]  /*1c850*/  LDL.LU.64 R8, [R1+0x3940] ;  /* 0x0039400001087983 */ /* 0x000ea80000300a00 */
[----:B------:R-:W-:Y:S04]  /*1c860*/  STL.64 [R1+0x3900], R14 ;  /* 0x0039000e01007387 */ /* 0x000fe80000100a00 */
[----:B----4-:R0:W-:Y:S04]  /*1c870*/  STL.64 [R1+0x38f8], R12 ;  /* 0x0038f80c01007387 */ /* 0x0101e80000100a00 */
[----:B0-----:R-:W4:Y:S04]  /*1c880*/  LDL.LU.64 R12, [R1+0xf20] ;  /* 0x000f2000010c7983 */ /* 0x001f280000300a00 */
[----:B------:R-:W3:Y:S01]  /*1c890*/  LDL.LU.64 R14, [R1+0xf28] ;  /* 0x000f2800010e7983 */ /* 0x000ee20000300a00 */
[----:B--2---:R-:W-:Y:S03]  /*1c8a0*/  HMMA.16816.F32 R16, R20, R8, R16 ;  /* 0x000000081410723c */ /* 0x004fe60000001810 */
[----:B---3--:R-:W-:Y:S04]  /*1c8b0*/  STL.64 [R1+0x3918], R14 ;  /* 0x0039180e01007387 */ /* 0x008fe80000100a00 */
[----:B----4-:R0:W-:Y:S04]  /*1c8c0*/  STL.64 [R1+0x3910], R12 ;  /* 0x0039100c01007387 */ /* 0x0101e80000100a00 */
[----:B0-----:R-:W2:Y:S04]  /*1c8d0*/  LDL.LU.64 R12, [R1+0xf30] ;  /* 0x000f3000010c7983 */ /* 0x001ea80000300a00 */
[----:B------:R-:W2:Y:S08]  /*1c8e0*/  LDL.LU.64 R14, [R1+0xf38] ;  /* 0x000f3800010e7983 */ /* 0x000eb00000300a00 */
[----:B------:R0:W-:Y:S04]  /*1c8f0*/  STL.64 [R1+0xf50], R16 ;  /* 0x000f501001007387 */ /* 0x0001e80000100a00 */
[----:B------:R-:W-:Y:S04]  /*1c900*/  STL.64 [R1+0xf58], R18 ;  /* 0x000f581201007387 */ /* 0x000fe80000100a00 */
[----:B0-----:R-:W3:Y:S01]  /*1c910*/  LDL.LU.64 R16, [R1+0x3938] ;  /* 0x0039380001107983 */ /* 0x001ee20000300a00 */
[----:B------:R-:W-:-:S02]  /*1c920*/  IMAD.MOV.U32 R3, RZ, RZ, R8 ;  /* 0x000000ffff037224 */ /* 0x000fc400078e0008 */
[----:B------:R-:W-:Y:S02]  /*1c930*/  IMAD.MOV.U32 R0, RZ, RZ, R9 ;  /* 0x000000ffff007224 */ /* 0x000fe400078e0009 */
[----:B------:R-:W4:Y:S04]  /*1c940*/  LDL.LU.64 R8, [R1+0xf10] ;  /* 0x000f100001087983 */ /* 0x000f280000300a00 */
[----:B------:R-:W4:Y:S01]  /*1c950*/  LDL.LU.64 R10, [R1+0xf18] ;  /* 0x000f1800010a7983 */ /* 0x000f220000300a00 */
[----:B---3--:R-:W-:Y:S01]  /*1c960*/  HMMA.16816.F32 R24, R20, R16, R24 ;  /* 0x000000101418723c */ /* 0x008fe20000001818 */
[----:B------:R-:W-:Y:S11]  /*1c970*/  IMAD.MOV.U32 R7, RZ, RZ, R17 ;  /* 0x000000ffff077224 */ /* 0x000ff600078e0011 */
[----:B------:R-:W-:Y:S11]  /*1c980*/  @!UPT UIADD3 URZ, URZ, URZ, URZ ;  /* 0x0000003f3f3ff290 */ /* 0x000ff6000fffe03f */
[----:B------:R-:W-:Y:S04]  /*1c990*/  STL.64 [R1+0xf40], R24 ;  /* 0x000f401801007387 */ /* 0x000fe80000100a00 */
[----:B------:R0:W-:Y:S04]  /*1c9a0*/  STL.64 [R1+0xf48], R26 ;  /* 0x000f481a01007387 */ /* 0x0001e80000100a00 */
[----:B0-----:R-:W3:Y:S01]  /*1c9b0*/  LDL.LU R26, [R1+0x3930] ;  /* 0x00393000011a7983 */ /* 0x001ee20000300800 */
[----:B------:R-:W-:-:S03]  /*1c9c0*/  IMAD.MOV.U32 R27, RZ, RZ, R16 ;  /* 0x000000ffff1b7224 */ /* 0x000fc600078e0010 */
[----:B------:R-:W3:Y:S04]  /*1c9d0*/  LDL.LU.64 R24, [R1+0x3928] ;  /* 0x0039280001187983 */ /* 0x000ee80000300a00 */
[----:B------:R-:W2:Y:S01]  /*1c9e0*/  LDL.LU.64 R16, [R1+0x3920] ;  /* 0x0039200001107983 */ /* 0x000ea20000300a00 */
[----:B------:R-:W-:Y:S01]  /*1c9f0*/  IMAD.MOV.U32 R6, RZ, RZ, R5 ;  /* 0x000000ffff067224 */ /* 0x000fe200078e0005 */
[C---:B--2---:R-:W-:Y:S01]  /*1ca00*/  HMMA.16816.F32 R12, R20.reuse, R16, R12 ;  /* 0x00000010140c723c */ /* 0x044fe2000000180c */
[----:B------:R-:W-:Y:S02]  /*1ca10*/  IMAD.MOV.U32 R4, RZ, RZ, R16 ;  /* 0x000000ffff047224 */ /* 0x000fe400078e0010 */
[----:B------:R-:W-:Y:S11]  /*1ca20*/  IMAD.MOV.U32 R5, RZ, RZ, R17 ;  /* 0x000000ffff057224 */ /* 0x000ff600078e0011 */
[----:B------:R-:W-:Y:S09]  /*1ca30*/  @!UPT UIADD3 URZ, URZ, URZ, URZ ;  /* 0x0000003f3f3ff290 */ /* 0x000ff2000fffe03f */
[----:B------:R-:W-:Y:S04]  /*1ca40*/  STL.64 [R1+0xf30], R12 ;  /* 0x000f300c01007387 */ /* 0x000fe80000100a00 */
[----:B------:R0:W-:Y:S04]  /*1ca50*/  STL.64 [R1+0xf38], R14 ;  /* 0x000f380e01007387 */ /* 0x0001e80000100a00 */
[----:B0-----:R-:W2:Y:S04]  /*1ca60*/  LDL.LU.64 R14, [R1+0x3918] ;  /* 0x00391800010e7983 */ /* 0x001ea80000300a00 */
[----:B------:R-:W2:Y:S04]  /*1ca70*/  LDL.LU.64 R12, [R1+0x3910] ;  /* 0x00391000010c7983 */ /* 0x000ea80000300a00 */
[----:B------:R-:W2:Y:S02]  /*1ca80*/  LDL.LU.64 R16, [R1+0x3908] ;  /* 0x0039080001107983 */ /* 0x000ea40000300a00 */
[----:B--2---:R-:W-:Y:S11]  /*1ca90*/  HMMA.16816.F32 R12, R20, R16, R12 ;  /* 0x00000010140c723c */ /* 0x004ff6000000180c */
[----:B------:R-:W-:Y:S11]  /*1caa0*/  @!UPT UIADD3 URZ, URZ, URZ, URZ ;  /* 0x0000003f3f3ff290 */ /* 0x000ff6000fffe03f */
[----:B------:R-:W-:Y:S01]  /*1cab0*/  @!UPT UIADD3 URZ, URZ, URZ, URZ ;  /* 0x0000003f3f3ff290 */ /* 0x000fe2000fffe03f */
[----:B------:R0:W-:Y:S01]  /*1cac0*/  STL.64 [R1+0xf20], R12 ;  /* 0x000f200c01007387 */ /* 0x0001e20000100a00 */
[----:B------:R-:W-:Y:S02]  /*1cad0*/  IMAD.MOV.U32 R18, RZ, RZ, R14 ;  /* 0x000000ffff127224 */ /* 0x000fe400078e000e */
[----:B------:R-:W-:Y:S02]  /*1cae0*/  IMAD.MOV.U32 R19, RZ, RZ, R15 ;  /* 0x000000ffff137224 */ /* 0x000fe400078e000f */
[----:B------:R-:W2:Y:S04]  /*1caf0*/  LDL.LU.64 R14, [R1+0x3900] ;  /* 0x00390000010e7983 */ /* 0x000ea80000300a00 */
[----:B0-----:R-:W4:Y:S01]  /*1cb00*/  LDL.LU.64 R12, [R1+0x38f8] ;  /* 0x0038f800010c7983 */ /* 0x001f220000300a00 */
[----:B------:R-:W-:Y:S02]  /*1cb10*/  STL.64 [R1+0x37d0], R18 ;  /* 0x0037d01201007387 */ /* 0x000fe40000100a00 */
[----:B------:R0:W-:Y:S02]  /*1cb20*/  STL.64 [R1+0x37c8], R16 ;  /* 0x0037c81001007387 */ /* 0x0001e40000100a00 */
[----:B0-----:R-:W-:-:S02]  /*1cb30*/  IMAD.MOV.U32 R16, RZ, RZ, R4 ;  /* 0x000000ffff107224 */ /* 0x001fc400078e0004 */
[----:B------:R-:W-:Y:S01]  /*1cb40*/  IMAD.MOV.U32 R17, RZ, RZ, R5 ;  /* 0x000000ffff117224 */ /* 0x000fe200078e0005 */
[----:B------:R-:W2:Y:S01]  /*1cb50*/  LDL.LU R4, [R1+0x38f4] ;  /* 0x0038f40001047983 */ /* 0x000ea20000300800 */
[----:B------:R-:W2:Y:S03]  /*1cb60*/  LDL.LU R5, [R1+0x38f0] ;  /* 0x0038f00001057983 */ /* 0x000ea60000300800 */
[----:B------:R0:W-:Y:S04]  /*1cb70*/  STL.64 [R1+0x37e8], R16 ;  /* 0x0037e81001007387 */ /* 0x0001e80000100a00 */
[----:B0-----:R-:W2:Y:S01]  /*1cb80*/  LDL.LU.64 R16, [R1+0xf00] ;  /* 0x000f000001107983 */ /* 0x001ea20000300a00 */
[----:B------:R-:W2:Y:S01]  /*1cb90*/  LDL.LU.64 R18, [R1+0xf08] ;  /* 0x000f080001127983 */ /* 0x000ea20000300a00 */
[C---:B----4-:R-:W-:Y:S11]  /*1cba0*/  HMMA.16816.F32 R8, R20.reuse, R12, R8 ;  /* 0x0000000c1408723c */ /* 0x050ff60000001808 */
[----:B------:R-:W-:Y:S11]  /*1cbb0*/  @!UPT UIADD3 URZ, URZ, URZ, URZ ;  /* 0x0000003f3f3ff290 */ /* 0x000ff6000fffe03f */
[----:B------:R-:W-:Y:S01]  /*1cbc0*/  @!UPT UIADD3 URZ, URZ, URZ, URZ ;  /* 0x0000003f3f3ff290 */ /* 0x000fe2000fffe03f */
[----:B------:R-:W-:Y:S01]  /*1cbd0*/  STL.64 [R1+0xf10], R8 ;  /* 0x000f100801007387 */ /* 0x000fe20000100a00 */
[----:B------:R0:W-:Y:S03]  /*1cbe0*/  STL.64 [R1+0xf18], R10 ;  /* 0x000f180a01007387 */ /* 0x0001e60000100a00 */
[----:B0-----:R-:W4:Y:S01]  /*1cbf0*/  LDL.LU.64 R10, [R1+0x38e8] ;  /* 0x0038e800010a7983 */ /* 0x001f220000300a00 */
[----:B------:R-:W3:Y:S02]  /*1cc00*/  LDL.LU.64 R8, [R1+0x38e0] ;  /* 0x0038e00001087983 */ /* 0x000ee40000300a00 */
[----:B--2---:R-:W-:Y:S02]  /*1cc10*/  STL.64 [R1+0x38d0], R14 ;  /* 0x0038d00e01007387 */ /* 0x004fe40000100a00 */
[----:B------:R0:W-:Y:S02]  /*1cc20*/  STL.64 [R1+0x38c8], R12 ;  /* 0x0038c80c01007387 */ /* 0x0001e40000100a00 */
[----:B0-----:R-:W2:Y:S01]  /*1cc30*/  LDL.64 R12, [R1+0xb0] ;  /* 0x0000b000010c7983 */ /* 0x001ea20000100a00 */
[C---:B---3--:R-:W-:Y:S11]  /*1cc40*/  HMMA.16816.F32 R16, R20.reuse, R8, R16 ;  /* 0x000000081410723c */ /* 0x048ff60000001810 */
[----:B------:R-:W-:Y:S11]  /*1cc50*/  @!UPT UIADD3 URZ, URZ, URZ, URZ ;  /* 0x0000003f3f3ff290 */ /* 0x000ff6000fffe03f */
[----:B------:R-:W-:Y:S01]  /*1cc60*/  @!UPT UIADD3 URZ, URZ, URZ, URZ ;  /* 0x0000003f3f3ff290 */ /* 0x000fe2000fffe03f */
[----:B------:R0:W-:Y:S01]  /*1cc70*/  STL.64 [R1+0xf00], R16 ;  /* 0x000f001001007387 */ /* 0x0001e20000100a00 */
[----:B------:R-:W-:Y:S02]  /*1cc80*/  STL.64 [R1+0xf08], R18 ;  /* 0x000f081201007387 */ /* 0x000fe40000100a00 */
[----:B0-----:R-:W-:Y:S02]  /*1cc90*/  IMAD.MOV.U32 R16, RZ, RZ, R27 ;  /* 0x000000ffff107224 */ /* 0x001fe400078e001b */
[----:B------:R-:W-:Y:S01]  /*1cca0*/  IMAD.MOV.U32 R17, RZ, RZ, R7 ;  /* 0x000000ffff117224 */ /* 0x000fe200078e0007 */
[----:B------:R-:W3:Y:S04]  /*1ccb0*/  LDL.LU R27, [R1+0x38d8] ;  /* 0x0038d800011b7983 */ /* 0x000ee80000300800 */
[----:B------:R0:W-:Y:S04]  /*1ccc0*/  STL.64 [R1+0x3800], R16 ;  /* 0x0038001001007387 */ /* 0x0001e80000100a00 */
[----:B0-----:R-:W2:Y:S01]  /*1ccd0*/  LDL.LU.64 R16, [R1+0x8f0] ;  /* 0x0008f00001107983 */ /* 0x001ea20000300a00 */
[----:B------:R-:W2:Y:S02]  /*1cce0*/  LDL.LU.64 R18, [R1+0x8f8] ;  /* 0x0008f80001127983 */ /* 0x000ea40000300a00 */
[----:B------:R-:W-:Y:S01]  /*1ccf0*/  STL.64 [R1+0x37c0], R8 ;  /* 0x0037c00801007387 */ /* 0x000fe20000100a00 */
[----:B--2---:R-:W-:Y:S01]  /*1cd00*/  HMMA.16816.F32 R16, R20, R4, R16 ;  /* 0x000000041410723c */ /* 0x004fe20000001810 */
[----:B------:R-:W2:Y:S01]  /*1cd10*/  LDL.LU.64 R20, [R1+0xce0] ;  /* 0x000ce00001147983 */ /* 0x000ea20000300a00 */
[----:B------:R-:W2:Y:S11]  /*1cd20*/  LDL.LU.64 R22, [R1+0xce8] ;  /* 0x000ce80001167983 */ /* 0x000eb60000300a00 */
[----:B------:R-:W-:Y:S10]  /*1cd30*/  @!UPT UIADD3 URZ, URZ, URZ, URZ ;  /* 0x0000003f3f3ff290 */ /* 0x000ff4000fffe03f */
[----:B------:R0:W-:Y:S01]  /*1cd40*/  STL.64 [R1+0x8f0], R16 ;  /* 0x0008f01001007387 */ /* 0x0001e20000100a00 */
[----:B------:R-:W-:Y:S02]  /*1cd50*/  STL.64 [R1+0x8f8], R18 ;  /* 0x0008f81201007387 */ /* 0x000fe40000100a00 */
[----:B0-----:R-:W-:Y:S02]  /*1cd60*/  IMAD.MOV.U32 R16, RZ, RZ, R3 ;  /* 0x000000ffff107224 */ /* 0x001fe400078e0003 */
[----:B------:R-:W-:-:S05]  /*1cd70*/  IMAD.MOV.U32 R17, RZ, RZ, R0 ;  /* 0x000000ffff117224 */ /* 0x000fca00078e0000 */
[----:B------:R0:W-:Y:S04]  /*1cd80*/  STL.64 [R1+0x3818], R16 ;  /* 0x0038181001007387 */ /* 0x0001e80000100a00 */
[----:B0-----:R-:W3:Y:S01]  /*1cd90*/  LDL.LU.64 R16, [R1+0xfb0] ;  /* 0x000fb00001107983 */ /* 0x001ee20000300a00 */
[----:B------:R-:W3:Y:S02]  /*1cda0*/  LDL.LU.64 R18, [R1+0xfb8] ;  /* 0x000fb80001127983 */ /* 0x000ee40000300a00 */
[----:B------:R-:W2:Y:S02]  /*1cdb0*/  LDL.LU.64 R14, [R1+0x38d0] ;  /* 0x0038d000010e7983 */ /* 0x000ea40000300a00 */
[----:B------:R-:W-:Y:S02]  /*1cdc0*/  IMAD.MOV.U32 R3, RZ, RZ, R12 ;  /* 0x000000ffff037224 */ /* 0x000fe400078e000c */
[----:B------:R-:W-:Y:S01]  /*1cdd0*/  IMAD.MOV.U32 R0, RZ, RZ, R13 ;  /* 0x000000ffff007224 */ /* 0x000fe200078e000d */
[----:B---3--:R-:W-:Y:S01]  /*1cde0*/  HMMA.16816.F32 R16, R24, R12, R16 ;  /* 0x0000000c1810723c */ /* 0x008fe20000001810 */
[----:B------:R-:W3:Y:S11]  /*1cdf0*/  LDL.LU.64 R12, [R1+0x38c8] ;  /* 0x0038c800010c7983 */ /* 0x000ef60000300a00 */
[----:B------:R-:W-:Y:S11]  /*1ce00*/  @!UPT UIADD3 URZ, URZ, URZ, URZ ;  /* 0x0000003f3f3ff290 */ /* 0x000ff6000fffe03f */
[----:B------:R2:W-:Y:S01]  /*1ce10*/  STL [R1+0xfb4], R17 ;  /* 0x000fb41101007387 */ /* 0x0005e20000100800 */
[----:B------:R-:W-:Y:S02]  /*1ce20*/  IMAD.MOV.U32 R7, RZ, RZ, R16 ;  /* 0x000000ffff077224 */ /* 0x000fe400078e0010 */
[----:B------:R-:W-:Y:S02]  /*1ce30*/  IMAD.MOV.U32 R16, RZ, RZ, R2 ;  /* 0x000000ffff107224 */ /* 0x000fe400078e0002 */
[----:B------:R-:W-:Y:S01]  /*1ce40*/  STL.64 [R1+0xfb8], R18 ;  /* 0x000fb81201007387 */ /* 0x000fe20000100a00 */
[----:B------:R-:W3:Y:S01]  /*1ce50*/  LDL.LU R2, [R1+0x38c4] ;  /* 0x0038c40001027983 */ /* 0x000ee20000300800 */
[----:B--2---:R-:W-:-:S05]  /*1ce60*/  IMAD.MOV.U32 R17, RZ, RZ, R15 ;  /* 0x000000ffff117224 */ /* 0x004fca00078e000f */
[----:B------:R0:W-:Y:S02]  /*1ce70*/  STL.64 [R1+0x3830], R16 ;  /* 0x0038301001007387 */ /* 0x0001e40000100a00 */
[----:B0-----:R-:W-:Y:S02]  /*1ce80*/  IMAD.MOV.U32 R16, RZ, RZ, R14 ;  /* 0x000000ffff107224 */ /* 0x001fe400078e000e */
[----:B------:R-:W-:-:S05]  /*1ce90*/  IMAD.MOV.U32 R17, RZ, RZ, R6 ;  /* 0x000000ffff117224 */ /* 0x000fca00078e0006 */
[----:B------:R0:W-:Y:S04]  /*1cea0*/  STL.64 [R1+0x3848], R16 ;  /* 0x0038481001007387 */ /* 0x0001e80000100a00 */
[----:B0-----:R-:W2:Y:S01]  /*1ceb0*/  LDL.64 R16, [R1+0xa0] ;  /* 0x0000a00001107983 */ /* 0x001ea20000100a00 */
[----:B------:R0:W-:Y:S02]  /*1cec0*/  STL [R1+0x2ba8], R7 ;  /* 0x002ba80701007387 */ /* 0x0001e40000100800 */
[----:B----4-:R-:W-:Y:S02]  /*1ced0*/  IMAD.MOV.U32 R8, RZ, RZ, R11 ;  /* 0x000000ffff087224 */ /* 0x010fe400078e000b */
[----:B------:R-:W-:Y:S01]  /*1cee0*/  IMAD.MOV.U32 R9, RZ, RZ, R10 ;  /* 0x000000ffff097224 */ /* 0x000fe200078e000a */
[----:B--2---:R-:W-:Y:S01]  /*1cef0*/  HMMA.16816.F32 R20, R24, R16, R20 ;  /* 0x000000101814723c */ /* 0x004fe20000001814 */
[----:B------:R-:W-:-:S02]  /*1cf00*/  IMAD.MOV.U32 R14, RZ, RZ, R16 ;  /* 0x000000ffff0e7224 */ /* 0x000fc400078e0010 */
[----:B0-----:R-:W-:-:S04]  /*1cf10*/  IMAD.MOV.U32 R7, RZ, RZ, R17 ;  /* 0x000000ffff077224 */ /* 0x001fc800078e0011 */
[----:B------:R-:W-:Y:S02]  /*1cf20*/  IMAD.MOV.U32 R16, RZ, RZ, R28 ;  /* 0x000000ffff107224 */ /* 0x000fe400078e001c */
[----:B------:R-:W-:Y:S11]  /*1cf30*/  IMAD.MOV.U32 R17, RZ, RZ, R29 ;  /* 0x000000ffff117224 */ /* 0x000ff600078e001d */
[----:B------:R-:W-:Y:S03]  /*1cf40*/  @!UPT UIADD3 URZ, URZ, URZ, URZ ;  /* 0x0000003f3f3ff290 */ /* 0x000fe6000fffe03f */
[----:B------:R-:W-:Y:S01]  /*1cf50*/  STL [R1+0xce4], R21 ;  /* 0x000ce41501007387 */ /* 0x000fe20000100800 */
[----:B------:R-:W-:Y:S02]  /*1cf60*/  STL [R1+0xce8], R22 ;  /* 0x000ce81601007387 */ /* 0x000fe40000100800 */
[----:B------:R-:W2:Y:S02]  /*1cf70*/  LDL.LU R28, [R1+0x38c0] ;  /* 0x0038c000011c7983 */ /* 0x000ea40000300800 */
[----:B------:R-:W4:Y:S01]  /*1cf80*/  LDL.LU R29, [R1+0x38bc] ;  /* 0x0038bc00011d7983 */ /* 0x000f220000300800 */
[----:B------:R-:W-:Y:S01]  /*1cf90*/  STL.64 [R1+0x3860], R16 ;  /* 0x0038601001007387 */ /* 0x000fe20000100a00 */
[----:B------:R-:W2:Y:S02]  /*1cfa0*/  LDL.LU R11, [R1+0x38b8] ;  /* 0x0038b800010b7983 */ /* 0x000ea40000300800 */
[----:B------:R-:W2:Y:S02]  /*1cfb0*/  LDL.LU R10, [R1+0x38b4] ;  /* 0x0038b400010a7983 */ /* 0x000ea40000300800 */
[----:B------:R0:W-:Y:S02]  /*1cfc0*/  STL.64 [R1+0x3868], R8 ;  /* 0x0038680801007387 */ /* 0x0001e40000100a00 */
[----:B0-----:R-:W2:Y:S01]  /*1cfd0*/  LDL R8, [R1+0x70] ;  /* 0x0000700001087983 */ /* 0x001ea20000100800 */
[----:B---3--:R-:W-:-:S02]  /*1cfe0*/  IMAD.MOV.U32 R9, RZ, RZ, R2 ;  /* 0x000000ffff097224 */ /* 0x008fc400078e0002 */
[----:B------:R-:W3:Y:S03]  /*1cff0*/  LDL.LU R2, [R1+0x38b0] ;  /* 0x0038b00001027983 */ /* 0x000ee60000300800 */
[----:B--2---:R4:W-:Y:S02]  /*1d000*/  STL.64 [R1+0x3880], R8 ;  /* 0x0038800801007387 */ /* 0x0049e40000100a00 */
[----:B----4-:R-:W-:Y:S02]  /*1d010*/  IMAD.MOV.U32 R8, RZ, RZ, R29 ;  /* 0x000000ffff087224 */ /* 0x010fe400078e001d */
[----:B------:R-:W-:-:S05]  /*1d020*/  IMAD.MOV.U32 R9, RZ, RZ, R28 ;  /* 0x000000ffff097224 */ /* 0x000fca00078e001c */
[----:B------:R-:W-:Y:S01]  /*1d030*/  STL.64 [R1+0x3898], R8 ;  /* 0x0038980801007387 */ /* 0x000fe20000100a00 */
[----:B------:R-:W2:Y:S02]  /*1d040*/  LDL.LU.64 R16, [R1+0x8a0] ;  /* 0x0008a00001107983 */ /* 0x000ea40000300a00 */
[----:B------:R-:W4:Y:S02]  /*1d050*/  LDL.LU.64 R18, [R1+0x8a8] ;  /* 0x0008a80001127983 */ /* 0x000f240000300a00 */
[----:B----4-:R-:W-:Y:S01]  /*1d060*/  STL.64 [R1+0x3878], R18 ;  /* 0x0038781201007387 */ /* 0x010fe20000100a00 */
[----:B--2---:R0:W-:Y:S03]  /*1d070*/  STL.64 [R1+0x3870], R16 ;  /* 0x0038701001007387 */ /* 0x0041e60000100a00 */
[----:B0-----:R-:W2:Y:S01]  /*1d080*/  LDL.LU.64 R16, [R1+0x8b0] ;  /* 0x0008b00001107983 */ /* 0x001ea20000300a00 */
[----:B------:R-:W4:Y:S03]  /*1d090*/  LDL.LU.64 R18, [R1+0x8b8] ;  /* 0x0008b80001127983 */ /* 0x000f260000300a00 */
[----:B----4-:R-:W-:Y:S01]  /*1d0a0*/  STL.64 [R1+0x3890], R18 ;  /* 0x0038901201007387 */ /* 0x010fe20000100a00 */
[----:B--2---:R0:W-:Y:S03]  /*1d0b0*/  STL.64 [R1+0x3888], R16 ;  /* 0x0038881001007387 */ /* 0x0041e60000100a00 */
[----:B0-----:R-:W2:Y:S01]  /*1d0c0*/  LDL.LU.64 R16, [R1+0xcc0] ;  /* 0x000cc00001107983 */ /* 0x001ea20000300a00 */
[----:B------:R-:W4:Y:S02]  /*1d0d0*/  LDL.LU.64 R18, [R1+0xcc8] ;  /* 0x000cc80001127983 */ /* 0x000f240000300a00 */
[----:B------:R-:W-:-:S02]  /*1d0e0*/  IMAD.MOV.U32 R15, RZ, RZ, R20 ;  /* 0x000000ffff0f7224 */ /* 0x000fc400078e0014 */
[----:B------:R-:W-:Y:S01]  /*1d0f0*/  IMAD.MOV.U32 R6, RZ, RZ, R23 ;  /* 0x000000ffff067224 */ /* 0x000fe200078e0017 */
[----:B----4-:R-:W-:Y:S01]  /*1d100*/  STL.64 [R1+0x38a8], R18 ;  /* 0x0038a81201007387 */ /* 0x010fe20000100a00 */
[----:B--2---:R0:W-:Y:S03]  /*1d110*/  STL.64 [R1+0x38a0], R16 ;  /* 0x0038a01001007387 */ /* 0x0041e60000100a00 */
[----:B0-----:R-:W2:Y:S01]  /*1d120*/  LDL.LU.64 R16, [R1+0xcd0] ;  /* 0x000cd00001107983 */ /* 0x001ea20000300a00 */
[----:B------:R-:W2:Y:S02]  /*1d130*/  LDL.LU.64 R18, [R1+0xcd8] ;  /* 0x000cd80001127983 */ /* 0x000ea40000300a00 */
[----:B------:R-:W4:Y:S02]  /*1d140*/  LDL.LU.64 R20, [R1+0x830] ;  /* 0x0008300001147983 */ /* 0x000f240000300a00 */
[----:B------:R-:W2:Y:S02]  /*1d150*/  LDL.LU.64 R22, [R1+0x838] ;  /* 0x0008380001167983 */ /* 0x000ea40000300a00 */
[----:B--2---:R-:W-:Y:S01]  /*1d160*/  STL.64 [R1+0x37e0], R22 ;  /* 0x0037e01601007387 */ /* 0x004fe20000100a00 */
[----:B----4-:R0:W-:Y:S03]  /*1d170*/  STL.64 [R1+0x37d8], R20 ;  /* 0x0037d81401007387 */ /* 0x0101e60000100a00 */
[----:B0-----:R-:W2:Y:S01]  /*1d180*/  LDL.LU.64 R20, [R1+0x840] ;  /* 0x0008400001147983 */ /* 0x001ea20000300a00 */
[----:B------:R-:W4:Y:S03]  /*1d190*/  LDL.LU.64 R22, [R1+0x848] ;  /* 0x0008480001167983 */ /* 0x000f260000300a00 */
[----:B----4-:R-:W-:Y:S01]  /*1d1a0*/  STL.64 [R1+0x37f8], R22 ;  /* 0x0037f81601007387 */ /* 0x010fe20000100a00 */
[----:B--2---:R0:W-:Y:S03]  /*1d1b0*/  STL.64 [R1+0x37f0], R20 ;  /* 0x0037f01401007387 */ /* 0x0041e60000100a00 */
        /* <DEDUP_REMOVED lines=11> */
[----:B------:R-:W-:-:S07]  /*1d270*/  IMAD.MOV.U32 R9, RZ, RZ, R10 ;  /* 0x000000ffff097224 */ /* 0x000fce00078e000a */
[C---:B------:R-:W-:Y:S01]  /*1d280*/  HMMA.16816.F32 R8, R24.reuse, R8, R16 ;  /* 0x000000081808723c */ /* 0x040fe20000001810 */
[----:B----4-:R-:W-:Y:S01]  /*1d290*/  STL.64 [R1+0x3840], R22 ;  /* 0x0038401601007387 */ /* 0x010fe20000100a00 */
[----:B--2---:R0:W-:Y:S03]  /*1d2a0*/  STL.64 [R1+0x3838], R20 ;  /* 0x0038381401007387 */ /* 0x0041e60000100a00 */
[----:B0-----:R-:W2:Y:S01]  /*1d2b0*/  LDL.LU.64 R20, [R1+0x880] ;  /* 0x0008800001147983 */ /* 0x001ea20000300a00 */
[----:B------:R-:W4:Y:S03]  /*1d2c0*/  LDL.LU.64 R22, [R1+0x888] ;  /* 0x0008880001167983 */ /* 0x000f260000300a00 */
[----:B----4-:R-:W-:Y:S01]  /*1d2d0*/  STL.64 [R1+0x3858], R22 ;  /* 0x0038581601007387 */ /* 0x010fe20000100a00 */
[----:B--2---:R0:W-:Y:S03]  /*1d2e0*/  STL.64 [R1+0x3850], R20 ;  /* 0x0038501401007387 */ /* 0x0041e60000100a00 */
[----:B0-----:R-:W2:Y:S01]  /*1d2f0*/  LDL.LU.64 R20, [R1+0x890] ;  /* 0x0008900001147983 */ /* 0x001ea20000300a00 */
[----:B------:R-:W2:Y:S02]  /*1d300*/  LDL.LU.64 R22, [R1+0x898] ;  /* 0x0008980001167983 */ /* 0x000ea40000300a00 */
[----:B------:R-:W-:Y:S02]  /*1d310*/  STL [R1+0x2bf8], R15 ;  /* 0x002bf80f01007387 */ /* 0x000fe40000100800 */
[----:B------:R-:W-:Y:S01]  /*1d320*/  STL [R1+0x2bac], R6 ;  /* 0x002bac0601007387 */ /* 0x000fe20000100800 */
[----:B------:R-:W4:Y:S01]  /*1d330*/  LDL.LU.64 R18, [R1+0x38a8] ;  /* 0x0038a80001127983 */ /* 0x000f220000300a00 */
[----:B------:R-:W4:Y:S03]  /*1d340*/  LDL.LU.64 R16, [R1+0x38a0] ;  /* 0x0038a00001107983 */ /* 0x000f260000300a00 */
[----:B------:R0:W-:Y:S02]  /*1d350*/  STL.64 [R1+0xcd0], R8 ;  /* 0x000cd00801007387 */ /* 0x0001e40000100a00 */
[----:B------:R4:W-:Y:S01]  /*1d360*/  STL.64 [R1+0xcd8], R10 ;  /* 0x000cd80a01007387 */ /* 0x0009e20000100a00 */
[----:B0-----:R-:W4:Y:S02]  /*1d370*/  LDL.LU.64 R8, [R1+0x3898] ;  /* 0x0038980001087983 */ /* 0x001f240000300a00 */
[C---:B----4-:R-:W-:Y:S02]  /*1d380*/  HMMA.16816.F32 R8, R24.reuse, R8, R16 ;  /* 0x000000081808723c */ /* 0x050fe40000001810 */
[----:B------:R-:W4:Y:S01]  /*1d390*/  LDL.LU.64 R18, [R1+0x3890] ;  /* 0x0038900001127983 */ /* 0x000f220000300a00 */
[----:B------:R-:W4:Y:S11]  /*1d3a0*/  LDL.LU.64 R16, [R1+0x3888] ;  /* 0x0038880001107983 */ /* 0x000f360000300a00 */
[----:B------:R-:W-:Y:S09]  /*1d3b0*/  @!UPT UIADD3 URZ, URZ, URZ, URZ ;  /* 0x0000003f3f3ff290 */ /* 0x000ff2000fffe03f */
[----:B------:R0:W-:Y:S01]  /*1d3c0*/  STL.64 [R1+0xcc0], R8 ;  /* 0x000cc00801007387 */ /* 0x0001e20000100a00 */
[----:B------:R4:W-:Y:S03]  /*1d3d0*/  STL.64 [R1+0xcc8], R10 ;  /* 0x000cc80a01007387 */ /* 0x0009e60000100a00 */
        /* <DEDUP_REMOVED lines=9> */
[----:B------:R-:W2:Y:S11]  /*1d470*/  LDL.LU.64 R16, [R1+0x3860] ;  /* 0x0038600001107983 */ /* 0x000eb60000300a00 */
[----:B------:R-:W-:Y:S10]  /*1d480*/  @!UPT UIADD3 URZ, URZ, URZ, URZ ;  /* 0x0000003f3f3ff290 */ /* 0x000ff4000fffe03f */
[----:B------:R0:W-:Y:S01]  /*1d490*/  STL.64 [R1+0x8a0], R8 ;  /* 0x0008a00801007387 */ /* 0x0001e20000100a00 */
[----:B------:R1:W-:Y:S03]  /*1d4a0*/  STL.64 [R1+0x8a8], R10 ;  /* 0x0008a80a01007387 */ /* 0x0003e60000100a00 */
[----:B0-----:R-:W4:Y:S01]  /*1d4b0*/  LDL.LU.64 R8, [R1+0x820] ;  /* 0x0008200001087983 */ /* 0x001f220000300a00 */
[----:B-1----:R-:W4:Y:S01]  /*1d4c0*/  LDL.LU.64 R10, [R1+0x828] ;  /* 0x00082800010a7983 */ /* 0x002f220000300a00 */
[C---:B--2---:R-:W-:Y:S02]  /*1d4d0*/  HMMA.16816.F32 R16, R24.reuse, R16, R20 ;  /* 0x000000101810723c */ /* 0x044fe40000001814 */
[----:B------:R-:W2:Y:S01]  /*1d4e0*/  LDL.LU.64 R22, [R1+0x3858] ;  /* 0x0038580001167983 */ /* 0x000ea20000300a00 */
[----:B------:R-:W2:Y:S11]  /*1d4f0*/  LDL.LU.64 R20, [R1+0x3850] ;  /* 0x0038500001147983 */ /* 0x000eb60000300a00 */
[----:B------:R-:W-:Y:S09]  /*1d500*/  @!UPT UIADD3 URZ, URZ, URZ, URZ ;  /* 0x0000003f3f3ff290 */ /* 0x000ff2000fffe03f */
[----:B------:R0:W-:Y:S01]  /*1d510*/  STL.64 [R1+0x890], R16 ;  /* 0x0008901001007387 */ /* 0x0001e20000100a00 */
[----:B------:R2:W-:Y:S03]  /*1d520*/  STL.64 [R1+0x898], R18 ;  /* 0x0008981201007387 */ /* 0x0005e60000100a00 */
[----:B0-----:R-:W2:Y:S02]  /*1d530*/  LDL.LU.64 R16, [R1+0x3848] ;  /* 0x0038480001107983 */ /* 0x001ea40000300a00 */
        /* <DEDUP_REMOVED lines=32> */
[----:B------:R-:W-:Y:S01]  /*1d740*/  STL.64 [R1+0x840], R16 ;  /* 0x0008401001007387 */ /* 0x000fe20000100a00 */
[----:B------:R0:W-:Y:S03]  /*1d750*/  STL.64 [R1+0x848], R18 ;  /* 0x0008481201007387 */ /* 0x0001e60000100a00 */
[----:B0-----:R-:W2:Y:S01]  /*1d760*/  LDL.LU.64 R18, [R1+0x37d0] ;  /* 0x0037d00001127983 */ /* 0x001ea20000300a00 */
[----:B------:R-:W2:Y:S01]  /*1d770*/  LDL.LU.64 R16, [R1+0x37c8] ;  /* 0x0037c80001107983 */ /* 0x000ea20000300a00 */
[C---:B----4-:R-:W-:Y:S08]  /*1d780*/  HMMA.16816.F32 R8, R24.reuse, R12, R8 ;  /* 0x0000000c1808723c */ /* 0x050ff00000001808 */
[----:B--2---:R-:W-:Y:S01]  /*1d790*/  HMMA.16816.F32 R20, R24, R16, R20 ;  /* 0x000000101814723c */ /* 0x004fe20000001814 */
[----:B------:R-:W-:Y:S01]  /*1d7a0*/  STL.64 [R1+0x3728], R18 ;  /* 0x0037281201007387 */ /* 0x000fe20000100a00 */
[----:B------:R0:W-:Y:S05]  /*1d7b0*/  STL.64 [R1+0x3720], R16 ;  /* 0x0037201001007387 */ /* 0x0001ea0000100a00 */
[----:B0-----:R-:W-:-:S02]  /*1d7c0*/  IMAD.MOV.U32 R16, RZ, RZ, R14 ;  /* 0x000000ffff107224 */ /* 0x001fc400078e000e */
[----:B------:R-:W-:Y:S11]  /*1d7d0*/  IMAD.MOV.U32 R17, RZ, RZ, R7 ;  /* 0x000000ffff117224 */ /* 0x000ff600078e0007 */
[----:B------:R-:W-:Y:S03]  /*1d7e0*/  @!UPT UIADD3 URZ, URZ, URZ, URZ ;  /* 0x0000003f3f3ff290 */ /* 0x000fe6000fffe03f */
[----:B------:R0:W-:Y:S01]  /*1d7f0*/  STL.64 [R1+0x830], R20 ;  /* 0x0008301401007387 */ /* 0x0001e20000100a00 */
[----:B------:R1:W-:Y:S03]  /*1d800*/  STL.64 [R1+0x838], R22 ;  /* 0x0008381601007387 */ /* 0x0003e60000100a00 */
[----:B0-----:R-:W2:Y:S01]  /*1d810*/  LDL.LU.64 R20, [R1+0x130] ;  /* 0x0001300001147983 */ /* 0x001ea20000300a00 */
[----:B-1----:R-:W2:Y:S02]  /*1d820*/  LDL.LU.64 R22, [R1+0x138] ;  /* 0x0001380001167983 */ /* 0x002ea40000300a00 */
[----:B------:R-:W-:Y:S02]  /*1d830*/  STL.64 [R1+0x37a8], R16 ;  /* 0x0037a81001007387 */ /* 0x000fe40000100a00 */
[----:B------:R0:W-:Y:S01]  /*1d840*/  STL.64 [R1+0x820], R8 ;  /* 0x0008200801007387 */ /* 0x0001e20000100a00 */
[----:B------:R-:W-:Y:S04]  /*1d850*/  STL.64 [R1+0x828], R10 ;  /* 0x0008280a01007387 */ /* 0x000fe80000100a00 */
[----:B0-----:R-:W4:Y:S01]  /*1d860*/  LDL.LU.64 R8, [R1+0x37c0] ;  /* 0x0037c00001087983 */ /* 0x001f220000300a00 */
[----:B------:R-:W-:Y:S02]  /*1d870*/  STL [R1+0x3704], R12 ;  /* 0x0037040c01007387 */ /* 0x000fe40000100800 */
[----:B------:R0:W-:Y:S02]  /*1d880*/  STL [R1+0x3700], R13 ;  /* 0x0037000d01007387 */ /* 0x0001e40000100800 */
[----:B0-----:R-:W2:Y:S04]  /*1d890*/  LDL.64 R12, [R1+0x90] ;  /* 0x00009000010c7983 */ /* 0x001ea80000100a00 */
[----:B--2---:R0:W-:Y:S04]  /*1d8a0*/  STL.64 [R1+0x37a0], R12 ;  /* 0x0037a00c01007387 */ /* 0x0041e80000100a00 */
[----:B0-----:R-:W4:Y:S01]  /*1d8b0*/  LDL.LU.64 R12, [R1+0x810] ;  /* 0x00081000010c7983 */ /* 0x001f220000300a00 */
[----:B------:R-:W4:Y:S02]  /*1d8c0*/  LDL.LU.64 R14, [R1+0x818] ;  /* 0x00081800010e7983 */ /* 0x000f240000300a00 */
[C---:B----4-:R-:W-:Y:S11]  /*1d8d0*/  HMMA.16816.F32 R12, R24.reuse, R8, R12 ;  /* 0x00000008180c723c */ /* 0x050ff6000000180c */
[----:B------:R-:W-:Y:S11]  /*1d8e0*/  @!UPT UIADD3 URZ, URZ, URZ, URZ ;  /* 0x0000003f3f3ff290 */ /* 0x000ff6000fffe03f */
[----:B------:R-:W-:Y:S01]  /*1d8f0*/  @!UPT UIADD3 URZ, URZ, URZ, URZ ;  /* 0x0000003f3f3ff290 */ /* 0x000fe2000fffe03f */
[----:B------:R0:W-:Y:S01]  /*1d900*/  STL.64 [R1+0x810], R12 ;  /* 0x0008100c01007387 */ /* 0x0001e20000100a00 */
[----:B------:R1:W-:Y:S03]  /*1d910*/  STL.64 [R1+0x818], R14 ;  /* 0x0008180e01007387 */ /* 0x0003e60000100a00 */
[----:B0-----:R-:W2:Y:S01]  /*1d920*/  LDL.LU.64 R12, [R1+0xca0] ;  /* 0x000ca000010c7983 */ /* 0x001ea20000300a00 */
[----:B-1----:R-:W4:Y:S02]  /*1d930*/  LDL.LU.64 R14, [R1+0xca8] ;  /* 0x000ca800010e7983 */ /* 0x002f240000300a00 */
[----:B------:R-:W-:Y:S02]  /*1d940*/  IMAD.MOV.U32 R16, RZ, RZ, R3 ;  /* 0x000000ffff107224 */ /* 0x000fe400078e0003 */
[----:B------:R-:W-:Y:S01]  /*1d950*/  IMAD.MOV.U32 R17, RZ, RZ, R0 ;  /* 0x000000ffff117224 */ /* 0x000fe200078e0000 */
[----:B----4-:R-:W-:Y:S01]  /*1d960*/  STL.64 [R1+0x37b8], R14 ;  /* 0x0037b80e01007387 */ /* 0x010fe20000100a00 */
[----:B--2---:R0:W-:Y:S03]  /*1d970*/  STL.64 [R1+0x37b0], R12 ;  /* 0x0037b00c01007387 */ /* 0x0041e60000100a00 */
[----:B0-----:R-:W2:Y:S01]  /*1d980*/  LDL.LU.64 R12, [R1+0xcb0] ;  /* 0x000cb000010c7983 */ /* 0x001ea20000300a00 */
[----:B------:R-:W2:Y:S02]  /*1d990*/  LDL.LU.64 R14, [R1+0xcb8] ;  /* 0x000cb800010e7983 */ /* 0x000ea40000300a00 */
[----:B------:R-:W-:Y:S02]  /*1d9a0*/  STL [R1+0x36f8], R8 ;  /* 0x0036f80801007387 */ /* 0x000fe40000100800 */
[----:B------:R0:W-:Y:S02]  /*1d9b0*/  STL [R1+0x36f4], R9 ;  /* 0x0036f40901007387 */ /* 0x0001e40000100800 */
[----:B0-----:R-:W-:Y:S01]  /*1d9c0*/  HMMA.16816.F32 R8, R24, R4, R20 ;  /* 0x000000041808723c */ /* 0x001fe20000001814 */
[----:B---3--:R-:W-:Y:S04]  /*1d9d0*/  LDSM.16.MT88.4 R20, [R2+0x8100] ;  /* 0x008100000214783b */ /* 0x008fe80000004200 */
[----:B------:R-:W0:Y:S04]  /*1d9e0*/  LDSM.16.MT88.4 R24, [R2+0x8180] ;  /* 0x008180000218783b */ /* 0x000e280000004200 */
[----:B------:R-:W-:Y:S01]  /*1d9f0*/  STL [R1+0x36f0], R4 ;  /* 0x0036f00401007387 */ /* 0x000fe20000100800 */
[----:B------:R1:W-:Y:S11]  /*1da00*/  STL [R1+0x36ec], R5 ;  /* 0x0036ec0501007387 */ /* 0x0003f60000100800 */
[----:B------:R-:W-:Y:S02]  /*1da10*/  @!UPT UIADD3 URZ, URZ, URZ, URZ ;  /* 0x0000003f3f3ff290 */ /* 0x000fe4000fffe03f */
[----:B------:R3:W-:Y:S01]  /*1da20*/  STL.64 [R1+0x130], R8 ;  /* 0x0001300801007387 */ /* 0x0007e20000100a00 */
[----:B------:R4:W-:Y:S02]  /*1da30*/  STL.64 [R1+0x138], R10 ;  /* 0x0001380a01007387 */ /* 0x0009e40000100a00 */
[----:B-1----:R-:W2:Y:S02]  /*1da40*/  LDL.LU.64 R4, [R1+0xc90] ;  /* 0x000c900001047983 */ /* 0x002ea40000300a00 */
[----:B------:R-:W2:Y:S01]  /*1da50*/  LDL.LU.64 R6, [R1+0xc98] ;  /* 0x000c980001067983 */ /* 0x000ea20000300a00 */
[----:B---3--:R-:W3:Y:S01]  /*1da60*/  LDL.LU.64 R8, [R1+0xc80] ;  /* 0x000c800001087983 */ /* 0x008ee20000300a00 */
[----:B----4-:R-:W3:Y:S03]  /*1da70*/  LDL.LU.64 R10, [R1+0xc88] ;  /* 0x000c8800010a7983 */ /* 0x010ee60000300a00 */
[----:B0-----:R-:W-:Y:S01]  /*1da80*/  STL [R1+0x3708], R25 ;  /* 0x0037081901007387 */ /* 0x001fe20000100800 */
[----:B------:R-:W-:Y:S02]  /*1da90*/  STL [R1+0x36fc], R26 ;  /* 0x0036fc1a01007387 */ /* 0x000fe40000100800 */
[----:B------:R-:W-:Y:S02]  /*1daa0*/  STL [R1+0x36e8], R27 ;  /* 0x0036e81b01007387 */ /* 0x000fe40000100800 */
[----:B------:R0:W-:Y:S02]  /*1dab0*/  STL [R1+0x3770], R24 ;  /* 0x0037701801007387 */ /* 0x0001e40000100800 */
[----:B0-----:R-:W3:Y:S01]  /*1dac0*/  LDL.64 R24, [R1+0x80] ;  /* 0x0000800001187983 */ /* 0x001ee20000100a00 */
[C---:B--2---:R-:W-:Y:S03]  /*1dad0*/  HMMA.16816.F32 R16, R20.reuse, R16, R12 ;  /* 0x000000101410723c */ /* 0x044fe6000000180c */
[----:B------:R-:W2:Y:S01]  /*1dae0*/  LDL.LU.64 R14, [R1+0x37b8] ;  /* 0x0037b800010e7983 */ /* 0x000ea20000300a00 */
[----:B------:R-:W2:Y:S11]  /*1daf0*/  LDL.LU.64 R12, [R1+0x37b0] ;  /* 0x0037b000010c7983 */ /* 0x000eb60000300a00 */
[----:B------:R-:W-:Y:S08]  /*1db00*/  @!UPT UIADD3 URZ, URZ, URZ, URZ ;  /* 0x0000003f3f3ff290 */ /* 0x000ff0000fffe03f */
[----:B------:R0:W-:Y:S01]  /*1db10*/  STL.64 [R1+0xcb0], R16 ;  /* 0x000cb01001007387 */ /* 0x0001e20000100a00 */
[----:B------:R2:W-:Y:S03]  /*1db20*/  STL.64 [R1+0xcb8], R18 ;  /* 0x000cb81201007387 */ /* 0x0005e60000100a00 */
[----:B0-----:R-:W2:Y:S02]  /*1db30*/  LDL.LU.64 R16, [R1+0x37a8] ;  /* 0x0037a80001107983 */ /* 0x001ea40000300a00 */
[----:B--2---:R-:W-:Y:S02]  /*1db40*/  HMMA.16816.F32 R16, R20, R16, R12 ;  /* 0x000000101410723c */ /* 0x004fe4000000180c */
[----:B------:R-:W2:Y:S11]  /*1db50*/  LDL.LU.64 R12, [R1+0x37a0] ;  /* 0x0037a000010c7983 */ /* 0x000eb60000300a00 */
[----:B------:R-:W-:Y:S10]  /*1db60*/  @!UPT UIADD3 URZ, URZ, URZ, URZ ;  /* 0x0000003f3f3ff290 */ /* 0x000ff4000fffe03f */
[----:B------:R0:W-:Y:S01]  /*1db70*/  STL.64 [R1+0xca0], R16 ;  /* 0x000ca01001007387 */ /* 0x0001e20000100a00 */
[----:B------:R-:W-:Y:S03]  /*1db80*/  STL.64 [R1+0xca8], R18 ;  /* 0x000ca81201007387 */ /* 0x000fe60000100a00 */
[----:B0-----:R-:W4:Y:S04]  /*1db90*/  LDL.64 R16, [R1] ;  /* 0x0000000001107983 */ /* 0x001f280000100a00 */
[----:B----4-:R0:W-:Y:S04]  /*1dba0*/  STL.64 [R1+0x3740], R16 ;  /* 0x0037401001007387 */ /* 0x0101e80000100a00 */
[----:B0-----:R-:W4:Y:S04]  /*1dbb0*/  LDL.64 R16, [R1+0x10] ;  /* 0x0000100001107983 */ /* 0x001f280000100a00 */
[----:B----4-:R0:W-:Y:S04]  /*1dbc0*/  STL.64 [R1+0x3750], R16 ;  /* 0x0037501001007387 */ /* 0x0101e80000100a00 */
[----:B0-----:R-:W4:Y:S04]  /*1dbd0*/  LDL.64 R16, [R1+0x20] ;  /* 0x0000200001107983 */ /* 0x001f280000100a00 */
[----:B----4-:R0:W-:Y:S04]  /*1dbe0*/  STL.64 [R1+0x3760], R16 ;  /* 0x0037601001007387 */ /* 0x0101e80000100a00 */
[----:B0-----:R-:W4:Y:S01]  /*1dbf0*/  LDL.64 R16, [R1+0x30] ;  /* 0x0000300001107983 */ /* 0x001f220000100a00 */
[----:B--2---:R-:W-:-:S03]  /*1dc00*/  IMAD.MOV.U32 R0, RZ, RZ, R13 ;  /* 0x000000ffff007224 */ /* 0x004fc600078e000d */
[----:B----4-:R0:W-:Y:S02]  /*1dc10*/  STL.64 [R1+0x3778], R16 ;  /* 0x0037781001007387 */ /* 0x0101e40000100a00 */
[C---:B0-----:R-:W-:Y:S11]  /*1dc20*/  HMMA.16816.F32 R16, R20.reuse, R12, R4 ;  /* 0x0000000c1410723c */ /* 0x041ff60000001804 */
[----:B------:R-:W-:Y:S11]  /*1dc30*/  @!UPT UIADD3 URZ, URZ, URZ, URZ ;  /* 0x0000003f3f3ff290 */ /* 0x000ff6000fffe03f */
[----:B------:R-:W-:Y:S01]  /*1dc40*/  @!UPT UIADD3 URZ, URZ, URZ, URZ ;  /* 0x0000003f3f3ff290 */ /* 0x000fe2000fffe03f */
[----:B------:R-:W-:Y:S01]  /*1dc50*/  STL.64 [R1+0xc90], R16 ;  /* 0x000c901001007387 */ /* 0x000fe20000100a00 */
[----:B------:R3:W-:Y:S02]  /*1dc60*/  STL.64 [R1+0xc98], R18 ;  /* 0x000c981201007387 */ /* 0x0007e40000100a00 */
[C---:B---3--:R-:W-:Y:S01]  /*1dc70*/  HMMA.16816.F32 R16, R20.reuse, R24, R8 ;  /* 0x000000181410723c */ /* 0x048fe20000001808 */
[----:B------:R-:W-:Y:S02]  /*1dc80*/  IMAD.MOV.U32 R6, RZ, RZ, R12 ;  /* 0x000000ffff067224 */ /* 0x000fe400078e000c */
[----:B------:R-:W2:Y:S01]  /*1dc90*/  LDL.LU.64 R12, [R1+0xc70] ;  /* 0x000c7000010c7983 */ /* 0x000ea20000300a00 */
[----:B------:R-:W2:Y:S11]  /*1dca0*/  LDL.LU.64 R14, [R1+0xc78] ;  /* 0x000c7800010e7983 */ /* 0x000eb60000300a00 */
[----:B------:R-:W-:Y:S08]  /*1dcb0*/  @!UPT UIADD3 URZ, URZ, URZ, URZ ;  /* 0x0000003f3f3ff290 */ /* 0x000ff0000fffe03f */
[----:B------:R0:W-:Y:S01]  /*1dcc0*/  STL.64 [R1+0xc80], R16 ;  /* 0x000c801001007387 */ /* 0x0001e20000100a00 */
[----:B------:R1:W-:Y:S03]  /*1dcd0*/  STL.64 [R1+0xc88], R18 ;  /* 0x000c881201007387 */ /* 0x0003e60000100a00 */
[----:B0-----:R-:W3:Y:S01]  /*1dce0*/  LDL.LU.64 R16, [R1+0xc50] ;  /* 0x000c500001107983 */ /* 0x001ee20000300a00 */
[----:B-1----:R-:W4:Y:S02]  /*1dcf0*/  LDL.LU.64 R18, [R1+0xc58] ;  /* 0x000c580001127983 */ /* 0x002f240000300a00 */
[----:B------:R-:W-:Y:S02]  /*1dd00*/  IMAD.MOV.U32 R10, RZ, RZ, R24 ;  /* 0x000000ffff0a7224 */ /* 0x000fe400078e0018 */
[----:B------:R-:W-:Y:S01]  /*1dd10*/  IMAD.MOV.U32 R7, RZ, RZ, R25 ;  /* 0x000000ffff077224 */ /* 0x000fe200078e0019 */
[----:B----4-:R-:W-:Y:S01]  /*1dd20*/  STL.64 [R1+0x3788], R18 ;  /* 0x0037881201007387 */ /* 0x010fe20000100a00 */
[----:B---3--:R0:W-:Y:S03]  /*1dd30*/  STL.64 [R1+0x3780], R16 ;  /* 0x0037801001007387 */ /* 0x0081e60000100a00 */
[----:B0-----:R-:W3:Y:S01]  /*1dd40*/  LDL.64 R16, [R1+0x60] ;  /* 0x0000600001107983 */ /* 0x001ee20000100a00 */
[----:B------:R-:W4:Y:S02]  /*1dd50*/  LDL.LU.64 R24, [R1+0xc40] ;  /* 0x000c400001187983 */ /* 0x000f240000300a00 */
[----:B------:R-:W2:Y:S02]  /*1dd60*/  LDL.LU.64 R26, [R1+0xc48] ;  /* 0x000c4800011a7983 */ /* 0x000ea40000300a00 */
[----:B--2---:R-:W-:Y:S01]  /*1dd70*/  STL.64 [R1+0x3798], R26 ;  /* 0x0037981a01007387 */ /* 0x004fe20000100a00 */
[----:B----4-:R0:W-:Y:S03]  /*1dd80*/  STL.64 [R1+0x3790], R24 ;  /* 0x0037901801007387 */ /* 0x0101e60000100a00 */
[----:B0-----:R-:W2:Y:S01]  /*1dd90*/  LDL.LU.64 R24, [R1+0xc60] ;  /* 0x000c600001187983 */ /* 0x001ea20000300a00 */
[----:B------:R-:W2:Y:S02]  /*1dda0*/  LDL.LU.64 R26, [R1+0xc68] ;  /* 0x000c6800011a7983 */ /* 0x000ea40000300a00 */
[----:B------:R-:W-:Y:S02]  /*1ddb0*/  STL.64 [R1+0x3768], R6 ;  /* 0x0037680601007387 */ /* 0x000fe40000100a00 */
[----:B------:R-:W4:Y:S02]  /*1ddc0*/  LDL.64 R4, [R1+0x70] ;  /* 0x0000700001047983 */ /* 0x000f240000100a00 */
[----:B---3--:R-:W-:Y:S01]  /*1ddd0*/  IMAD.MOV.U32 R28, RZ, RZ, R16 ;  /* 0x000000ffff1c7224 */ /* 0x008fe200078e0010 */
[C---:B----4-:R-:W-:Y:S08]  /*1dde0*/  HMMA.16816.F32 R12, R20.reuse, R4, R12 ;  /* 0x00000004140c723c */ /* 0x050ff0000000180c */
[C---:B--2---:R-:W-:Y:S01]  /*1ddf0*/  HMMA.16816.F32 R24, R20.reuse, R16, R24 ;  /* 0x000000101418723c */ /* 0x044fe20000001818 */
[----:B------:R-:W-:Y:S11]  /*1de00*/  IMAD.MOV.U32 R11, RZ, RZ, R5 ;  /* 0x000000ffff0b7224 */ /* 0x000ff600078e0005 */
[----:B------:R-:W-:Y:S03]  /*1de10*/  @!UPT UIADD3 URZ, URZ, URZ, URZ ;  /* 0x0000003f3f3ff290 */ /* 0x000fe6000fffe03f */
[----:B------:R-:W-:Y:S01]  /*1de20*/  STL.64 [R1+0xc70], R12 ;  /* 0x000c700c01007387 */ /* 0x000fe20000100a00 */
[----:B------:R0:W-:Y:S02]  /*1de30*/  STL.64 [R1+0xc78], R14 ;  /* 0x000c780e01007387 */ /* 0x0001e40000100a00 */
[----:B0-----:R-:W-:Y:S02]  /*1de40*/  IMAD.MOV.U32 R14, RZ, RZ, R4 ;  /* 0x000000ffff0e7224 */ /* 0x001fe400078e0004 */
[----:B------:R-:W2:Y:S01]  /*1de50*/  LDL.LU.64 R4, [R1+0xc30] ;  /* 0x000c300001047983 */ /* 0x000ea20000300a00 */
[----:B------:R-:W2:Y:S02]  /*1de60*/  LDL.LU.64 R6, [R1+0xc38] ;  /* 0x000c380001067983 */ /* 0x000ea40000300a00 */
[----:B------:R-:W-:Y:S02]  /*1de70*/  STL.64 [R1+0x3758], R10 ;  /* 0x0037580a01007387 */ /* 0x000fe40000100a00 */
[----:B------:R-:W3:Y:S01]  /*1de80*/  LDL.64 R8, [R1+0x50] ;  /* 0x0000500001087983 */ /* 0x000ee20000100a00 */
[----:B------:R-:W-:Y:S01]  /*1de90*/  STL.64 [R1+0xc60], R24 ;  /* 0x000c601801007387 */ /* 0x000fe20000100a00 */
[----:B------:R0:W-:Y:S02]  /*1dea0*/  STL.64 [R1+0xc68], R26 ;  /* 0x000c681a01007387 */ /* 0x0001e40000100a00 */
[----:B------:R-:W-:Y:S01]  /*1deb0*/  IMAD.MOV.U32 R15, RZ, RZ, R17 ;  /* 0x000000ffff0f7224 */ /* 0x000fe200078e0011 */
[----:B0-----:R-:W4:Y:S01]  /*1dec0*/  LDL.LU.64 R26, [R1+0x3798] ;  /* 0x00379800011a7983 */ /* 0x001f220000300a00 */
[----:B------:R-:W4:Y:S02]  /*1ded0*/  LDL.LU.64 R24, [R1+0x3790] ;  /* 0x0037900001187983 */ /* 0x000f240000300a00 */
[----:B------:R-:W3:Y:S02]  /*1dee0*/  LDL.LU.64 R18, [R1+0x3788] ;  /* 0x0037880001127983 */ /* 0x000ee40000300a00 */
[----:B------:R-:W3:Y:S01]  /*1def0*/  LDL.LU.64 R16, [R1+0x3780] ;  /* 0x0037800001107983 */ /* 0x000ee20000300a00 */
[----:B------:R-:W-:Y:S01]  /*1df00*/  STL.64 [R1+0x3748], R14 ;  /* 0x0037480e01007387 */ /* 0x000fe20000100a00 */
[----:B------:R-:W4:Y:S01]  /*1df10*/  LDL.64 R12, [R1+0x40] ;  /* 0x00004000010c7983 */ /* 0x000f220000100a00 */
[C---:B---3--:R-:W-:Y:S11]  /*1df20*/  HMMA.16816.F32 R16, R20.reuse, R8, R16 ;  /* 0x000000081410723c */ /* 0x048ff60000001810 */
[----:B------:R-:W-:Y:S11]  /*1df30*/  @!UPT UIADD3 URZ, URZ, URZ, URZ ;  /* 0x0000003f3f3ff290 */ /* 0x000ff6000fffe03f */
[----:B------:R-:W-:Y:S01]  /*1df40*/  @!UPT UIADD3 URZ, URZ, URZ, URZ ;  /* 0x0000003f3f3ff290 */ /* 0x000fe2000fffe03f */
[----:B------:R0:W-:Y:S01]  /*1df50*/  STL.64 [R1+0xc50], R16 ;  /* 0x000c501001007387 */ /* 0x0001e20000100a00 */
[----:B------:R-:W-:Y:S03]  /*1df60*/  STL.64 [R1+0xc58], R18 ;  /* 0x000c581201007387 */ /* 0x000fe60000100a00 */
[----:B0-----:R-:W2:Y:S01]  /*1df70*/  LDL.LU.64 R16, [R1+0x3778] ;  /* 0x0037780001107983 */ /* 0x001ea20000300a00 */
[C---:B----4-:R-:W-:Y:S01]  /*1df80*/  HMMA.16816.F32 R24, R20.reuse, R12, R24 ;  /* 0x0000000c1418723c */ /* 0x050fe20000001818 */
[----:B------:R-:W-:Y:S02]  /*1df90*/  IMAD.MOV.U32 R3, RZ, RZ, R8 ;  /* 0x000000ffff037224 */ /* 0x000fe400078e0008 */
[----:B------:R-:W-:Y:S02]  /*1dfa0*/  IMAD.MOV.U32 R2, RZ, RZ, R9 ;  /* 0x000000ffff027224 */ /* 0x000fe400078e0009 */
[----:B------:R-:W3:Y:S01]  /*1dfb0*/  LDL.LU.64 R8, [R1+0xc20] ;  /* 0x000c200001087983 */ /* 0x000ee20000300a00 */
[----:B------:R-:W3:Y:S02]  /*1dfc0*/  LDL.LU.64 R10, [R1+0xc28] ;  /* 0x000c2800010a7983 */ /* 0x000ee40000300a00 */
[----:B------:R-:W-:Y:S11]  /*1dfd0*/  IMAD.MOV.U32 R29, RZ, RZ, R13 ;  /* 0x000000ffff1d7224 */ /* 0x000ff600078e000d */
[----:B------:R-:W-:Y:S04]  /*1dfe0*/  @!UPT UIADD3 URZ, URZ, URZ, URZ ;  /* 0x0000003f3f3ff290 */ /* 0x000fe8000fffe03f */
[----:B------:R0:W-:Y:S01]  /*1dff0*/  STL.64 [R1+0xc40], R24 ;  /* 0x000c401801007387 */ /* 0x0001e20000100a00 */
[----:B------:R1:W-:Y:S03]  /*1e000*/  STL.64 [R1+0xc48], R26 ;  /* 0x000c481a01007387 */ /* 0x0003e60000100a00 */
[----:B0-----:R-:W4:Y:S01]  /*1e010*/  LDL.LU R24, [R1+0x3770] ;  /* 0x0037700001187983 */ /* 0x001f220000300800 */
[----:B-1----:R-:W-:Y:S02]  /*1e020*/  IMAD.MOV.U32 R27, RZ, RZ, R12 ;  /* 0x000000ffff1b7224 */ /* 0x002fe400078e000c */
[----:B------:R-:W3:Y:S02]  /*1e030*/  LDL.LU.64 R12, [R1+0xc10] ;  /* 0x000c1000010c7983 */ /* 0x000ee40000300a00 */
[----:B------:R-:W3:Y:S01]  /*1e040*/  LDL.LU.64 R14, [R1+0xc18] ;  /* 0x000c1800010e7983 */ /* 0x000ee20000300a00 */
[C---:B--2---:R-:W-:Y:S11]  /*1e050*/  HMMA.16816.F32 R4, R20.reuse, R16, R4 ;  /* 0x000000101404723c */ /* 0x044ff60000001804 */
[----:B------:R-:W-:Y:S11]  /*1e060*/  @!UPT UIADD3 URZ, URZ, URZ, URZ ;  /* 0x0000003f3f3ff290 */ /* 0x000ff6000fffe03f */
[----:B------:R-:W-:Y:S01]  /*1e070*/  @!UPT UIADD3 URZ, URZ, URZ, URZ ;  /* 0x0000003f3f3ff290 */ /* 0x000fe2000fffe03f */
[----:B------:R-:W-:Y:S01]  /*1e080*/  STL.64 [R1+0xc30], R4 ;  /* 0x000c300401007387 */ /* 0x000fe20000100a00 */
[----:B------:R0:W-:Y:S03]  /*1e090*/  STL.64 [R1+0xc38], R6 ;  /* 0x000c380601007387 */ /* 0x0001e60000100a00 */
[----:B0-----:R-:W2:Y:S01]  /*1e0a0*/  LDL.LU.64 R6, [R1+0x3768] ;  /* 0x0037680001067983 */ /* 0x001ea20000300a00 */
[----:B------:R-:W-:Y:S02]  /*1e0b0*/  IMAD.MOV.U32 R4, RZ, RZ, R16 ;  /* 0x000000ffff047224 */ /* 0x000fe400078e0010 */
[----:B------:R-:W-:Y:S02]  /*1e0c0*/  IMAD.MOV.U32 R5, RZ, RZ, R17 ;  /* 0x000000ffff057224 */ /* 0x000fe400078e0011 */
[----:B------:R-:W3:Y:S04]  /*1e0d0*/  LDL.LU.64 R16, [R1+0x3760] ;  /* 0x0037600001107983 */ /* 0x000ee80000300a00 */
[----:B--2---:R-:W-:Y:S01]  /*1e0e0*/  STL.64 [R1+0x3718], R6 ;  /* 0x0037180601007387 */ /* 0x004fe20000100a00 */
[----:B------:R0:W-:Y:S03]  /*1e0f0*/  STL.64 [R1+0x3710], R4 ;  /* 0x0037100401007387 */ /* 0x0001e60000100a00 */
[----:B0-----:R-:W2:Y:S01]  /*1e100*/  LDL.LU.64 R4, [R1+0xbf0] ;  /* 0x000bf00001047983 */ /* 0x001ea20000300a00 */
[----:B------:R-:W2:Y:S01]  /*1e110*/  LDL.LU.64 R6, [R1+0xbf8] ;  /* 0x000bf80001067983 */ /* 0x000ea20000300a00 */
[C---:B---3--:R-:W-:Y:S02]  /*1e120*/  HMMA.16816.F32 R8, R20.reuse, R16, R8 ;  /* 0x000000101408723c */ /* 0x048fe40000001808 */
[----:B--2---:R-:W-:Y:S01]  /*1e130*/  STL.64 [R1+0x3738], R6 ;  /* 0x0037380601007387 */ /* 0x004fe20000100a00 */
[----:B------:R0:W-:Y:S03]  /*1e140*/  STL.64 [R1+0x3730], R4 ;  /* 0x0037300401007387 */ /* 0x0001e60000100a00 */
[----:B0-----:R-:W2:Y:S01]  /*1e150*/  LDL.LU.64 R4, [R1+0xc00] ;  /* 0x000c000001047983 */ /* 0x001ea20000300a00 */
[----:B------:R-:W2:Y:S11]  /*1e160*/  LDL.LU.64 R6, [R1+0xc08] ;  /* 0x000c080001067983 */ /* 0x000eb60000300a00 */
[----:B------:R-:W-:Y:S05]  /*1e170*/  @!UPT UIADD3 URZ, URZ, URZ, URZ ;  /* 0x0000003f3f3ff290 */ /* 0x000fea000fffe03f */
[----:B------:R0:W-:Y:S02]  /*1e180*/  STL.64 [R1+0xc20], R8 ;  /* 0x000c200801007387 */ /* 0x0001e40000100a00 */
[----:B------:R1:W-:Y:S02]  /*1e190*/  STL.64 [R1+0xc28], R10 ;  /* 0x000c280a01007387 */ /* 0x0003e40000100a00 */
[----:B0-----:R-:W-:Y:S01]  /*1e1a0*/  IMAD.MOV.U32 R8, RZ, RZ, R16 ;  /* 0x000000ffff087224 */ /* 0x001fe200078e0010 */
[----:B-1----:R-:W3:Y:S01]  /*1e1b0*/  LDL.LU.64 R10, [R1+0x3758] ;  /* 0x00375800010a7983 */ /* 0x002ee20000300a00 */
[----:B------:R-:W-:Y:S02]  /*1e1c0*/  IMAD.MOV.U32 R9, RZ, RZ, R17 ;  /* 0x000000ffff097224 */ /* 0x000fe400078e0011 */
[----:B------:R-:W2:Y:S02]  /*1e1d0*/  LDL.LU.64 R16, [R1+0x3750] ;  /* 0x0037500001107983 */ /* 0x000ea40000300a00 */
[C---:B--2---:R-:W-:Y:S01]  /*1e1e0*/  HMMA.16816.F32 R12, R20.reuse, R16, R12 ;  /* 0x00000010140c723c */ /* 0x044fe2000000180c */
[----:B------:R-:W-:Y:S11]  /*1e1f0*/  IMAD.MOV.U32 R26, RZ, RZ, R17 ;  /* 0x000000ffff1a7224 */ /* 0x000ff600078e0011 */
[----:B------:R-:W-:Y:S11]  /*1e200*/  @!UPT UIADD3 URZ, URZ, URZ, URZ ;  /* 0x0000003f3f3ff290 */ /* 0x000ff6000fffe03f */
[----:B------:R0:W-:Y:S01]  /*1e210*/  STL.64 [R1+0xc10], R12 ;  /* 0x000c100c01007387 */ /* 0x0001e20000100a00 */
[----:B------:R1:W-:Y:S02]  /*1e220*/  STL.64 [R1+0xc18], R14 ;  /* 0x000c180e01007387 */ /* 0x0003e40000100a00 */
[----:B0-----:R-:W-:Y:S01]  /*1e230*/  IMAD.MOV.U32 R13, RZ, RZ, R16 ;  /* 0x000000ffff0d7224 */ /* 0x001fe200078e0010 */
[----:B-1----:R-:W2:Y:S01]  /*1e240*/  LDL.LU.64 R14, [R1+0x3748] ;  /* 0x00374800010e7983 */ /* 0x002ea20000300a00 */
[----:B------:R-:W2:Y:S02]  /*1e250*/  LDL.LU.64 R16, [R1+0x3740] ;  /* 0x0037400001107983 */ /* 0x000ea40000300a00 */
[C---:B--2---:R-:W-:Y:S01]  /*1e260*/  HMMA.16816.F32 R4, R20.reuse, R16, R4 ;  /* 0x000000101404723c */ /* 0x044fe20000001804 */
[----:B------:R-:W-:Y:S02]  /*1e270*/  IMAD.MOV.U32 R25, RZ, RZ, R16 ;  /* 0x000000ffff197224 */ /* 0x000fe400078e0010 */
[----:B------:R-:W-:Y:S11]  /*1e280*/  IMAD.MOV.U32 R12, RZ, RZ, R17 ;  /* 0x000000ffff0c7224 */ /* 0x000ff600078e0011 */
[----:B------:R-:W-:Y:S09]  /*1e290*/  @!UPT UIADD3 URZ, URZ, URZ, URZ ;  /* 0x0000003f3f3ff290 */ /* 0x000ff2000fffe03f */
[----:B------:R-:W-:Y:S01]  /*1e2a0*/  STL.64 [R1+0xc00], R4 ;  /* 0x000c000401007387 */ /* 0x000fe20000100a00 */
[----:B------:R0:W-:Y:S03]  /*1e2b0*/  STL.64 [R1+0xc08], R6 ;  /* 0x000c080601007387 */ /* 0x0001e60000100a00 */
[----:B0-----:R-:W2:Y:S01]  /*1e2c0*/  LDL.LU.64 R6, [R1+0x3738] ;  /* 0x0037380001067983 */ /* 0x001ea20000300a00 */
[----:B------:R-:W2:Y:S02]  /*1e2d0*/  LDL.LU.64 R4, [R1+0x3730] ;  /* 0x0037300001047983 */ /* 0x000ea40000300a00 */
[----:B------:R-:W2:Y:S02]  /*1e2e0*/  LDL.LU.64 R18, [R1+0x3728] ;  /* 0x0037280001127983 */ /* 0x000ea40000300a00 */
[----:B------:R-:W2:Y:S02]  /*1e2f0*/  LDL.LU.64 R16, [R1+0x3720] ;  /* 0x0037200001107983 */ /* 0x000ea40000300a00 */
[----:B--2---:R-:W-:Y:S11]  /*1e300*/  HMMA.16816.F32 R4, R20, R16, R4 ;  /* 0x000000101404723c */ /* 0x004ff60000001804 */
[----:B------:R-:W-:Y:S11]  /*1e310*/  @!UPT UIADD3 URZ, URZ, URZ, URZ ;  /* 0x0000003f3f3ff290 */ /* 0x000ff6000fffe03f */
[----:B------:R-:W-:Y:S01]  /*1e320*/  @!UPT UIADD3 URZ, URZ, URZ, URZ ;  /* 0x0000003f3f3ff290 */ /* 0x000fe2000fffe03f */
[----:B------:R-:W-:Y:S01]  /*1e330*/  STL.64 [R1+0xbf0], R4 ;  /* 0x000bf00401007387 */ /* 0x000fe20000100a00 */
[----:B------:R0:W-:Y:S03]  /*1e340*/  STL.64 [R1+0xbf8], R6 ;  /* 0x000bf80601007387 */ /* 0x0001e60000100a00 */
[----:B0-----:R-:W2:Y:S01]  /*1e350*/  LDL.LU.64 R6, [R1+0x3718] ;  /* 0x0037180001067983 */ /* 0x001ea20000300a00 */
[----:B------:R-:W2:Y:S02]  /*1e360*/  LDL.LU.64 R4, [R1+0x3710] ;  /* 0x0037100001047983 */ /* 0x000ea40000300a00 */
[----:B------:R-:W-:Y:S02]  /*1e370*/  STL.64 [R1+0x3600], R18 ;  /* 0x0036001201007387 */ /* 0x000fe40000100a00 */
[----:B------:R0:W-:Y:S02]  /*1e380*/  STL.64 [R1+0x35f8], R16 ;  /* 0x0035f81001007387 */ /* 0x0001e40000100a00 */
[----:B0-----:R-:W-:-:S02]  /*1e390*/  IMAD.MOV.U32 R16, RZ, RZ, R25 ;  /* 0x000000ffff107224 */ /* 0x001fc400078e0019 */
[----:B------:R-:W-:Y:S01]  /*1e3a0*/  IMAD.MOV.U32 R17, RZ, RZ, R12 ;  /* 0x000000ffff117224 */ /* 0x000fe200078e000c */
[----:B------:R-:W4:Y:S01]  /*1e3b0*/  LDL.LU R25, [R1+0x3708] ;  /* 0x0037080001197983 */ /* 0x000f220000300800 */
[----:B------:R-:W2:Y:S03]  /*1e3c0*/  LDL.LU R12, [R1+0x3704] ;  /* 0x00370400010c7983 */ /* 0x000ea60000300800 */
[----:B------:R0:W-:Y:S02]  /*1e3d0*/  STL.64 [R1+0x3610], R16 ;  /* 0x0036101001007387 */ /* 0x0001e40000100a00 */
[----:B0-----:R-:W-:Y:S02]  /*1e3e0*/  IMAD.MOV.U32 R16, RZ, RZ, R13 ;  /* 0x000000ffff107224 */ /* 0x001fe400078e000d */
[----:B------:R-:W-:Y:S01]  /*1e3f0*/  IMAD.MOV.U32 R17, RZ, RZ, R26 ;  /* 0x000000ffff117224 */ /* 0x000fe200078e001a */
[----:B------:R-:W2:Y:S01]  /*1e400*/  LDL.LU R13, [R1+0x3700] ;  /* 0x00370000010d7983 */ /* 0x000ea20000300800 */
[----:B------:R-:W4:Y:S03]  /*1e410*/  LDL.LU R26, [R1+0x36fc] ;  /* 0x0036fc00011a7983 */ /* 0x000f260000300800 */
[----:B------:R0:W-:Y:S02]  /*1e420*/  STL.64 [R1+0x3628], R16 ;  /* 0x0036281001007387 */ /* 0x0001e40000100a00 */
[----:B0-----:R-:W-:-:S02]  /*1e430*/  IMAD.MOV.U32 R16, RZ, RZ, R8 ;  /* 0x000000ffff107224 */ /* 0x001fc400078e0008 */
[----:B------:R-:W-:Y:S01]  /*1e440*/  IMAD.MOV.U32 R17, RZ, RZ, R9 ;  /* 0x000000ffff117224 */ /* 0x000fe200078e0009 */
[----:B------:R-:W2:Y:S01]  /*1e450*/  LDL.LU R8, [R1+0x36f8] ;  /* 0x0036f80001087983 */ /* 0x000ea20000300800 */
[----:B------:R-:W2:Y:S03]  /*1e460*/  LDL.LU R9, [R1+0x36f4] ;  /* 0x0036f40001097983 */ /* 0x000ea60000300800 */
[----:B------:R0:W-:Y:S04]  /*1e470*/  STL.64 [R1+0x3640], R16 ;  /* 0x0036401001007387 */ /* 0x0001e80000100a00 */
[----:B0-----:R-:W2:Y:S01]  /*1e480*/  LDL.LU.64 R16, [R1+0xbe0] ;  /* 0x000be00001107983 */ /* 0x001ea20000300a00 */
[----:B------:R-:W2:Y:S02]  /*1e490*/  LDL.LU.64 R18, [R1+0xbe8] ;  /* 0x000be80001127983 */ /* 0x000ea40000300a00 */
[C---:B--2---:R-:W-:Y:S11]  /*1e4a0*/  HMMA.16816.F32 R16, R20.reuse, R12, R16 ;  /* 0x0000000c1410723c */ /* 0x044ff60000001810 */
[----:B------:R-:W-:Y:S11]  /*1e4b0*/  @!UPT UIADD3 URZ, URZ, URZ, URZ ;  /* 0x0000003f3f3ff290 */ /* 0x000ff6000fffe03f */
[----:B------:R-:W-:Y:S01]  /*1e4c0*/  @!UPT UIADD3 URZ, URZ, URZ, URZ ;  /* 0x0000003f3f3ff290 */ /* 0x000fe2000fffe03f */
[----:B------:R0:W-:Y:S01]  /*1e4d0*/  STL.64 [R1+0xbe0], R16 ;  /* 0x000be01001007387 */ /* 0x0001e20000100a00 */
[----:B------:R-:W-:Y:S02]  /*1e4e0*/  STL.64 [R1+0xbe8], R18 ;  /* 0x000be81201007387 */ /* 0x000fe40000100a00 */
[----:B0-----:R-:W-:Y:S02]  /*1e4f0*/  IMAD.MOV.U32 R16, RZ, RZ, R4 ;  /* 0x000000ffff107224 */ /* 0x001fe400078e0004 */
[----:B------:R-:W-:Y:S01]  /*1e500*/  IMAD.MOV.U32 R17, RZ, RZ, R5 ;  /* 0x000000ffff117224 */ /* 0x000fe200078e0005 */
[----:B------:R-:W2:Y:S01]  /*1e510*/  LDL.LU R4, [R1+0x36f0] ;  /* 0x0036f00001047983 */ /* 0x000ea20000300800 */
[----:B------:R-:W2:Y:S03]  /*1e520*/  LDL.LU R5, [R1+0x36ec] ;  /* 0x0036ec0001057983 */ /* 0x000ea60000300800 */
[----:B------:R0:W-:Y:S04]  /*1e530*/  STL.64 [R1+0x3658], R16 ;  /* 0x0036581001007387 */ /* 0x0001e80000100a00 */
[----:B0-----:R-:W2:Y:S01]  /*1e540*/  LDL.LU.64 R16, [R1+0xbd0] ;  /* 0x000bd00001107983 */ /* 0x001ea20000300a00 */
[----:B------:R-:W2:Y:S02]  /*1e550*/  LDL.LU.64 R18, [R1+0xbd8] ;  /* 0x000bd80001127983 */ /* 0x000ea40000300a00 */
[----:B------:R-:W-:Y:S01]  /*1e560*/  STL.64 [R1+0x3608], R12 ;  /* 0x0036080c01007387 */ /* 0x000fe20000100a00 */
[C---:B--2---:R-:W-:Y:S11]  /*1e570*/  HMMA.16816.F32 R16, R20.reuse, R8, R16 ;  /* 0x000000081410723c */ /* 0x044ff60000001810 */
[----:B------:R-:W-:Y:S11]  /*1e580*/  @!UPT UIADD3 URZ, URZ, URZ, URZ ;  /* 0x0000003f3f3ff290 */ /* 0x000ff6000fffe03f */
[----:B------:R-:W-:Y:S01]  /*1e590*/  @!UPT UIADD3 URZ, URZ, URZ, URZ ;  /* 0x0000003f3f3ff290 */ /* 0x000fe2000fffe03f */
[----:B------:R0:W-:Y:S01]  /*1e5a0*/  STL.64 [R1+0xbd0], R16 ;  /* 0x000bd01001007387 */ /* 0x0001e20000100a00 */
[----:B------:R-:W-:Y:S02]  /*1e5b0*/  STL.64 [R1+0xbd8], R18 ;  /* 0x000bd81201007387 */ /* 0x000fe40000100a00 */
[----:B0-----:R-:W-:Y:S02]  /*1e5c0*/  IMAD.MOV.U32 R16, RZ, RZ, R27 ;  /* 0x000000ffff107224 */ /* 0x001fe400078e001b */
[----:B------:R-:W-:Y:S01]  /*1e5d0*/  IMAD.MOV.U32 R17, RZ, RZ, R29 ;  /* 0x000000ffff117224 */ /* 0x000fe200078e001d */
[----:B------:R-:W4:Y:S04]  /*1e5e0*/  LDL.LU R27, [R1+0x36e8] ;  /* 0x0036e800011b7983 */ /* 0x000f280000300800 */
[----:B------:R0:W-:Y:S04]  /*1e5f0*/  STL.64 [R1+0x3670], R16 ;  /* 0x0036701001007387 */ /* 0x0001e80000100a00 */
[----:B0-----:R-:W2:Y:S01]  /*1e600*/  LDL.LU.64 R16, [R1+0x530] ;  /* 0x0005300001107983 */ /* 0x001ea20000300a00 */
[----:B------:R-:W2:Y:S02]  /*1e610*/  LDL.LU.64 R18, [R1+0x538] ;  /* 0x0005380001127983 */ /* 0x000ea40000300a00 */
[----:B------:R-:W-:Y:S01]  /*1e620*/  STL.64 [R1+0x35f0], R8 ;  /* 0x0035f00801007387 */ /* 0x000fe20000100a00 */
[----:B--2---:R-:W-:Y:S01]  /*1e630*/  HMMA.16816.F32 R16, R20, R4, R16 ;  /* 0x000000041410723c */ /* 0x004fe20000001810 */
[----:B------:R-:W4:Y:S01]  /*1e640*/  LDL.64 R20, [R1+0xb0] ;  /* 0x0000b00001147983 */ /* 0x000f220000100a00 */
[----:B------:R-:W-:Y:S11]  /*1e650*/  STL.64 [R1+0x36e0], R4 ;  /* 0x0036e00401007387 */ /* 0x000ff60000100a00 */
[----:B------:R-:W-:Y:S10]  /*1e660*/  @!UPT UIADD3 URZ, URZ, URZ, URZ ;  /* 0x0000003f3f3ff290 */ /* 0x000ff4000fffe03f */
[----:B------:R0:W-:Y:S01]  /*1e670*/  STL.64 [R1+0x530], R16 ;  /* 0x0005301001007387 */ /* 0x0001e20000100a00 */
[----:B------:R-:W-:Y:S02]  /*1e680*/  STL.64 [R1+0x538], R18 ;  /* 0x0005381201007387 */ /* 0x000fe40000100a00 */
[----:B0-----:R-:W-:Y:S02]  /*1e690*/  IMAD.MOV.U32 R16, RZ, RZ, R3 ;  /* 0x000000ffff107224 */ /* 0x001fe400078e0003 */
[----:B------:R-:W-:-:S05]  /*1e6a0*/  IMAD.MOV.U32 R17, RZ, RZ, R2 ;  /* 0x000000ffff117224 */ /* 0x000fca00078e0002 */
[----:B------:R0:W-:Y:S04]  /*1e6b0*/  STL.64 [R1+0x3688], R16 ;  /* 0x0036881001007387 */ /* 0x0001e80000100a00 */
[----:B0-----:R-:W4:Y:S01]  /*1e6c0*/  LDL.LU.64 R16, [R1+0x4f0] ;  /* 0x0004f00001107983 */ /* 0x001f220000300a00 */
[----:B------:R-:W4:Y:S02]  /*1e6d0*/  LDL.LU.64 R18, [R1+0x4f8] ;  /* 0x0004f80001127983 */ /* 0x000f240000300a00 */
[----:B------:R-:W-:Y:S02]  /*1e6e0*/  IMAD.MOV.U32 R8, RZ, RZ, R28 ;  /* 0x000000ffff087224 */ /* 0x000fe400078e001c */
[----:B------:R-:W-:Y:S01]  /*1e6f0*/  IMAD.MOV.U32 R9, RZ, RZ, R15 ;  /* 0x000000ffff097224 */ /* 0x000fe200078e000f */
[----:B----4-:R-:W-:Y:S11]  /*1e700*/  HMMA.16816.F32 R16, R24, R20, R16 ;  /* 0x000000141810723c */ /* 0x010ff60000001810 */
[----:B------:R-:W-:Y:S11]  /*1e710*/  @!UPT UIADD3 URZ, URZ, URZ, URZ ;  /* 0x0000003f3f3ff290 */ /* 0x000ff6000fffe03f */
[----:B------:R-:W-:Y:S01]  /*1e720*/  @!UPT UIADD3 URZ, URZ, URZ, URZ ;  /* 0x0000003f3f3ff290 */ /* 0x000fe2000fffe03f */
[----:B------:R-:W-:Y:S01]  /*1e730*/  STL.64 [R1+0x4f0], R16 ;  /* 0x0004f01001007387 */ /* 0x000fe20000100a00 */
[----:B------:R-:W-:Y:S02]  /*1e740*/  STL.64 [R1+0x4f8], R18 ;  /* 0x0004f81201007387 */ /* 0x000fe40000100a00 */
[----:B------:R0:W-:Y:S02]  /*1e750*/  STL.64 [R1+0x3690], R8 ;  /* 0x0036900801007387 */ /* 0x0001e40000100a00 */
[----:B0-----:R-:W-:Y:S02]  /*1e760*/  IMAD.MOV.U32 R8, RZ, RZ, R14 ;  /* 0x000000ffff087224 */ /* 0x001fe400078e000e */
[----:B---3--:R-:W-:-:S05]  /*1e770*/  IMAD.MOV.U32 R9, RZ, RZ, R11 ;  /* 0x000000ffff097224 */ /* 0x008fca00078e000b */
[----:B------:R0:W-:Y:S02]  /*1e780*/  STL.64 [R1+0x36a8], R8 ;  /* 0x0036a80801007387 */ /* 0x0001e40000100a00 */
[----:B0-----:R-:W-:Y:S02]  /*1e790*/  IMAD.MOV.U32 R8, RZ, RZ, R10 ;  /* 0x000000ffff087224 */ /* 0x001fe400078e000a */
[----:B------:R-:W-:-:S05]  /*1e7a0*/  IMAD.MOV.U32 R9, RZ, RZ, R7 ;  /* 0x000000ffff097224 */ /* 0x000fca00078e0007 */
[----:B------:R0:W-:Y:S01]  /*1e7b0*/  STL.64 [R1+0x36c0], R8 ;  /* 0x0036c00801007387 */ /* 0x0001e20000100a00 */
[----:B------:R-:W2:Y:S02]  /*1e7c0*/  LDL.LU.64 R4, [R1+0x4e0] ;  /* 0x0004e00001047983 */ /* 0x000ea40000300a00 */
[----:B0-----:R-:W-:Y:S02]  /*1e7d0*/  IMAD.MOV.U32 R8, RZ, RZ, R6 ;  /* 0x000000ffff087224 */ /* 0x001fe400078e0006 */
[----:B------:R-:W-:Y:S01]  /*1e7e0*/  IMAD.MOV.U32 R9, RZ, RZ, R0 ;  /* 0x000000ffff097224 */ /* 0x000fe200078e0000 */
[----:B------:R-:W2:Y:S04]  /*1e7f0*/  LDL.LU.64 R6, [R1+0x4e8] ;  /* 0x0004e80001067983 */ /* 0x000ea80000300a00 */
[----:B------:R0:W-:Y:S04]  /*1e800*/  STL.64 [R1+0x36d8], R8 ;  /* 0x0036d80801007387 */ /* 0x0001e80000100a00 */
[----:B0-----:R-:W2:Y:S01]  /*1e810*/  LDL.64 R8, [R1+0xa0] ;  /* 0x0000a00001087983 */ /* 0x001ea20000100a00 */
[----:B------:R-:W3:Y:S02]  /*1e820*/  LDL.LU.64 R16, [R1+0x4a0] ;  /* 0x0004a00001107983 */ /* 0x000ee40000300a00 */
[----:B------:R-:W4:Y:S02]  /*1e830*/  LDL.LU.64 R18, [R1+0x4a8] ;  /* 0x0004a80001127983 */ /* 0x000f240000300a00 */
[----:B----4-:R-:W-:Y:S01]  /*1e840*/  STL.64 [R1+0x36a0], R18 ;  /* 0x0036a01201007387 */ /* 0x010fe20000100a00 */
[----:B---3--:R0:W-:Y:S03]  /*1e850*/  STL.64 [R1+0x3698], R16 ;  /* 0x0036981001007387 */ /* 0x0081e60000100a00 */
[----:B0-----:R-:W3:Y:S01]  /*1e860*/  LDL.LU.64 R16, [R1+0x4b0] ;  /* 0x0004b00001107983 */ /* 0x001ee20000300a00 */
[----:B------:R-:W4:Y:S03]  /*1e870*/  LDL.LU.64 R18, [R1+0x4b8] ;  /* 0x0004b80001127983 */ /* 0x000f260000300a00 */
[----:B----4-:R-:W-:Y:S01]  /*1e880*/  STL.64 [R1+0x36b8], R18 ;  /* 0x0036b81201007387 */ /* 0x010fe20000100a00 */
[----:B---3--:R0:W-:Y:S03]  /*1e890*/  STL.64 [R1+0x36b0], R16 ;  /* 0x0036b01001007387 */ /* 0x0081e60000100a00 */
[----:B0-----:R-:W3:Y:S01]  /*1e8a0*/  LDL.LU.64 R16, [R1+0x4c0] ;  /* 0x0004c00001107983 */ /* 0x001ee20000300a00 */
[----:B------:R-:W4:Y:S03]  /*1e8b0*/  LDL.LU.64 R18, [R1+0x4c8] ;  /* 0x0004c80001127983 */ /* 0x000f260000300a00 */
[----:B----4-:R-:W-:Y:S01]  /*1e8c0*/  STL.64 [R1+0x36d0], R18 ;  /* 0x0036d01201007387 */ /* 0x010fe20000100a00 */
[----:B---3--:R0:W-:Y:S03]  /*1e8d0*/  STL.64 [R1+0x36c8], R16 ;  /* 0x0036c81001007387 */ /* 0x0081e60000100a00 */
[----:B0-----:R-:W3:Y:S01]  /*1e8e0*/  LDL.LU.64 R16, [R1+0x4d0] ;  /* 0x0004d00001107983 */ /* 0x001ee20000300a00 */
[----:B------:R-:W3:Y:S02]  /*1e8f0*/  LDL.LU.64 R18, [R1+0x4d8] ;  /* 0x0004d80001127983 */ /* 0x000ee40000300a00 */
        /* <DEDUP_REMOVED lines=13> */
[----:B------:R-:W4:Y:S01]  /*1e9d0*/  LDL.LU.64 R14, [R1+0x478] ;  /* 0x00047800010e7983 */ /* 0x000f220000300a00 */
[----:B------:R-:W-:Y:S02]  /*1e9e0*/  HMMA.16816.F32 R4, R24, R8, R4 ;  /* 0x000000081804723c */ /* 0x000fe40000001804 */
        /* <DEDUP_REMOVED lines=11> */
[----:B------:R-:W4:Y:S02]  /*1eaa0*/  LDL.LU.64 R22, [R1+0x438] ;  /* 0x0004380001167983 */ /* 0x000f240000300a00 */
[----:B------:R0:W-:Y:S01]  /*1eab0*/  STL.64 [R1+0x4e0], R4 ;  /* 0x0004e00401007387 */ /* 0x0001e20000100a00 */
[----:B------:R1:W-:Y:S03]  /*1eac0*/  STL.64 [R1+0x4e8], R6 ;  /* 0x0004e80601007387 */ /* 0x0003e60000100a00 */
[----:B0-----:R-:W2:Y:S01]  /*1ead0*/  LDL.LU.64 R4, [R1+0x36e0] ;  /* 0x0036e00001047983 */ /* 0x001ea20000300a00 */
[----:B-1----:R-:W-:-:S02]  /*1eae0*/  IMAD.MOV.U32 R7, RZ, RZ, R8 ;  /* 0x000000ffff077224 */ /* 0x002fc400078e0008 */
[----:B------:R-:W-:Y:S02]  /*1eaf0*/  IMAD.MOV.U32 R6, RZ, RZ, R9 ;  /* 0x000000ffff067224 */ /* 0x000fe400078e0009 */
[----:B------:R-:W3:Y:S02]  /*1eb00*/  LDL.LU.64 R8, [R1+0x36d8] ;  /* 0x0036d80001087983 */ /* 0x000ee40000300a00 */
[C---:B---3--:R-:W-:Y:S02]  /*1eb10*/  HMMA.16816.F32 R8, R24.reuse, R8, R16 ;  /* 0x000000081808723c */ /* 0x048fe40000001810 */
[----:B------:R-:W3:Y:S01]  /*1eb20*/  LDL.LU.64 R18, [R1+0x36d0] ;  /* 0x0036d00001127983 */ /* 0x000ee20000300a00 */
[----:B------:R-:W3:Y:S11]  /*1eb30*/  LDL.LU.64 R16, [R1+0x36c8] ;  /* 0x0036c80001107983 */ /* 0x000ef60000300a00 */
[----:B------:R-:W-:Y:S09]  /*1eb40*/  @!UPT UIADD3 URZ, URZ, URZ, URZ ;  /* 0x0000003f3f3ff290 */ /* 0x000ff2000fffe03f */
[----:B------:R0:W-:Y:S01]  /*1eb50*/  STL.64 [R1+0x4d0], R8 ;  /* 0x0004d00801007387 */ /* 0x0001e20000100a00 */
[----:B------:R3:W-:Y:S03]  /*1eb60*/  STL.64 [R1+0x4d8], R10 ;  /* 0x0004d80a01007387 */ /* 0x0007e60000100a00 */
[----:B0-----:R-:W3:Y:S02]  /*1eb70*/  LDL.LU.64 R8, [R1+0x36c0] ;  /* 0x0036c00001087983 */ /* 0x001ee40000300a00 */
        /* <DEDUP_REMOVED lines=15> */
[----:B------:R-:W2:Y:S11]  /*1ec70*/  LDL.LU.64 R16, [R1+0x3688] ;  /* 0x0036880001107983 */ /* 0x000eb60000300a00 */
[----:B------:R-:W-:Y:S10]  /*1ec80*/  @!UPT UIADD3 URZ, URZ, URZ, URZ ;  /* 0x0000003f3f3ff290 */ /* 0x000ff4000fffe03f */
[----:B------:R0:W-:Y:S01]  /*1ec90*/  STL.64 [R1+0x4a0], R8 ;  /* 0x0004a00801007387 */ /* 0x0001e20000100a00 */
[----:B------:R1:W-:Y:S03]  /*1eca0*/  STL.64 [R1+0x4a8], R10 ;  /* 0x0004a80a01007387 */ /* 0x0003e60000100a00 */
[----:B0-----:R-:W3:Y:S01]  /*1ecb0*/  LDL.LU.64 R8, [R1+0x420] ;  /* 0x0004200001087983 */ /* 0x001ee20000300a00 */
[----:B-1----:R-:W3:Y:S01]  /*1ecc0*/  LDL.LU.64 R10, [R1+0x428] ;  /* 0x00042800010a7983 */ /* 0x002ee20000300a00 */
        /* <DEDUP_REMOVED lines=35> */
[----:B--2---:R-:W-:Y:S02]  /*1ef00*/  HMMA.16816.F32 R16, R24, R16, R12 ;  /* 0x000000101810723c */ /* 0x004fe4000000180c */
[----:B------:R-:W3:Y:S11]  /*1ef10*/  LDL.LU.64 R12, [R1+0x3608] ;  /* 0x00360800010c7983 */ /* 0x000ef60000300a00 */
[----:B------:R-:W-:Y:S10]  /*1ef20*/  @!UPT UIADD3 URZ, URZ, URZ, URZ ;  /* 0x0000003f3f3ff290 */ /* 0x000ff4000fffe03f */
[----:B------:R-:W-:Y:S01]  /*1ef30*/  STL.64 [R1+0x440], R16 ;  /* 0x0004401001007387 */ /* 0x000fe20000100a00 */
[----:B------:R0:W-:Y:S03]  /*1ef40*/  STL.64 [R1+0x448], R18 ;  /* 0x0004481201007387 */ /* 0x0001e60000100a00 */
[----:B0-----:R-:W2:Y:S01]  /*1ef50*/  LDL.LU.64 R18, [R1+0x3600] ;  /* 0x0036000001127983 */ /* 0x001ea20000300a00 */
[----:B------:R-:W4:Y:S03]  /*1ef60*/  LDL.LU.64 R16, [R1+0x35f8] ;  /* 0x0035f80001107983 */ /* 0x000f260000300a00 */
[----:B------:R-:W0:Y:S02]  /*1ef70*/  S2R R14, SR_TID.X ;  /* 0x00000000000e7919 */ /* 0x000e240000002100 */
[C---:B0-----:R-:W-:Y:S01]  /*1ef80*/  LOP3.LUT R0, R14.reuse, 0x7, RZ, 0xc0, !PT ;  /* 0x000000070e007812 */ /* 0x041fe200078ec0ff */
[----:B------:R-:W-:-:S04]  /*1ef90*/  IMAD.SHL.U32 R28, R14, 0x2, RZ ;  /* 0x000000020e1c7824 */ /* 0x000fc800078e00ff */
[----:B------:R-:W-:Y:S02]  /*1efa0*/  IMAD R0, R0, 0x210, RZ ;  /* 0x0000021000007824 */ /* 0x000fe400078e02ff */
[----:B------:R-:W-:-:S03]  /*1efb0*/  IMAD.SHL.U32 R14, R14, 0x100, RZ ;  /* 0x000001000e0e7824 */ /* 0x000fc600078e00ff */
[----:B------:R-:W-:-:S04]  /*1efc0*/  LOP3.LUT R0, R0, 0x10, R28, 0x78, !PT ;  /* 0x0000001000007812 */ /* 0x000fc800078e781c */
[----:B------:R-:W-:Y:S01]  /*1efd0*/  LOP3.LUT R0, R0, 0x1000, R14, 0xf8, !PT ;  /* 0x0000100000007812 */ /* 0x000fe200078ef80e */
[C---:B---3--:R-:W-:Y:S08]  /*1efe0*/  HMMA.16816.F32 R8, R24.reuse, R12, R8 ;  /* 0x0000000c1808723c */ /* 0x048ff00000001808 */
[C---:B----4-:R-:W-:Y:S11]  /*1eff0*/  HMMA.16816.F32 R20, R24.reuse, R16, R20 ;  /* 0x000000101814723c */ /* 0x050ff60000001814 */
[----:B------:R-:W-:Y:S11]  /*1f000*/  @!UPT UIADD3 URZ, URZ, URZ, URZ ;  /* 0x0000003f3f3ff290 */ /* 0x000ff6000fffe03f */
[----:B------:R-:W-:Y:S01]  /*1f010*/  @!UPT UIADD3 URZ, URZ, URZ, URZ ;  /* 0x0000003f3f3ff290 */ /* 0x000fe2000fffe03f */
[----:B------:R0:W-:Y:S01]  /*1f020*/  STL.64 [R1+0x430], R20 ;  /* 0x0004301401007387 */ /* 0x0001e20000100a00 */
[----:B------:R1:W-:Y:S03]  /*1f030*/  STL.64 [R1+0x438], R22 ;  /* 0x0004381601007387 */ /* 0x0003e60000100a00 */
[----:B0-----:R-:W3:Y:S01]  /*1f040*/  LDL.LU.64 R20, [R1+0xf0] ;  /* 0x0000f00001147983 */ /* 0x001ee20000300a00 */
[----:B-1----:R-:W3:Y:S02]  /*1f050*/  LDL.LU.64 R22, [R1+0xf8] ;  /* 0x0000f80001167983 */ /* 0x002ee40000300a00 */
[----:B--2---:R-:W-:Y:S02]  /*1f060*/  STL.64 [R1+0x3578], R18 ;  /* 0x0035781201007387 */ /* 0x004fe40000100a00 */
[----:B------:R-:W-:Y:S01]  /*1f070*/  STL.64 [R1+0x3570], R16 ;  /* 0x0035701001007387 */ /* 0x000fe20000100a00 */
[----:B------:R0:W-:Y:S01]  /*1f080*/  STL.64 [R1+0x420], R8 ;  /* 0x0004200801007387 */ /* 0x0001e20000100a00 */
[----:B------:R-:W-:Y:S03]  /*1f090*/  STL.64 [R1+0x428], R10 ;  /* 0x0004280a01007387 */ /* 0x000fe60000100a00 */
[----:B0-----:R-:W2:Y:S01]  /*1f0a0*/  LDL.LU.64 R8, [R1+0x35f0] ;  /* 0x0035f00001087983 */ /* 0x001ea20000300a00 */
[----:B------:R-:W-:Y:S02]  /*1f0b0*/  STL [R1+0x3558], R12 ;  /* 0x0035580c01007387 */ /* 0x000fe40000100800 */
[----:B------:R0:W-:Y:S02]  /*1f0c0*/  STL [R1+0x3554], R13 ;  /* 0x0035540d01007387 */ /* 0x0001e40000100800 */
[----:B0-----:R-:W2:Y:S01]  /*1f0d0*/  LDL.LU.64 R12, [R1+0x410] ;  /* 0x00041000010c7983 */ /* 0x001ea20000300a00 */
[----:B------:R-:W2:Y:S01]  /*1f0e0*/  LDL.LU.64 R14, [R1+0x418] ;  /* 0x00041800010e7983 */ /* 0x000ea20000300a00 */
[----:B------:R-:W-:Y:S01]  /*1f0f0*/  LOP3.LUT R0, R0, 0x20, RZ, 0x3c, !PT ;  /* 0x0000002000007812 */ /* 0x000fe200078e3cff */
[C---:B---3--:R-:W-:Y:S08]  /*1f100*/  HMMA.16816.F32 R20, R24.reuse, R4, R20 ;  /* 0x000000041814723c */ /* 0x048ff00000001814 */
[----:B--2---:R-:W-:Y:S01]  /*1f110*/  HMMA.16816.F32 R12, R24, R8, R12 ;  /* 0x00000008180c723c */ /* 0x004fe2000000180c */
[----:B------:R-:W0:Y:S11]  /*1f120*/  LDSM.16.MT88.4 R24, [R0+0x8080] ;  /* 0x008080000018783b */ /* 0x000e360000004200 */
[----:B------:R-:W-:Y:S11]  /*1f130*/  @!UPT UIADD3 URZ, URZ, URZ, URZ ;  /* 0x0000003f3f3ff290 */ /* 0x000ff6000fffe03f */
[----:B------:R1:W-:Y:S01]  /*1f140*/  STL.64 [R1+0x410], R12 ;  /* 0x0004100c01007387 */ /* 0x0003e20000100a00 */
[----:B------:R2:W-:Y:S03]  /*1f150*/  STL.64 [R1+0x418], R14 ;  /* 0x0004180e01007387 */ /* 0x0005e60000100a00 */
[----:B-1----:R-:W3:Y:S01]  /*1f160*/  LDL.LU.64 R12, [R1+0x1060] ;  /* 0x00106000010c7983 */ /* 0x002ee20000300a00 */
[----:B--2---:R-:W3:Y:S02]  /*1f170*/  LDL.LU.64 R14, [R1+0x1068] ;  /* 0x00106800010e7983 */ /* 0x004ee40000300a00 */
[----:B------:R-:W-:Y:S02]  /*1f180*/  STL [R1+0x354c], R8 ;  /* 0x00354c0801007387 */ /* 0x000fe40000100800 */
[----:B------:R-:W-:Y:S01]  /*1f190*/  STL [R1+0x3548], R9 ;  /* 0x0035480901007387 */ /* 0x000fe20000100800 */
[----:B------:R-:W-:Y:S01]  /*1f1a0*/  STL [R1+0x3544], R4 ;  /* 0x0035440401007387 */ /* 0x000fe20000100800 */
[----:B------:R1:W-:Y:S02]  /*1f1b0*/  STL [R1+0x3540], R5 ;  /* 0x0035400501007387 */ /* 0x0003e40000100800 */
[----:B------:R-:W-:Y:S02]  /*1f1c0*/  STL.64 [R1+0xf0], R20 ;  /* 0x0000f01401007387 */ /* 0x000fe40000100a00 */
[----:B------:R-:W-:Y:S02]  /*1f1d0*/  STL.64 [R1+0xf8], R22 ;  /* 0x0000f81601007387 */ /* 0x000fe40000100a00 */
[----:B------:R-:W3:Y:S04]  /*1f1e0*/  LDSM.16.MT88.4 R20, [R0+0x8000] ;  /* 0x008000000014783b */ /* 0x000ee80000004200 */
[----:B-1----:R-:W2:Y:S01]  /*1f1f0*/  LDL.64 R4, [R1+0x90] ;  /* 0x0000900001047983 */ /* 0x002ea20000100a00 */
[----:B0-----:R-:W-:Y:S02]  /*1f200*/  STL [R1+0x355c], R25 ;  /* 0x00355c1901007387 */ /* 0x001fe40000100800 */
[----:B------:R-:W-:Y:S02]  /*1f210*/  STL [R1+0x3550], R26 ;  /* 0x0035501a01007387 */ /* 0x000fe40000100800 */
[----:B------:R-:W-:Y:S01]  /*1f220*/  STL [R1+0x353c], R27 ;  /* 0x00353c1b01007387 */ /* 0x000fe20000100800 */
[----:B------:R0:W-:Y:S04]  /*1f230*/  STL [R1+0x35c0], R24 ;  /* 0x0035c01801007387 */ /* 0x0001e80000100800 */
[----:B0-----:R-:W4:Y:S01]  /*1f240*/  LDL.64 R24, [R1+0x80] ;  /* 0x0000800001187983 */ /* 0x001f220000100a00 */
[----:B------:R-:W-:-:S02]  /*1f250*/  IMAD.MOV.U32 R8, RZ, RZ, R3 ;  /* 0x000000ffff087224 */ /* 0x000fc400078e0003 */
[----:B------:R-:W-:Y:S01]  /*1f260*/  IMAD.MOV.U32 R9, RZ, RZ, R2 ;  /* 0x000000ffff097224 */ /* 0x000fe200078e0002 */
[----:B----4-:R0:W-:Y:S04]  /*1f270*/  STL.64 [R1+0x35e8], R24 ;  /* 0x0035e81801007387 */ /* 0x0101e80000100a00 */
[----:B0-----:R-:W4:Y:S01]  /*1f280*/  LDL.LU.64 R24, [R1+0x1070] ;  /* 0x0010700001187983 */ /* 0x001f220000300a00 */
[----:B------:R-:W4:Y:S02]  /*1f290*/  LDL.LU.64 R26, [R1+0x1078] ;  /* 0x00107800011a7983 */ /* 0x000f240000300a00 */
[----:B------:R-:W-:Y:S02]  /*1f2a0*/  IMAD.MOV.U32 R16, RZ, RZ, R7 ;  /* 0x000000ffff107224 */ /* 0x000fe400078e0007 */
[----:B------:R-:W-:-:S07]  /*1f2b0*/  IMAD.MOV.U32 R17, RZ, RZ, R6 ;  /* 0x000000ffff117224 */ /* 0x000fce00078e0006 */
[C---:B---3--:R-:W-:Y:S01]  /*1f2c0*/  HMMA.16816.F32 R12, R20.reuse, R16, R12 ;  /* 0x00000010140c723c */ /* 0x048fe2000000180c */
[----:B------:R-:W-:Y:S07]  /*1f2d0*/  STL [R1+0x3538], R0 ;  /* 0x0035380001007387 */ /* 0x000fee0000100800 */
[C---:B----4-:R-:W-:Y:S01]  /*1f2e0*/  HMMA.16816.F32 R8, R20.reuse, R8, R24 ;  /* 0x000000081408723c */ /* 0x050fe20000001818 */
[----:B------:R-:W2:Y:S01]  /*1f2f0*/  LDL.LU.64 R24, [R1+0x1050] ;  /* 0x0010500001187983 */ /* 0x000ea20000300a00 */
[----:B------:R-:W2:Y:S11]  /*1f300*/  LDL.LU.64 R26, [R1+0x1058] ;  /* 0x00105800011a7983 */ /* 0x000eb60000300a00 */
[----:B------:R-:W-:Y:S10]  /*1f310*/  @!UPT UIADD3 URZ, URZ, URZ, URZ ;  /* 0x0000003f3f3ff290 */ /* 0x000ff4000fffe03f */
[----:B------:R0:W-:Y:S01]  /*1f320*/  STL.64 [R1+0x1070], R8 ;  /* 0x0010700801007387 */ /* 0x0001e20000100a00 */
[----:B------:R1:W-:Y:S03]  /*1f330*/  STL.64 [R1+0x1078], R10 ;  /* 0x0010780a01007387 */ /* 0x0003e60000100a00 */
[----:B0-----:R-:W3:Y:S01]  /*1f340*/  LDL.LU.64 R8, [R1+0x1040] ;  /* 0x0010400001087983 */ /* 0x001ee20000300a00 */
[----:B-1----:R-:W3:Y:S02]  /*1f350*/  LDL.LU.64 R10, [R1+0x1048] ;  /* 0x00104800010a7983 */ /* 0x002ee40000300a00 */
[----:B------:R0:W-:Y:S02]  /*1f360*/  STL.64 [R1+0x1060], R12 ;  /* 0x0010600c01007387 */ /* 0x0001e40000100a00 */
[----:B------:R1:W-:Y:S01]  /*1f370*/  STL.64 [R1+0x1068], R14 ;  /* 0x0010680e01007387 */ /* 0x0003e20000100a00 */
[----:B0-----:R-:W4:Y:S01]  /*1f380*/  LDL.LU.64 R12, [R1+0xef0] ;  /* 0x000ef000010c7983 */ /* 0x001f220000300a00 */
[----:B-1----:R-:W4:Y:S02]  /*1f390*/  LDL.LU.64 R14, [R1+0xef8] ;  /* 0x000ef800010e7983 */ /* 0x002f240000300a00 */
[----:B------:R-:W2:Y:S02]  /*1f3a0*/  LDL.64 R16, [R1] ;  /* 0x0000000001107983 */ /* 0x000ea40000100a00 */
[----:B--2---:R0:W-:Y:S04]  /*1f3b0*/  STL.64 [R1+0x3590], R16 ;  /* 0x0035901001007387 */ /* 0x0041e80000100a00 */
[----:B0-----:R-:W2:Y:S04]  /*1f3c0*/  LDL.64 R16, [R1+0x10] ;  /* 0x0000100001107983 */ /* 0x001ea80000100a00 */
[----:B--2---:R0:W-:Y:S04]  /*1f3d0*/  STL.64 [R1+0x35a0], R16 ;  /* 0x0035a01001007387 */ /* 0x0041e80000100a00 */
[----:B0-----:R-:W2:Y:S04]  /*1f3e0*/  LDL.64 R16, [R1+0x20] ;  /* 0x0000200001107983 */ /* 0x001ea80000100a00 */
[----:B--2---:R0:W-:Y:S04]  /*1f3f0*/  STL.64 [R1+0x35b0], R16 ;  /* 0x0035b01001007387 */ /* 0x0041e80000100a00 */
[----:B0-----:R-:W2:Y:S01]  /*1f400*/  LDL.64 R16, [R1+0x30] ;  /* 0x0000300001107983 */ /* 0x001ea20000100a00 */
[----:B------:R-:W-:Y:S03]  /*1f410*/  HMMA.16816.F32 R24, R20, R4, R24 ;  /* 0x000000041418723c */ /* 0x000fe60000001818 */
[----:B--2---:R0:W-:Y:S04]  /*1f420*/  STL.64 [R1+0x35c8], R16 ;  /* 0x0035c81001007387 */ /* 0x0041e80000100a00 */
[----:B0-----:R-:W2:Y:S01]  /*1f430*/  LDL.64 R16, [R1+0x60] ;  /* 0x0000600001107983 */ /* 0x001ea20000100a00 */
[----:B------:R-:W-:-:S02]  /*1f440*/  IMAD.MOV.U32 R3, RZ, RZ, R4 ;  /* 0x000000ffff037224 */ /* 0x000fc400078e0004 */
[----:B------:R-:W-:Y:S01]  /*1f450*/  IMAD.MOV.U32 R2, RZ, RZ, R5 ;  /* 0x000000ffff027224 */ /* 0x000fe200078e0005 */
[----:B--2---:R0:W-:Y:S04]  /*1f460*/  STL.64 [R1+0x35e0], R16 ;  /* 0x0035e01001007387 */ /* 0x0041e80000100a00 */
[----:B0-----:R-:W4:Y:S08]  /*1f470*/  LDL.64 R16, [R1+0x70] ;  /* 0x0000700001107983 */ /* 0x001f300000100a00 */
[----:B------:R0:W-:Y:S02]  /*1f480*/  STL.64 [R1+0x1050], R24 ;  /* 0x0010501801007387 */ /* 0x0001e40000100a00 */
[----:B------:R-:W-:Y:S01]  /*1f490*/  STL.64 [R1+0x1058], R26 ;  /* 0x0010581a01007387 */ /* 0x000fe20000100a00 */
[----:B0-----:R-:W3:Y:S01]  /*1f4a0*/  LDL.LU.64 R24, [R1+0x35e8] ;  /* 0x0035e80001187983 */ /* 0x001ee20000300a00 */
[----:B------:R-:W2:Y:S02]  /*1f4b0*/  LDL.LU.64 R4, [R1+0xed0] ;  /* 0x000ed00001047983 */ /* 0x000ea40000300a00 */
[----:B------:R-:W2:Y:S01]  /*1f4c0*/  LDL.LU.64 R6, [R1+0xed8] ;  /* 0x000ed80001067983 */ /* 0x000ea20000300a00 */
[C---:B----4-:R-:W-:Y:S08]  /*1f4d0*/  HMMA.16816.F32 R12, R20.reuse, R16, R12 ;  /* 0x00000010140c723c */ /* 0x050ff0000000180c */
[----:B---3--:R-:W-:Y:S01]  /*1f4e0*/  HMMA.16816.F32 R8, R20, R24, R8 ;  /* 0x000000181408723c */ /* 0x008fe20000001808 */
[----:B--2---:R-:W-:Y:S01]  /*1f4f0*/  STL.64 [R1+0x35d8], R6 ;  /* 0x0035d80601007387 */ /* 0x004fe20000100a00 */
[----:B------:R0:W-:Y:S03]  /*1f500*/  STL.64 [R1+0x35d0], R4 ;  /* 0x0035d00401007387 */ /* 0x0001e60000100a00 */
[----:B0-----:R-:W2:Y:S01]  /*1f510*/  LDL.LU.64 R4, [R1+0xee0] ;  /* 0x000ee00001047983 */ /* 0x001ea20000300a00 */
[----:B------:R-:W2:Y:S11]  /*1f520*/  LDL.LU.64 R6, [R1+0xee8] ;  /* 0x000ee80001067983 */ /* 0x000eb60000300a00 */
[----:B------:R-:W-:Y:S06]  /*1f530*/  @!UPT UIADD3 URZ, URZ, URZ, URZ ;  /* 0x0000003f3f3ff290 */ /* 0x000fec000fffe03f */
[----:B------:R-:W-:Y:S01]  /*1f540*/  STL.64 [R1+0x1040], R8 ;  /* 0x0010400801007387 */ /* 0x000fe20000100a00 */
[----:B------:R0:W-:Y:S02]  /*1f550*/  STL.64 [R1+0x1048], R10 ;  /* 0x0010480a01007387 */ /* 0x0001e40000100a00 */
[----:B0-----:R-:W-:Y:S02]  /*1f560*/  IMAD.MOV.U32 R11, RZ, RZ, R24 ;  /* 0x000000ffff0b7224 */ /* 0x001fe400078e0018 */
[----:B------:R-:W-:Y:S02]  /*1f570*/  IMAD.MOV.U32 R10, RZ, RZ, R25 ;  /* 0x000000ffff0a7224 */ /* 0x000fe400078e0019 */
[----:B------:R-:W3:Y:S01]  /*1f580*/  LDL.LU.64 R24, [R1+0xec0] ;  /* 0x000ec00001187983 */ /* 0x000ee20000300a00 */
[----:B------:R-:W3:Y:S02]  /*1f590*/  LDL.LU.64 R26, [R1+0xec8] ;  /* 0x000ec800011a7983 */ /* 0x000ee40000300a00 */
[----:B------:R-:W-:Y:S02]  /*1f5a0*/  STL.64 [R1+0x35a8], R10 ;  /* 0x0035a80a01007387 */ /* 0x000fe40000100a00 */
[----:B------:R-:W4:Y:S01]  /*1f5b0*/  LDL.64 R8, [R1+0x50] ;  /* 0x0000500001087983 */ /* 0x000f220000100a00 */
[----:B------:R-:W-:Y:S01]  /*1f5c0*/  STL.64 [R1+0xef0], R12 ;  /* 0x000ef00c01007387 */ /* 0x000fe20000100a00 */
[----:B------:R0:W-:Y:S02]  /*1f5d0*/  STL.64 [R1+0xef8], R14 ;  /* 0x000ef80e01007387 */ /* 0x0001e40000100a00 */
[----:B0-----:R-:W-:-:S02]  /*1f5e0*/  IMAD.MOV.U32 R15, RZ, RZ, R16 ;  /* 0x000000ffff0f7224 */ /* 0x001fc400078e0010 */
[----:B------:R-:W-:Y:S02]  /*1f5f0*/  IMAD.MOV.U32 R14, RZ, RZ, R17 ;  /* 0x000000ffff0e7224 */ /* 0x000fe400078e0011 */
[----:B------:R-:W2:Y:S03]  /*1f600*/  LDL.LU.64 R16, [R1+0x35e0] ;  /* 0x0035e00001107983 */ /* 0x000ea60000300a00 */
[----:B------:R-:W-:Y:S02]  /*1f610*/  STL.64 [R1+0x3598], R14 ;  /* 0x0035980e01007387 */ /* 0x000fe40000100a00 */
[----:B------:R-:W3:Y:S01]  /*1f620*/  LDL.64 R12, [R1+0x40] ;  /* 0x00004000010c7983 */ /* 0x000ee20000100a00 */
[C---:B--2---:R-:W-:Y:S11]  /*1f630*/  HMMA.16816.F32 R4, R20.reuse, R16, R4 ;  /* 0x000000101404723c */ /* 0x044ff60000001804 */
[----:B------:R-:W-:Y:S11]  /*1f640*/  @!UPT UIADD3 URZ, URZ, URZ, URZ ;  /* 0x0000003f3f3ff290 */ /* 0x000ff6000fffe03f */
[----:B------:R-:W-:Y:S01]  /*1f650*/  @!UPT UIADD3 URZ, URZ, URZ, URZ ;  /* 0x0000003f3f3ff290 */ /* 0x000fe2000fffe03f */
[----:B------:R-:W-:Y:S01]  /*1f660*/  STL.64 [R1+0xee0], R4 ;  /* 0x000ee00401007387 */ /* 0x000fe20000100a00 */
[----:B------:R0:W-:Y:S03]  /*1f670*/  STL.64 [R1+0xee8], R6 ;  /* 0x000ee80601007387 */ /* 0x0001e60000100a00 */
[----:B0-----:R-:W4:Y:S01]  /*1f680*/  LDL.LU.64 R6, [R1+0x35d8] ;  /* 0x0035d80001067983 */ /* 0x001f220000300a00 */
[----:B------:R-:W4:Y:S02]  /*1f690*/  LDL.LU.64 R4, [R1+0x35d0] ;  /* 0x0035d00001047983 */ /* 0x000f240000300a00 */
[----:B------:R-:W-:Y:S02]  /*1f6a0*/  IMAD.MOV.U32 R29, RZ, RZ, R16 ;  /* 0x000000ffff1d7224 */ /* 0x000fe400078e0010 */
[----:B------:R-:W-:Y:S02]  /*1f6b0*/  IMAD.MOV.U32 R28, RZ, RZ, R17 ;  /* 0x000000ffff1c7224 */ /* 0x000fe400078e0011 */
[----:B------:R-:W2:Y:S01]  /*1f6c0*/  LDL.LU.64 R16, [R1+0x35c8] ;  /* 0x0035c80001107983 */ /* 0x000ea20000300a00 */
[----:B----4-:R-:W-:Y:S11]  /*1f6d0*/  HMMA.16816.F32 R4, R20, R8, R4 ;  /* 0x000000081404723c */ /* 0x010ff60000001804 */
[----:B------:R-:W-:Y:S11]  /*1f6e0*/  @!UPT UIADD3 URZ, URZ, URZ, URZ ;  /* 0x0000003f3f3ff290 */ /* 0x000ff6000fffe03f */
[----:B------:R-:W-:Y:S01]  /*1f6f0*/  @!UPT UIADD3 URZ, URZ, URZ, URZ ;  /* 0x0000003f3f3ff290 */ /* 0x000fe2000fffe03f */
[----:B------:R-:W-:Y:S01]  /*1f700*/  STL.64 [R1+0xed0], R4 ;  /* 0x000ed00401007387 */ /* 0x000fe20000100a00 */
[----:B------:R0:W-:Y:S02]  /*1f710*/  STL.64 [R1+0xed8], R6 ;  /* 0x000ed80601007387 */ /* 0x0001e40000100a00 */
[----:B0-----:R-:W-:Y:S02]  /*1f720*/  IMAD.MOV.U32 R7, RZ, RZ, R8 ;  /* 0x000000ffff077224 */ /* 0x001fe400078e0008 */
[----:B------:R-:W-:-:S05]  /*1f730*/  IMAD.MOV.U32 R6, RZ, RZ, R9 ;  /* 0x000000ffff067224 */ /* 0x000fca00078e0009 */
[----:B------:R0:W-:Y:S01]  /*1f740*/  STL.64 [R1+0x35b8], R6 ;  /* 0x0035b80601007387 */ /* 0x0001e20000100a00 */
[----:B------:R-:W2:Y:S03]  /*1f750*/  LDL.LU.64 R4, [R1+0xeb0] ;  /* 0x000eb00001047983 */ /* 0x000ea60000300a00 */
[----:B0-----:R-:W2:Y:S01]  /*1f760*/  LDL.LU.64 R6, [R1+0xeb8] ;  /* 0x000eb80001067983 */ /* 0x001ea20000300a00 */
[C---:B---3--:R-:W-:Y:S01]  /*1f770*/  HMMA.16816.F32 R24, R20.reuse, R12, R24 ;  /* 0x0000000c1418723c */ /* 0x048fe20000001818 */
[----:B------:R-:W3:Y:S02]  /*1f780*/  LDL.LU.64 R8, [R1+0xea0] ;  /* 0x000ea00001087983 */ /* 0x000ee40000300a00 */
[----:B------:R-:W3:Y:S02]  /*1f790*/  LDL.LU.64 R10, [R1+0xea8] ;  /* 0x000ea800010a7983 */ /* 0x000ee40000300a00 */
[----:B------:R-:W-:Y:S11]  /*1f7a0*/  IMAD.MOV.U32 R0, RZ, RZ, R13 ;  /* 0x000000ffff007224 */ /* 0x000ff600078e000d */
[----:B------:R-:W-:Y:S07]  /*1f7b0*/  @!UPT UIADD3 URZ, URZ, URZ, URZ ;  /* 0x0000003f3f3ff290 */ /* 0x000fee000fffe03f */
        /* <DEDUP_REMOVED lines=95> */
[----:B------:R-:W4:Y:S01]  /*1fdb0*/  LDL.LU R27, [R1+0x353c] ;  /* 0x00353c00011b7983 */ /* 0x000f220000300800 */
[----:B------:R-:W2:Y:S03]  /*1fdc0*/  LDL.LU R0, [R1+0x3538] ;  /* 0x0035380001007983 */ /* 0x000ea60000300800 */
[----:B------:R0:W-:Y:S04]  /*1fdd0*/  STL.64 [R1+0x34b8], R16 ;  /* 0x0034b81001007387 */ /* 0x0001e80000100a00 */
[----:B0-----:R-:W2:Y:S01]  /*1fde0*/  LDL.LU.64 R16, [R1+0x8e0] ;  /* 0x0008e00001107983 */ /* 0x001ea20000300a00 */
[----:B------:R-:W2:Y:S02]  /*1fdf0*/  LDL.LU.64 R18, [R1+0x8e8] ;  /* 0x0008e80001127983 */ /* 0x000ea40000300a00 */
[----:B------:R-:W-:Y:S01]  /*1fe00*/  STL.64 [R1+0x3450], R8 ;  /* 0x0034500801007387 */ /* 0x000fe20000100a00 */
[----:B--2---:R-:W-:Y:S01]  /*1fe10*/  HMMA.16816.F32 R16, R20, R4, R16 ;  /* 0x000000041410723c */ /* 0x004fe20000001810 */
[----:B------:R-:W2:Y:S11]  /*1fe20*/  LDL.64 R20, [R1+0xb0] ;  /* 0x0000b00001147983 */ /* 0x000eb60000100a00 */
[----:B------:R-:W-:Y:S11]  /*1fe30*/  @!UPT UIADD3 URZ, URZ, URZ, URZ ;  /* 0x0000003f3f3ff290 */ /* 0x000ff6000fffe03f */
[----:B------:R0:W-:Y:S01]  /*1fe40*/  STL.64 [R1+0x8e0], R16 ;  /* 0x0008e01001007387 */ /* 0x0001e20000100a00 */
[----:B------:R-:W-:Y:S02]  /*1fe50*/  STL.64 [R1+0x8e8], R18 ;  /* 0x0008e81201007387 */ /* 0x000fe40000100a00 */
[----:B0-----:R-:W-:Y:S02]  /*1fe60*/  IMAD.MOV.U32 R16, RZ, RZ, R7 ;  /* 0x000000ffff107224 */ /* 0x001fe400078e0007 */
[----:B------:R-:W-:-:S05]  /*1fe70*/  IMAD.MOV.U32 R17, RZ, RZ, R6 ;  /* 0x000000ffff117224 */ /* 0x000fca00078e0006 */
[----:B------:R0:W-:Y:S04]  /*1fe80*/  STL.64 [R1+0x34d0], R16 ;  /* 0x0034d01001007387 */ /* 0x0001e80000100a00 */
[----:B0-----:R-:W4:Y:S01]  /*1fe90*/  LDL.LU.64 R16, [R1+0x800] ;  /* 0x0008000001107983 */ /* 0x001f220000300a00 */
[----:B------:R-:W4:Y:S02]  /*1fea0*/  LDL.LU.64 R18, [R1+0x808] ;  /* 0x0008080001127983 */ /* 0x000f240000300a00 */
[----:B--2---:R-:W-:Y:S02]  /*1feb0*/  IMAD.MOV.U32 R7, RZ, RZ, R20 ;  /* 0x000000ffff077224 */ /* 0x004fe400078e0014 */
[----:B------:R-:W-:Y:S01]  /*1fec0*/  IMAD.MOV.U32 R6, RZ, RZ, R21 ;  /* 0x000000ffff067224 */ /* 0x000fe200078e0015 */
[----:B----4-:R-:W-:Y:S07]  /*1fed0*/  HMMA.16816.F32 R16, R24, R20, R16 ;  /* 0x000000141810723c */ /* 0x010fee0000001810 */
[----:B------:R-:W-:-:S02]  /*1fee0*/  IMAD.MOV.U32 R20, RZ, RZ, R15 ;  /* 0x000000ffff147224 */ /* 0x000fc400078e000f */
[----:B------:R-:W-:Y:S11]  /*1fef0*/  IMAD.MOV.U32 R21, RZ, RZ, R14 ;  /* 0x000000ffff157224 */ /* 0x000ff600078e000e */
[----:B------:R-:W-:Y:S03]  /*1ff00*/  @!UPT UIADD3 URZ, URZ, URZ, URZ ;  /* 0x0000003f3f3ff290 */ /* 0x000fe6000fffe03f */
[----:B------:R0:W-:Y:S01]  /*1ff10*/  STL.64 [R1+0x800], R16 ;  /* 0x0008001001007387 */ /* 0x0001e20000100a00 */
[----:B------:R-:W-:Y:S02]  /*1ff20*/  STL.64 [R1+0x808], R18 ;  /* 0x0008081201007387 */ /* 0x000fe40000100a00 */
[----:B0-----:R-:W-:Y:S02]  /*1ff30*/  IMAD.MOV.U32 R16, RZ, RZ, R29 ;  /* 0x000000ffff107224 */ /* 0x001fe400078e001d */
[----:B------:R-:W-:-:S05]  /*1ff40*/  IMAD.MOV.U32 R17, RZ, RZ, R28 ;  /* 0x000000ffff117224 */ /* 0x000fca00078e001c */
[----:B------:R-:W-:Y:S01]  /*1ff50*/  STL.64 [R1+0x34e8], R16 ;  /* 0x0034e81001007387 */ /* 0x000fe20000100a00 */
[----:B------:R3:W-:Y:S02]  /*1ff60*/  STL.64 [R1+0x34f0], R20 ;  /* 0x0034f01401007387 */ /* 0x0007e40000100a00 */
[----:B---3--:R-:W-:Y:S02]  /*1ff70*/  IMAD.MOV.U32 R20, RZ, RZ, R11 ;  /* 0x000000ffff147224 */ /* 0x008fe400078e000b */
[----:B------:R-:W-:-:S05]  /*1ff80*/  IMAD.MOV.U32 R21, RZ, RZ, R10 ;  /* 0x000000ffff157224 */ /* 0x000fca00078e000a */
[----:B------:R0:W-:Y:S02]  /*1ff90*/  STL.64 [R1+0x3508], R20 ;  /* 0x0035081401007387 */ /* 0x0001e40000100a00 */
[----:B0-----:R-:W-:Y:S02]  /*1ffa0*/  IMAD.MOV.U32 R20, RZ, RZ, R3 ;  /* 0x000000ffff147224 */ /* 0x001fe400078e0003 */
[----:B------:R-:W-:-:S05]  /*1ffb0*/  IMAD.MOV.U32 R21, RZ, RZ, R2 ;  /* 0x000000ffff157224 */ /* 0x000fca00078e0002 */
        /* <DEDUP_REMOVED lines=14> */
[----:B0-----:R-:W2:Y:S01]  /*200a0*/  LDL.LU.64 R16, [R1+0x7f0] ;  /* 0x0007f00001107983 */ /* 0x001ea20000300a00 */
[----:B------:R-:W2:Y:S02]  /*200b0*/  LDL.LU.64 R18, [R1+0x7f8] ;  /* 0x0007f80001127983 */ /* 0x000ea40000300a00 */
[----:B------:R-:W-:Y:S02]  /*200c0*/  STL.64 [R1+0x3468], R6 ;  /* 0x0034680601007387 */ /* 0x000fe40000100a00 */
[----:B------:R0:W-:Y:S02]  /*200d0*/  STL.64 [R1+0x3460], R4 ;  /* 0x0034600401007387 */ /* 0x0001e40000100a00 */
        /* <DEDUP_REMOVED lines=13> */
[----:B------:R-:W4:Y:S01]  /*201b0*/  LDL.LU.64 R6, [R1+0x798] ;  /* 0x0007980001067983 */ /* 0x000f220000300a00 */
[----:B--2---:R-:W-:Y:S02]  /*201c0*/  HMMA.16816.F32 R16, R24, R20, R16 ;  /* 0x000000141810723c */ /* 0x004fe40000001810 */
[----:B----4-:R-:W-:Y:S01]  /*201d0*/  STL.64 [R1+0x34c8], R6 ;  /* 0x0034c80601007387 */ /* 0x010fe20000100a00 */
[----:B---3--:R0:W-:Y:S03]  /*201e0*/  STL.64 [R1+0x34c0], R4 ;  /* 0x0034c00401007387 */ /* 0x0081e60000100a00 */
[----:B0-----:R-:W2:Y:S01]  /*201f0*/  LDL.LU.64 R4, [R1+0x7a0] ;  /* 0x0007a00001047983 */ /* 0x001ea20000300a00 */
[----:B------:R-:W3:Y:S02]  /*20200*/  LDL.LU.64 R6, [R1+0x7a8] ;  /* 0x0007a80001067983 */ /* 0x000ee40000300a00 */
[----:B------:R-:W-:-:S02]  /*20210*/  IMAD.MOV.U32 R3, RZ, RZ, R20 ;  /* 0x000000ffff037224 */ /* 0x000fc400078e0014 */
[----:B------:R-:W-:Y:S01]  /*20220*/  IMAD.MOV.U32 R2, RZ, RZ, R21 ;  /* 0x000000ffff027224 */ /* 0x000fe200078e0015 */
[----:B---3--:R-:W-:Y:S01]  /*20230*/  STL.64 [R1+0x34e0], R6 ;  /* 0x0034e00601007387 */ /* 0x008fe20000100a00 */
[----:B--2---:R0:W-:Y:S03]  /*20240*/  STL.64 [R1+0x34d8], R4 ;  /* 0x0034d80401007387 */ /* 0x0041e60000100a00 */
[----:B0-----:R-:W2:Y:S01]  /*20250*/  LDL.LU.64 R4, [R1+0x7b0] ;  /* 0x0007b00001047983 */ /* 0x001ea20000300a00 */
[----:B------:R-:W2:Y:S02]  /*20260*/  LDL.LU.64 R6, [R1+0x7b8] ;  /* 0x0007b80001067983 */ /* 0x000ea40000300a00 */
[----:B------:R-:W3:Y:S02]  /*20270*/  LDL.LU.64 R8, [R1+0x750] ;  /* 0x0007500001087983 */ /* 0x000ee40000300a00 */
[----:B------:R-:W3:Y:S01]  /*20280*/  LDL.LU.64 R10, [R1+0x758] ;  /* 0x00075800010a7983 */ /* 0x000ee20000300a00 */
[----:B------:R-:W4:Y:S01]  /*20290*/  LDL.LU.64 R12, [R1+0x740] ;  /* 0x00074000010c7983 */ /* 0x000f220000300a00 */
[----:B------:R-:W4:Y:S02]  /*202a0*/  LDL.LU.64 R14, [R1+0x748] ;  /* 0x00074800010e7983 */ /* 0x000f240000300a00 */
[----:B------:R-:W-:Y:S02]  /*202b0*/  STL.64 [R1+0x7f0], R16 ;  /* 0x0007f01001007387 */ /* 0x000fe40000100a00 */
[----:B------:R0:W-:Y:S02]  /*202c0*/  STL.64 [R1+0x7f8], R18 ;  /* 0x0007f81201007387 */ /* 0x0001e40000100a00 */
[----:B0-----:R-:W2:Y:S01]  /*202d0*/  LDL.LU.64 R18, [R1+0x3530] ;  /* 0x0035300001127983 */ /* 0x001ea20000300a00 */
[----:B------:R-:W2:Y:S02]  /*202e0*/  LDL.LU.64 R16, [R1+0x3528] ;  /* 0x0035280001107983 */ /* 0x000ea40000300a00 */
[----:B------:R-:W2:Y:S02]  /*202f0*/  LDL.LU.64 R20, [R1+0x3520] ;  /* 0x0035200001147983 */ /* 0x000ea40000300a00 */
[C---:B--2---:R-:W-:Y:S01]  /*20300*/  HMMA.16816.F32 R20, R24.reuse, R20, R16 ;  /* 0x000000141814723c */ /* 0x044fe20000001810 */
[----:B------:R-:W2:Y:S01]  /*20310*/  LDL.LU.64 R18, [R1+0x3518] ;  /* 0x0035180001127983 */ /* 0x000ea20000300a00 */
[----:B------:R-:W2:Y:S11]  /*20320*/  LDL.LU.64 R16, [R1+0x3510] ;  /* 0x0035100001107983 */ /* 0x000eb60000300a00 */
[----:B------:R-:W-:Y:S10]  /*20330*/  @!UPT UIADD3 URZ, URZ, URZ, URZ ;  /* 0x0000003f3f3ff290 */ /* 0x000ff4000fffe03f */
        /* <DEDUP_REMOVED lines=58> */
[----:B0-----:R-:W3:Y:S02]  /*206e0*/  LDL.LU.64 R16, [R1+0x3458] ;  /* 0x0034580001107983 */ /* 0x001ee40000300a00 */
[C---:B---3--:R-:W-:Y:S02]  /*206f0*/  HMMA.16816.F32 R16, R24.reuse, R16, R8 ;  /* 0x000000101810723c */ /* 0x048fe40000001808 */
[----:B------:R-:W3:Y:S11]  /*20700*/  LDL.LU.64 R8, [R1+0x3450] ;  /* 0x0034500001087983 */ /* 0x000ef60000300a00 */
[----:B------:R-:W-:Y:S10]  /*20710*/  @!UPT UIADD3 URZ, URZ, URZ, URZ ;  /* 0x0000003f3f3ff290 */ /* 0x000ff4000fffe03f */
[----:B------:R-:W-:Y:S01]  /*20720*/  STL.64 [R1+0x750], R16 ;  /* 0x0007501001007387 */ /* 0x000fe20000100a00 */
[----:B------:R0:W-:Y:S03]  /*20730*/  STL.64 [R1+0x758], R18 ;  /* 0x0007581201007387 */ /* 0x0001e60000100a00 */
[----:B0-----:R-:W2:Y:S01]  /*20740*/  LDL.LU.64 R18, [R1+0x3448] ;  /* 0x0034480001127983 */ /* 0x001ea20000300a00 */
[----:B------:R-:W4:Y:S02]  /*20750*/  LDL.LU.64 R16, [R1+0x3440] ;  /* 0x0034400001107983 */ /* 0x000f240000300a00 */
[C---:B----4-:R-:W-:Y:S11]  /*20760*/  HMMA.16816.F32 R12, R24.reuse, R16, R12 ;  /* 0x00000010180c723c */ /* 0x050ff6000000180c */
[----:B------:R-:W-:Y:S11]  /*20770*/  @!UPT UIADD3 URZ, URZ, URZ, URZ ;  /* 0x0000003f3f3ff290 */ /* 0x000ff6000fffe03f */
[----:B------:R-:W-:Y:S01]  /*20780*/  @!UPT UIADD3 URZ, URZ, URZ, URZ ;  /* 0x0000003f3f3ff290 */ /* 0x000fe2000fffe03f */
[----:B------:R0:W-:Y:S01]  /*20790*/  STL.64 [R1+0x740], R12 ;  /* 0x0007400c01007387 */ /* 0x0001e20000100a00 */
[----:B------:R-:W-:Y:S03]  /*207a0*/  STL.64 [R1+0x748], R14 ;  /* 0x0007480e01007387 */ /* 0x000fe60000100a00 */
[----:B0-----:R-:W4:Y:S01]  /*207b0*/  LDL.LU.64 R12, [R1+0x3438] ;  /* 0x00343800010c7983 */ /* 0x001f220000300a00 */
[----:B--2---:R-:W-:Y:S02]  /*207c0*/  STL.64 [R1+0x33b0], R18 ;  /* 0x0033b01201007387 */ /* 0x004fe40000100a00 */
[----:B------:R0:W-:Y:S02]  /*207d0*/  STL.64 [R1+0x33a8], R16 ;  /* 0x0033a81001007387 */ /* 0x0001e40000100a00 */
[----:B0-----:R-:W2:Y:S04]  /*207e0*/  LDL.64 R16, [R1+0x90] ;  /* 0x0000900001107983 */ /* 0x001ea80000100a00 */
[----:B--2---:R0:W-:Y:S04]  /*207f0*/  STL.64 [R1+0x3410], R16 ;  /* 0x0034101001007387 */ /* 0x0041e80000100a00 */
[----:B0-----:R-:W2:Y:S01]  /*20800*/  LDL.LU.64 R16, [R1+0x730] ;  /* 0x0007300001107983 */ /* 0x001ea20000300a00 */
[----:B------:R-:W2:Y:S02]  /*20810*/  LDL.LU.64 R18, [R1+0x738] ;  /* 0x0007380001127983 */ /* 0x000ea40000300a00 */
[----:B----4-:R0:W-:Y:S01]  /*20820*/  STL.64 [R1+0x33f8], R12 ;  /* 0x0033f80c01007387 */ /* 0x0101e20000100a00 */
[C---:B--2---:R-:W-:Y:S01]  /*20830*/  HMMA.16816.F32 R16, R24.reuse, R12, R16 ;  /* 0x0000000c1810723c */ /* 0x044fe20000001810 */
[----:B0-----:R-:W2:Y:S11]  /*20840*/  LDL.64 R12, [R1+0x80] ;  /* 0x00008000010c7983 */ /* 0x001eb60000100a00 */
[----:B------:R-:W-:Y:S11]  /*20850*/  @!UPT UIADD3 URZ, URZ, URZ, URZ ;  /* 0x0000003f3f3ff290 */ /* 0x000ff6000fffe03f */
[----:B------:R-:W-:Y:S01]  /*20860*/  STL.64 [R1+0x730], R16 ;  /* 0x0007301001007387 */ /* 0x000fe20000100a00 */
[----:B------:R-:W-:Y:S03]  /*20870*/  STL.64 [R1+0x738], R18 ;  /* 0x0007381201007387 */ /* 0x000fe60000100a00 */
[----:B--2---:R3:W-:Y:S02]  /*20880*/  STL.64 [R1+0x3408], R12 ;  /* 0x0034080c01007387 */ /* 0x0047e40000100a00 */
[C---:B---3--:R-:W-:Y:S02]  /*20890*/  HMMA.16816.F32 R12, R24.reuse, R8, R20 ;  /* 0x00000008180c723c */ /* 0x048fe40000001814 */
[----:B------:R-:W2:Y:S01]  /*208a0*/  LDL.LU.64 R20, [R1+0x120] ;  /* 0x0001200001147983 */ /* 0x000ea20000300a00 */
[----:B------:R-:W2:Y:S11]  /*208b0*/  LDL.LU.64 R22, [R1+0x128] ;  /* 0x0001280001167983 */ /* 0x000eb60000300a00 */
[----:B------:R-:W-:Y:S09]  /*208c0*/  @!UPT UIADD3 URZ, URZ, URZ, URZ ;  /* 0x0000003f3f3ff290 */ /* 0x000ff2000fffe03f */
[----:B------:R0:W-:Y:S01]  /*208d0*/  STL.64 [R1+0x720], R12 ;  /* 0x0007200c01007387 */ /* 0x0001e20000100a00 */
[----:B------:R1:W-:Y:S02]  /*208e0*/  STL.64 [R1+0x728], R14 ;  /* 0x0007280e01007387 */ /* 0x0003e40000100a00 */
[----:B------:R-:W3:Y:S02]  /*208f0*/  LDL.LU.64 R16, [R1+0xbb0] ;  /* 0x000bb00001107983 */ /* 0x000ee40000300a00 */
[----:B------:R-:W4:Y:S02]  /*20900*/  LDL.LU.64 R18, [R1+0xbb8] ;  /* 0x000bb80001127983 */ /* 0x000f240000300a00 */
[----:B----4-:R-:W-:Y:S01]  /*20910*/  STL.64 [R1+0x3420], R18 ;  /* 0x0034201201007387 */ /* 0x010fe20000100a00 */
[----:B---3--:R-:W-:Y:S02]  /*20920*/  STL.64 [R1+0x3418], R16 ;  /* 0x0034181001007387 */ /* 0x008fe40000100a00 */
[----:B0-----:R-:W3:Y:S02]  /*20930*/  LDL.LU.64 R12, [R1+0xba0] ;  /* 0x000ba000010c7983 */ /* 0x001ee40000300a00 */
[----:B-1----:R-:W4:Y:S01]  /*20940*/  LDL.LU.64 R14, [R1+0xba8] ;  /* 0x000ba800010e7983 */ /* 0x002f220000300a00 */
[----:B--2---:R-:W-:Y:S01]  /*20950*/  HMMA.16816.F32 R24, R24, R4, R20 ;  /* 0x000000041818723c */ /* 0x004fe20000001814 */
[----:B------:R-:W-:Y:S04]  /*20960*/  LDSM.16.MT88.4 R20, [R0+0x8100] ;  /* 0x008100000014783b */ /* 0x000fe80000004200 */
[----:B----4-:R-:W-:Y:S01]  /*20970*/  STL.64 [R1+0x3430], R14 ;  /* 0x0034300e01007387 */ /* 0x010fe20000100a00 */
[----:B---3--:R0:W-:Y:S03]  /*20980*/  STL.64 [R1+0x3428], R12 ;  /* 0x0034280c01007387 */ /* 0x0081e60000100a00 */
[----:B0-----:R-:W2:Y:S01]  /*20990*/  LDL.LU.64 R12, [R1+0xbc0] ;  /* 0x000bc000010c7983 */ /* 0x001ea20000300a00 */
[----:B------:R-:W2:Y:S02]  /*209a0*/  LDL.LU.64 R14, [R1+0xbc8] ;  /* 0x000bc800010e7983 */ /* 0x000ea40000300a00 */
[----:B------:R-:W-:Y:S02]  /*209b0*/  STL [R1+0x3384], R8 ;  /* 0x0033840801007387 */ /* 0x000fe40000100800 */
[----:B------:R-:W-:Y:S01]  /*209c0*/  STL [R1+0x3380], R9 ;  /* 0x0033800901007387 */ /* 0x000fe20000100800 */
[----:B------:R0:W-:Y:S08]  /*209d0*/  STL.64 [R1+0x3400], R4 ;  /* 0x0034000401007387 */ /* 0x0001f00000100a00 */
[----:B------:R-:W-:Y:S02]  /*209e0*/  STL.64 [R1+0x120], R24 ;  /* 0x0001201801007387 */ /* 0x000fe40000100a00 */
[----:B------:R-:W-:Y:S02]  /*209f0*/  STL.64 [R1+0x128], R26 ;  /* 0x0001281a01007387 */ /* 0x000fe40000100a00 */
[----:B------:R-:W1:Y:S01]  /*20a00*/  LDSM.16.MT88.4 R24, [R0+0x8180] ;  /* 0x008180000018783b */ /* 0x000e620000004200 */
[----:B------:R-:W-:-:S02]  /*20a10*/  IMAD.MOV.U32 R16, RZ, RZ, R7 ;  /* 0x000000ffff107224 */ /* 0x000fc400078e0007 */
[----:B------:R-:W-:Y:S01]  /*20a20*/  IMAD.MOV.U32 R17, RZ, RZ, R6 ;  /* 0x000000ffff117224 */ /* 0x000fe200078e0006 */
[----:B0-----:R-:W3:Y:S01]  /*20a30*/  LDL.LU.64 R4, [R1+0xb90] ;  /* 0x000b900001047983 */ /* 0x001ee20000300a00 */
[----:B------:R-:W3:Y:S03]  /*20a40*/  LDL.LU.64 R6, [R1+0xb98] ;  /* 0x000b980001067983 */ /* 0x000ee60000300a00 */
[----:B-1----:R-:W-:Y:S01]  /*20a50*/  STL [R1+0x3370], R24 ;  /* 0x0033701801007387 */ /* 0x002fe20000100800 */
[----:B------:R0:W-:Y:S02]  /*20a60*/  STL [R1+0x3358], R25 ;  /* 0x0033581901007387 */ /* 0x0001e40000100800 */
[----:B------:R-:W-:Y:S02]  /*20a70*/  STL [R1+0x3354], R26 ;  /* 0x0033541a01007387 */ /* 0x000fe40000100800 */
[----:B------:R-:W-:Y:S01]  /*20a80*/  STL [R1+0x3350], R27 ;  /* 0x0033501b01007387 */ /* 0x000fe20000100800 */
[----:B0-----:R-:W4:Y:S01]  /*20a90*/  LDL.64 R24, [R1+0x70] ;  /* 0x0000700001187983 */ /* 0x001f220000100a00 */
[----:B--2---:R-:W-:Y:S03]  /*20aa0*/  HMMA.16816.F32 R16, R20, R16, R12 ;  /* 0x000000101410723c */ /* 0x004fe6000000180c */
[----:B------:R-:W2:Y:S01]  /*20ab0*/  LDL.LU.64 R14, [R1+0x3430] ;  /* 0x00343000010e7983 */ /* 0x000ea20000300a00 */
[----:B------:R-:W2:Y:S11]  /*20ac0*/  LDL.LU.64 R12, [R1+0x3428] ;  /* 0x00342800010c7983 */ /* 0x000eb60000300a00 */
[----:B------:R-:W-:Y:S08]  /*20ad0*/  @!UPT UIADD3 URZ, URZ, URZ, URZ ;  /* 0x0000003f3f3ff290 */ /* 0x000ff0000fffe03f */
[----:B------:R-:W-:Y:S01]  /*20ae0*/  STL.64 [R1+0xbc0], R16 ;  /* 0x000bc01001007387 */ /* 0x000fe20000100a00 */
[----:B------:R0:W-:Y:S03]  /*20af0*/  STL.64 [R1+0xbc8], R18 ;  /* 0x000bc81201007387 */ /* 0x0001e60000100a00 */
[----:B0-----:R-:W2:Y:S01]  /*20b00*/  LDL.LU.64 R18, [R1+0x3420] ;  /* 0x0034200001127983 */ /* 0x001ea20000300a00 */
[----:B------:R-:W2:Y:S02]  /*20b10*/  LDL.LU.64 R16, [R1+0x3418] ;  /* 0x0034180001107983 */ /* 0x000ea40000300a00 */
[----:B------:R-:W-:Y:S02]  /*20b20*/  IMAD.MOV.U32 R8, RZ, RZ, R3 ;  /* 0x000000ffff087224 */ /* 0x000fe400078e0003 */
[----:B------:R-:W-:-:S07]  /*20b30*/  IMAD.MOV.U32 R9, RZ, RZ, R2 ;  /* 0x000000ffff097224 */ /* 0x000fce00078e0002 */
[C---:B--2---:R-:W-:Y:S01]  /*20b40*/  HMMA.16816.F32 R8, R20.reuse, R8, R16 ;  /* 0x000000081408723c */ /* 0x044fe20000001810 */
[----:B------:R-:W2:Y:S11]  /*20b50*/  LDL.LU.64 R16, [R1+0x3410] ;  /* 0x0034100001107983 */ /* 0x000eb60000300a00 */
[----:B------:R-:W-:Y:S11]  /*20b60*/  @!UPT UIADD3 URZ, URZ, URZ, URZ ;  /* 0x0000003f3f3ff290 */ /* 0x000ff6000fffe03f */
[----:B------:R0:W-:Y:S01]  /*20b70*/  STL.64 [R1+0xbb0], R8 ;  /* 0x000bb00801007387 */ /* 0x0001e20000100a00 */
[----:B------:R1:W-:Y:S03]  /*20b80*/  STL.64 [R1+0xbb8], R10 ;  /* 0x000bb80a01007387 */ /* 0x0003e60000100a00 */
[----:B0-----:R-:W4:Y:S01]  /*20b90*/  LDL.LU.64 R8, [R1+0xb80] ;  /* 0x000b800001087983 */ /* 0x001f220000300a00 */
[----:B-1----:R-:W4:Y:S01]  /*20ba0*/  LDL.LU.64 R10, [R1+0xb88] ;  /* 0x000b8800010a7983 */ /* 0x002f220000300a00 */
[C---:B--2---:R-:W-:Y:S01]  /*20bb0*/  HMMA.16816.F32 R12, R20.reuse, R16, R12 ;  /* 0x00000010140c723c */ /* 0x044fe2000000180c */
[----:B------:R-:W-:Y:S02]  /*20bc0*/  IMAD.MOV.U32 R2, RZ, RZ, R16 ;  /* 0x000000ffff027224 */ /* 0x000fe400078e0010 */
[----:B------:R-:W-:Y:S11]  /*20bd0*/  IMAD.MOV.U32 R0, RZ, RZ, R17 ;  /* 0x000000ffff007224 */ /* 0x000ff600078e0011 */
[----:B------:R-:W-:Y:S09]  /*20be0*/  @!UPT UIADD3 URZ, URZ, URZ, URZ ;  /* 0x0000003f3f3ff290 */ /* 0x000ff2000fffe03f */
[----:B------:R0:W-:Y:S01]  /*20bf0*/  STL.64 [R1+0xba0], R12 ;  /* 0x000ba00c01007387 */ /* 0x0001e20000100a00 */
[----:B------:R-:W-:Y:S03]  /*20c00*/  STL.64 [R1+0xba8], R14 ;  /* 0x000ba80e01007387 */ /* 0x000fe60000100a00 */
[----:B0-----:R-:W3:Y:S01]  /*20c10*/  LDL.LU.64 R12, [R1+0x3408] ;  /* 0x00340800010c7983 */ /* 0x001ee20000300a00 */
[----:B------:R-:W2:Y:S03]  /*20c20*/  LDL.64 R16, [R1+0x30] ;  /* 0x0000300001107983 */ /* 0x000ea60000100a00 */
[----:B--2---:R0:W-:Y:S04]  /*20c30*/  STL.64 [R1+0x33e8], R16 ;  /* 0x0033e81001007387 */ /* 0x0041e80000100a00 */
[----:B0-----:R-:W2:Y:S01]  /*20c40*/  LDL.64 R16, [R1+0x50] ;  /* 0x0000500001107983 */ /* 0x001ea20000100a00 */
[C---:B---3--:R-:W-:Y:S08]  /*20c50*/  HMMA.16816.F32 R4, R20.reuse, R12, R4 ;  /* 0x0000000c1404723c */ /* 0x048ff00000001804 */
[----:B----4-:R-:W-:Y:S01]  /*20c60*/  HMMA.16816.F32 R8, R20, R24, R8 ;  /* 0x000000181408723c */ /* 0x010fe20000001808 */
[----:B------:R-:W-:Y:S01]  /*20c70*/  IMAD.MOV.U32 R3, RZ, RZ, R13 ;  /* 0x000000ffff037224 */ /* 0x000fe200078e000d */
[----:B--2---:R0:W-:Y:S04]  /*20c80*/  STL.64 [R1+0x33f0], R16 ;  /* 0x0033f01001007387 */ /* 0x0041e80000100a00 */
[----:B0-----:R-:W2:Y:S01]  /*20c90*/  LDL.64 R16, [R1+0x60] ;  /* 0x0000600001107983 */ /* 0x001ea20000100a00 */
[----:B------:R-:W-:Y:S02]  /*20ca0*/  STL [R1+0x3378], R0 ;  /* 0x0033780001007387 */ /* 0x000fe40000100800 */
[----:B------:R-:W-:Y:S06]  /*20cb0*/  STL [R1+0x3374], R2 ;  /* 0x0033740201007387 */ /* 0x000fec0000100800 */
[----:B------:R0:W-:Y:S01]  /*20cc0*/  STL.64 [R1+0xb90], R4 ;  /* 0x000b900401007387 */ /* 0x0001e20000100a00 */
[----:B------:R1:W-:Y:S04]  /*20cd0*/  STL.64 [R1+0xb98], R6 ;  /* 0x000b980601007387 */ /* 0x0003e80000100a00 */
[----:B0-----:R-:W3:Y:S01]  /*20ce0*/  LDL.LU.64 R4, [R1+0x3400] ;  /* 0x0034000001047983 */ /* 0x001ee20000300a00 */
[----:B-1----:R-:W-:-:S02]  /*20cf0*/  IMAD.MOV.U32 R6, RZ, RZ, R12 ;  /* 0x000000ffff067224 */ /* 0x002fc400078e000c */
[----:B------:R-:W2:Y:S02]  /*20d00*/  LDL.LU.64 R12, [R1+0xb70] ;  /* 0x000b7000010c7983 */ /* 0x000ea40000300a00 */
[----:B------:R-:W2:Y:S01]  /*20d10*/  LDL.LU.64 R14, [R1+0xb78] ;  /* 0x000b7800010e7983 */ /* 0x000ea20000300a00 */
[----:B------:R-:W-:Y:S01]  /*20d20*/  STL [R1+0x337c], R3 ;  /* 0x00337c0301007387 */ /* 0x000fe20000100800 */
[----:B------:R-:W-:Y:S02]  /*20d30*/  STL.64 [R1+0xb80], R8 ;  /* 0x000b800801007387 */ /* 0x000fe40000100a00 */
[----:B------:R-:W-:Y:S02]  /*20d40*/  IMAD.MOV.U32 R7, RZ, RZ, R25 ;  /* 0x000000ffff077224 */ /* 0x000fe400078e0019 */
[----:B------:R0:W-:Y:S02]  /*20d50*/  STL.64 [R1+0xb88], R10 ;  /* 0x000b880a01007387 */ /* 0x0001e40000100a00 */
[----:B0-----:R-:W-:-:S02]  /*20d60*/  IMAD.MOV.U32 R10, RZ, RZ, R24 ;  /* 0x000000ffff0a7224 */ /* 0x001fc400078e0018 */
[----:B------:R-:W4:Y:S01]  /*20d70*/  LDL.LU.64 R24, [R1+0xb60] ;  /* 0x000b600001187983 */ /* 0x000f220000300a00 */
[----:B------:R-:W4:Y:S02]  /*20d80*/  LDL.LU.64 R26, [R1+0xb68] ;  /* 0x000b6800011a7983 */ /* 0x000f240000300a00 */
[----:B------:R-:W-:Y:S01]  /*20d90*/  STL.64 [R1+0x3368], R6 ;  /* 0x0033680601007387 */ /* 0x000fe20000100a00 */
[----:B---3--:R0:W-:Y:S04]  /*20da0*/  STL.64 [R1+0x3360], R4 ;  /* 0x0033600401007387 */ /* 0x0081e80000100a00 */
[----:B0-----:R-:W3:Y:S04]  /*20db0*/  LDL.64 R4, [R1] ;  /* 0x0000000001047983 */ /* 0x001ee80000100a00 */
[----:B---3--:R0:W-:Y:S04]  /*20dc0*/  STL.64 [R1+0x33b8], R4 ;  /* 0x0033b80401007387 */ /* 0x0081e80000100a00 */
[----:B0-----:R-:W3:Y:S01]  /*20dd0*/  LDL.64 R4, [R1+0x10] ;  /* 0x0000100001047983 */ /* 0x001ee20000100a00 */
[----:B--2---:R-:W-:Y:S03]  /*20de0*/  HMMA.16816.F32 R12, R20, R16, R12 ;  /* 0x00000010140c723c */ /* 0x004fe6000000180c */
[----:B---3--:R0:W-:Y:S04]  /*20df0*/  STL.64 [R1+0x33d0], R4 ;  /* 0x0033d00401007387 */ /* 0x0081e80000100a00 */
[----:B0-----:R-:W2:Y:S01]  /*20e00*/  LDL.64 R4, [R1+0x20] ;  /* 0x0000200001047983 */ /* 0x001ea20000100a00 */
[----:B------:R-:W-:-:S03]  /*20e10*/  IMAD.MOV.U32 R11, RZ, RZ, R17 ;  /* 0x000000ffff0b7224 */ /* 0x000fc600078e0011 */
[----:B--2---:R0:W-:Y:S04]  /*20e20*/  STL.64 [R1+0x33e0], R4 ;  /* 0x0033e00401007387 */ /* 0x0041e80000100a00 */
[----:B0-----:R-:W2:Y:S01]  /*20e30*/  LDL.LU.64 R4, [R1+0xb40] ;  /* 0x000b400001047983 */ /* 0x001ea20000300a00 */
[----:B------:R-:W2:Y:S07]  /*20e40*/  LDL.LU.64 R6, [R1+0xb48] ;  /* 0x000b480001067983 */ /* 0x000eae0000300a00 */
[----:B------:R0:W-:Y:S02]  /*20e50*/  STL.64 [R1+0xb70], R12 ;  /* 0x000b700c01007387 */ /* 0x0001e40000100a00 */
[----:B------:R1:W-:Y:S01]  /*20e60*/  STL.64 [R1+0xb78], R14 ;  /* 0x000b780e01007387 */ /* 0x0003e20000100a00 */
[----:B0-----:R-:W3:Y:S01]  /*20e70*/  LDL.LU.64 R12, [R1+0x33f8] ;  /* 0x0033f800010c7983 */ /* 0x001ee20000300a00 */
[----:B-1----:R-:W-:-:S02]  /*20e80*/  IMAD.MOV.U32 R14, RZ, RZ, R16 ;  /* 0x000000ffff0e7224 */ /* 0x002fc400078e0010 */
[----:B------:R-:W4:Y:S02]  /*20e90*/  LDL.LU.64 R16, [R1+0x33f0] ;  /* 0x0033f00001107983 */ /* 0x000f240000300a00 */
[----:B------:R-:W-:Y:S01]  /*20ea0*/  STL.64 [R1+0x33d8], R10 ;  /* 0x0033d80a01007387 */ /* 0x000fe20000100a00 */
[----:B------:R-:W2:Y:S01]  /*20eb0*/  LDL.64 R8, [R1+0x40] ;  /* 0x0000400001087983 */ /* 0x000ea20000100a00 */
[----:B------:R-:W-:Y:S01]  /*20ec0*/  STL [R1+0x33c8], R14 ;  /* 0x0033c80e01007387 */ /* 0x000fe20000100800 */
[----:B----4-:R-:W-:Y:S02]  /*20ed0*/  HMMA.16816.F32 R24, R20, R16, R24 ;  /* 0x000000101418723c */ /* 0x010fe40000001818 */
[----:B---3--:R0:W-:Y:S01]  /*20ee0*/  STL.64 [R1+0x33c0], R12 ;  /* 0x0033c00c01007387 */ /* 0x0081e20000100a00 */
[----:B------:R-:W-:-:S03]  /*20ef0*/  IMAD.MOV.U32 R29, RZ, RZ, R17 ;  /* 0x000000ffff1d7224 */ /* 0x000fc600078e0011 */
[----:B0-----:R-:W3:Y:S01]  /*20f00*/  LDL.LU.64 R12, [R1+0xb50] ;  /* 0x000b5000010c7983 */ /* 0x001ee20000300a00 */
[----:B------:R-:W3:Y:S11]  /*20f10*/  LDL.LU.64 R14, [R1+0xb58] ;  /* 0x000b5800010e7983 */ /* 0x000ef60000300a00 */
[----:B------:R-:W-:Y:S05]  /*20f20*/  @!UPT UIADD3 URZ, URZ, URZ, URZ ;  /* 0x0000003f3f3ff290 */ /* 0x000fea000fffe03f */
[----:B------:R-:W-:Y:S01]  /*20f30*/  STL.64 [R1+0xb60], R24 ;  /* 0x000b601801007387 */ /* 0x000fe20000100a00 */
[----:B------:R0:W-:Y:S02]  /*20f40*/  STL.64 [R1+0xb68], R26 ;  /* 0x000b681a01007387 */ /* 0x0001e40000100a00 */
[----:B0-----:R-:W-:Y:S02]  /*20f50*/  IMAD.MOV.U32 R27, RZ, RZ, R16 ;  /* 0x000000ffff1b7224 */ /* 0x001fe400078e0010 */
[----:B------:R-:W4:Y:S01]  /*20f60*/  LDL.LU.64 R16, [R1+0x33e8] ;  /* 0x0033e80001107983 */ /* 0x000f220000300a00 */
[----:B--2---:R-:W-:Y:S02]  /*20f70*/  IMAD.MOV.U32 R25, RZ, RZ, R8 ;  /* 0x000000ffff197224 */ /* 0x004fe400078e0008 */
[----:B------:R-:W-:Y:S01]  /*20f80*/  IMAD.MOV.U32 R26, RZ, RZ, R9 ;  /* 0x000000ffff1a7224 */ /* 0x000fe200078e0009 */
[C---:B---3--:R-:W-:Y:S08]  /*20f90*/  HMMA.16816.F32 R12, R20.reuse, R8, R12 ;  /* 0x00000008140c723c */ /* 0x048ff0000000180c */
[----:B----4-:R-:W-:Y:S11]  /*20fa0*/  HMMA.16816.F32 R4, R20, R16, R4 ;  /* 0x000000101404723c */ /* 0x010ff60000001804 */
[----:B------:R-:W-:Y:S04]  /*20fb0*/  @!UPT UIADD3 URZ, URZ, URZ, URZ ;  /* 0x0000003f3f3ff290 */ /* 0x000fe8000fffe03f */
[----:B------:R0:W-:Y:S01]  /*20fc0*/  STL.64 [R1+0xb50], R12 ;  /* 0x000b500c01007387 */ /* 0x0001e20000100a00 */
[----:B------:R1:W-:Y:S02]  /*20fd0*/  STL.64 [R1+0xb58], R14 ;  /* 0x000b580e01007387 */ /* 0x0003e40000100a00 */
[----:B------:R-:W2:Y:S02]  /*20fe0*/  LDL.LU.64 R8, [R1+0xb30] ;  /* 0x000b300001087983 */ /* 0x000ea40000300a00 */
[----:B------:R-:W2:Y:S01]  /*20ff0*/  LDL.LU.64 R10, [R1+0xb38] ;  /* 0x000b3800010a7983 */ /* 0x000ea20000300a00 */
[----:B0-----:R-:W3:Y:S01]  /*21000*/  LDL.LU.64 R12, [R1+0xb20] ;  /* 0x000b2000010c7983 */ /* 0x001ee20000300a00 */
[----:B-1----:R-:W3:Y:S03]  /*21010*/  LDL.LU.64 R14, [R1+0xb28] ;  /* 0x000b2800010e7983 */ /* 0x002ee60000300a00 */
[----:B------:R0:W-:Y:S01]  /*21020*/  STL.64 [R1+0xb40], R4 ;  /* 0x000b400401007387 */ /* 0x0001e20000100a00 */
[----:B------:R-:W-:Y:S03]  /*21030*/  STL.64 [R1+0xb48], R6 ;  /* 0x000b480601007387 */ /* 0x000fe60000100a00 */
[----:B0-----:R-:W2:Y:S01]  /*21040*/  LDL.LU.64 R4, [R1+0x33e0] ;  /* 0x0033e00001047983 */ /* 0x001ea20000300a00 */
[----:B------:R-:W-:-:S02]  /*21050*/  IMAD.MOV.U32 R24, RZ, RZ, R17 ;  /* 0x000000ffff187224 */ /* 0x000fc400078e0011 */
[----:B------:R-:W-:Y:S02]  /*21060*/  IMAD.MOV.U32 R2, RZ, RZ, R16 ;  /* 0x000000ffff027224 */ /* 0x000fe400078e0010 */
[----:B------:R-:W4:Y:S01]  /*21070*/  LDL.LU.64 R16, [R1+0xb10] ;  /* 0x000b100001107983 */ /* 0x000f220000300a00 */
[----:B------:R-:W4:Y:S02]  /*21080*/  LDL.LU.64 R18, [R1+0xb18] ;  /* 0x000b180001127983 */ /* 0x000f240000300a00 */
[----:B------:R-:W-:Y:S02]  /*21090*/  STL.64 [R1+0x3390], R26 ;  /* 0x0033901a01007387 */ /* 0x000fe40000100a00 */
[----:B------:R0:W-:Y:S02]  /*210a0*/  STL.64 [R1+0x3388], R24 ;  /* 0x0033881801007387 */ /* 0x0001e40000100a00 */
[----:B0-----:R-:W3:Y:S01]  /*210b0*/  LDL.LU.64 R24, [R1+0xaf0] ;  /* 0x000af00001187983 */ /* 0x001ee20000300a00 */
[----:B------:R-:W3:Y:S01]  /*210c0*/  LDL.LU.64 R26, [R1+0xaf8] ;  /* 0x000af800011a7983 */ /* 0x000ee20000300a00 */
[----:B--2---:R-:W-:Y:S01]  /*210d0*/  HMMA.16816.F32 R8, R20, R4, R8 ;  /* 0x000000041408723c */ /* 0x004fe20000001808 */
[----:B------:R-:W-:-:S02]  /*210e0*/  IMAD.MOV.U32 R3, RZ, RZ, R4 ;  /* 0x000000ffff037224 */ /* 0x000fc400078e0004 */
[----:B------:R-:W-:Y:S01]  /*210f0*/  IMAD.MOV.U32 R0, RZ, RZ, R5 ;  /* 0x000000ffff007224 */ /* 0x000fe200078e0005 */
[----:B---3--:R-:W-:Y:S01]  /*21100*/  STL.64 [R1+0x33a0], R26 ;  /* 0x0033a01a01007387 */ /* 0x008fe20000100a00 */
[----:B------:R0:W-:Y:S03]  /*21110*/  STL.64 [R1+0x3398], R24 ;  /* 0x0033981801007387 */ /* 0x0001e60000100a00 */
[----:B0-----:R-:W2:Y:S01]  /*21120*/  LDL.LU.64 R24, [R1+0xb00] ;  /* 0x000b000001187983 */ /* 0x001ea20000300a00 */
[----:B------:R-:W2:Y:S11]  /*21130*/  LDL.LU.64 R26, [R1+0xb08] ;  /* 0x000b0800011a7983 */ /* 0x000eb60000300a00 */
[----:B------:R-:W-:Y:S03]  /*21140*/  @!UPT UIADD3 URZ, URZ, URZ, URZ ;  /* 0x0000003f3f3ff290 */ /* 0x000fe6000fffe03f */
[----:B------:R-:W-:Y:S02]  /*21150*/  STL.64 [R1+0xb30], R8 ;  /* 0x000b300801007387 */ /* 0x000fe40000100a00 */
[----:B------:R0:W-:Y:S02]  /*21160*/  STL.64 [R1+0xb38], R10 ;  /* 0x000b380a01007387 */ /* 0x0001e40000100a00 */
[----:B0-----:R-:W3:Y:S01]  /*21170*/  LDL.LU.64 R10, [R1+0x33d8] ;  /* 0x0033d800010a7983 */ /* 0x001ee20000300a00 */
[----:B------:R-:W2:Y:S02]  /*21180*/  LDL.LU.64 R4, [R1+0x33d0] ;  /* 0x0033d00001047983 */ /* 0x000ea40000300a00 */
[C---:B--2---:R-:W-:Y:S01]  /*21190*/  HMMA.16816.F32 R12, R20.reuse, R4, R12 ;  /* 0x00000004140c723c */ /* 0x044fe2000000180c */
[----:B------:R-:W-:Y:S02]  /*211a0*/  IMAD.MOV.U32 R8, RZ, RZ, R4 ;  /* 0x000000ffff087224 */ /* 0x000fe400078e0004 */
[----:B------:R-:W-:Y:S11]  /*211b0*/  IMAD.MOV.U32 R9, RZ, RZ, R5 ;  /* 0x000000ffff097224 */ /* 0x000ff600078e0005 */
[----:B------:R-:W-:Y:S09]  /*211c0*/  @!UPT UIADD3 URZ, URZ, URZ, URZ ;  /* 0x0000003f3f3ff290 */ /* 0x000ff2000fffe03f */
[----:B------:R-:W-:Y:S01]  /*211d0*/  STL.64 [R1+0xb20], R12 ;  /* 0x000b200c01007387 */ /* 0x000fe20000100a00 */
[----:B------:R0:W-:Y:S03]  /*211e0*/  STL.64 [R1+0xb28], R14 ;  /* 0x000b280e01007387 */ /* 0x0001e60000100a00 */
[----:B0-----:R-:W2:Y:S01]  /*211f0*/  LDL.LU R14, [R1+0x33c8] ;  /* 0x0033c800010e7983 */ /* 0x001ea20000300800 */
[----:B------:R-:W2:Y:S02]  /*21200*/  LDL.LU.64 R12, [R1+0x33c0] ;  /* 0x0033c000010c7983 */ /* 0x000ea40000300a00 */
[----:B------:R-:W4:Y:S02]  /*21210*/  LDL.LU.64 R4, [R1+0x33b8] ;  /* 0x0033b80001047983 */ /* 0x000f240000300a00 */
[C---:B----4-:R-:W-:Y:S11]  /*21220*/  HMMA.16816.F32 R16, R20.reuse, R4, R16 ;  /* 0x000000041410723c */ /* 0x050ff60000001810 */
[----:B------:R-:W-:Y:S11]  /*21230*/  @!UPT UIADD3 URZ, URZ, URZ, URZ ;  /* 0x0000003f3f3ff290 */ /* 0x000ff6000fffe03f */
[----:B------:R-:W-:Y:S01]  /*21240*/  @!UPT UIADD3 URZ, URZ, URZ, URZ ;  /* 0x0000003f3f3ff290 */ /* 0x000fe2000fffe03f */
[----:B------:R-:W-:Y:S01]  /*21250*/  STL.64 [R1+0xb10], R16 ;  /* 0x000b101001007387 */ /* 0x000fe20000100a00 */
[----:B------:R0:W-:Y:S03]  /*21260*/  STL.64 [R1+0xb18], R18 ;  /* 0x000b181201007387 */ /* 0x0001e60000100a00 */
[----:B0-----:R-:W4:Y:S01]  /*21270*/  LDL.LU.64 R18, [R1+0x33b0] ;  /* 0x0033b00001127983 */ /* 0x001f220000300a00 */
[----:B------:R-:W2:Y:S02]  /*21280*/  LDL.LU.64 R16, [R1+0x33a8] ;  /* 0x0033a80001107983 */ /* 0x000ea40000300a00 */
[----:B------:R-:W-:Y:S02]  /*21290*/  IMAD.MOV.U32 R28, RZ, RZ, R4 ;  /* 0x000000ffff1c7224 */ /* 0x000fe400078e0004 */
[----:B------:R-:W-:Y:S02]  /*212a0*/  IMAD.MOV.U32 R15, RZ, RZ, R5 ;  /* 0x000000ffff0f7224 */ /* 0x000fe400078e0005 */
[----:B------:R-:W3:Y:S01]  /*212b0*/  LDL.LU.64 R4, [R1+0xae0] ;  /* 0x000ae00001047983 */ /* 0x000ee20000300a00 */
[----:B------:R-:W3:Y:S01]  /*212c0*/  LDL.LU.64 R6, [R1+0xae8] ;  /* 0x000ae80001067983 */ /* 0x000ee20000300a00 */
[C---:B--2---:R-:W-:Y:S11]  /*212d0*/  HMMA.16816.F32 R24, R20.reuse, R16, R24 ;  /* 0x000000101418723c */ /* 0x044ff60000001818 */
[----:B------:R-:W-:Y:S11]  /*212e0*/  @!UPT UIADD3 URZ, URZ, URZ, URZ ;  /* 0x0000003f3f3ff290 */ /* 0x000ff6000fffe03f */
[----:B------:R-:W-:Y:S01]  /*212f0*/  @!UPT UIADD3 URZ, URZ, URZ, URZ ;  /* 0x0000003f3f3ff290 */ /* 0x000fe2000fffe03f */
[----:B------:R-:W-:Y:S01]  /*21300*/  STL.64 [R1+0xb00], R24 ;  /* 0x000b001801007387 */ /* 0x000fe20000100a00 */
[----:B------:R0:W-:Y:S03]  /*21310*/  STL.64 [R1+0xb08], R26 ;  /* 0x000b081a01007387 */ /* 0x0001e60000100a00 */
[----:B0-----:R-:W2:Y:S01]  /*21320*/  LDL.LU.64 R26, [R1+0x33a0] ;  /* 0x0033a000011a7983 */ /* 0x001ea20000300a00 */
[----:B------:R-:W2:Y:S02]  /*21330*/  LDL.LU.64 R24, [R1+0x3398] ;  /* 0x0033980001187983 */ /* 0x000ea40000300a00 */
[----:B----4-:R-:W-:Y:S02]  /*21340*/  STL.64 [R1+0x3250], R18 ;  /* 0x0032501201007387 */ /* 0x010fe40000100a00 */
[----:B------:R0:W-:Y:S02]  /*21350*/  STL.64 [R1+0x3248], R16 ;  /* 0x0032481001007387 */ /* 0x0001e40000100a00 */
[----:B0-----:R-:W4:Y:S01]  /*21360*/  LDL.LU.64 R16, [R1+0x520] ;  /* 0x0005200001107983 */ /* 0x001f220000300a00 */
[----:B------:R-:W4:Y:S01]  /*21370*/  LDL.LU.64 R18, [R1+0x528] ;  /* 0x0005280001127983 */ /* 0x000f220000300a00 */
[----:B--2---:R-:W-:Y:S11]  /*21380*/  HMMA.16816.F32 R24, R20, R12, R24 ;  /* 0x0000000c1418723c */ /* 0x004ff60000001818 */
[----:B------:R-:W-:Y:S11]  /*21390*/  @!UPT UIADD3 URZ, URZ, URZ, URZ ;  /* 0x0000003f3f3ff290 */ /* 0x000ff6000fffe03f */
[----:B------:R-:W-:Y:S01]  /*213a0*/  @!UPT UIADD3 URZ, URZ, URZ, URZ ;  /* 0x0000003f3f3ff290 */ /* 0x000fe2000fffe03f */
[----:B------:R-:W-:Y:S01]  /*213b0*/  STL.64 [R1+0xaf0], R24 ;  /* 0x000af01801007387 */ /* 0x000fe20000100a00 */
[----:B------:R0:W-:Y:S03]  /*213c0*/  STL.64 [R1+0xaf8], R26 ;  /* 0x000af81a01007387 */ /* 0x0001e60000100a00 */
[----:B0-----:R-:W2:Y:S01]  /*213d0*/  LDL.LU.64 R26, [R1+0x3390] ;  /* 0x00339000011a7983 */ /* 0x001ea20000300a00 */
[----:B------:R-:W2:Y:S02]  /*213e0*/  LDL.LU.64 R24, [R1+0x3388] ;  /* 0x0033880001187983 */ /* 0x000ea40000300a00 */
[----:B------:R0:W-:Y:S02]  /*213f0*/  STL.64 [R1+0x3258], R12 ;  /* 0x0032580c01007387 */ /* 0x0001e40000100a00 */
[----:B0-----:R-:W-:Y:S02]  /*21400*/  IMAD.MOV.U32 R12, RZ, RZ, R8 ;  /* 0x000000ffff0c7224 */ /* 0x001fe400078e0008 */
[----:B------:R-:W-:Y:S01]  /*21410*/  IMAD.MOV.U32 R13, RZ, RZ, R9 ;  /* 0x000000ffff0d7224 */ /* 0x000fe200078e0009 */
[----:B------:R-:W3:Y:S01]  /*21420*/  LDL.LU R8, [R1+0x3384] ;  /* 0x0033840001087983 */ /* 0x000ee20000300800 */
[----:B------:R-:W3:Y:S03]  /*21430*/  LDL.LU R9, [R1+0x3380] ;  /* 0x0033800001097983 */ /* 0x000ee60000300800 */
[----:B------:R0:W-:Y:S02]  /*21440*/  STL.64 [R1+0x3268], R12 ;  /* 0x0032680c01007387 */ /* 0x0001e40000100a00 */
[----:B0-----:R-:W-:-:S02]  /*21450*/  IMAD.MOV.U32 R12, RZ, RZ, R3 ;  /* 0x000000ffff0c7224 */ /* 0x001fc400078e0003 */
[----:B------:R-:W-:Y:S01]  /*21460*/  IMAD.MOV.U32 R13, RZ, RZ, R0 ;  /* 0x000000ffff0d7224 */ /* 0x000fe200078e0000 */
[----:B------:R-:W4:Y:S01]  /*21470*/  LDL.LU R3, [R1+0x337c] ;  /* 0x00337c0001037983 */ /* 0x000f220000300800 */
[----:B------:R-:W4:Y:S03]  /*21480*/  LDL.LU R0, [R1+0x3378] ;  /* 0x0033780001007983 */ /* 0x000f260000300800 */
[----:B------:R0:W-:Y:S02]  /*21490*/  STL.64 [R1+0x3280], R12 ;  /* 0x0032800c01007387 */ /* 0x0001e40000100a00 */
[----:B0-----:R-:W-:Y:S02]  /*214a0*/  IMAD.MOV.U32 R12, RZ, RZ, R2 ;  /* 0x000000ffff0c7224 */ /* 0x001fe400078e0002 */
[----:B------:R-:W4:Y:S01]  /*214b0*/  LDL.LU R2, [R1+0x3374] ;  /* 0x0033740001027983 */ /* 0x000f220000300800 */
[----:B---3--:R-:W-:Y:S01]  /*214c0*/  HMMA.16816.F32 R4, R20, R8, R4 ;  /* 0x000000081404723c */ /* 0x008fe20000001804 */
[----:B--2---:R-:W-:-:S02]  /*214d0*/  IMAD.MOV.U32 R13, RZ, RZ, R24 ;  /* 0x000000ffff0d7224 */ /* 0x004fc400078e0018 */
[----:B------:R-:W2:Y:S03]  /*214e0*/  LDL.LU R24, [R1+0x3370] ;  /* 0x0033700001187983 */ /* 0x000ea60000300800 */
[----:B------:R-:W-:Y:S11]  /*214f0*/  STL.64 [R1+0x3298], R12 ;  /* 0x0032980c01007387 */ /* 0x000ff60000100a00 */
[----:B------:R-:W-:Y:S06]  /*21500*/  @!UPT UIADD3 URZ, URZ, URZ, URZ ;  /* 0x0000003f3f3ff290 */ /* 0x000fec000fffe03f */
[----:B------:R-:W-:Y:S01]  /*21510*/  STL.64 [R1+0xae0], R4 ;  /* 0x000ae00401007387 */ /* 0x000fe20000100a00 */
[----:B------:R0:W-:Y:S03]  /*21520*/  STL.64 [R1+0xae8], R6 ;  /* 0x000ae80601007387 */ /* 0x0001e60000100a00 */
[----:B0-----:R-:W3:Y:S01]  /*21530*/  LDL.LU.64 R6, [R1+0x3368] ;  /* 0x0033680001067983 */ /* 0x001ee20000300a00 */
[----:B------:R-:W4:Y:S02]  /*21540*/  LDL.LU.64 R4, [R1+0x3360] ;  /* 0x0033600001047983 */ /* 0x000f240000300a00 */
[----:B------:R-:W-:Y:S02]  /*21550*/  IMAD.MOV.U32 R12, RZ, RZ, R25 ;  /* 0x000000ffff0c7224 */ /* 0x000fe400078e0019 */
[----:B------:R-:W-:Y:S01]  /*21560*/  IMAD.MOV.U32 R13, RZ, RZ, R26 ;  /* 0x000000ffff0d7224 */ /* 0x000fe200078e001a */
[----:B------:R-:W2:Y:S01]  /*21570*/  LDL.LU R25, [R1+0x3358] ;  /* 0x0033580001197983 */ /* 0x000ea20000300800 */
[----:B------:R-:W2:Y:S03]  /*21580*/  LDL.LU R26, [R1+0x3354] ;  /* 0x00335400011a7983 */ /* 0x000ea60000300800 */
[----:B------:R0:W-:Y:S01]  /*21590*/  STL.64 [R1+0x32b0], R12 ;  /* 0x0032b00c01007387 */ /* 0x0001e20000100a00 */
[----:B------:R-:W-:Y:S02]  /*215a0*/  STL.64 [R1+0x3240], R8 ;  /* 0x0032400801007387 */ /* 0x000fe40000100a00 */
[----:B0-----:R-:W-:-:S02]  /*215b0*/  IMAD.MOV.U32 R12, RZ, RZ, R27 ;  /* 0x000000ffff0c7224 */ /* 0x001fc400078e001b */
[----:B------:R-:W-:Y:S01]  /*215c0*/  IMAD.MOV.U32 R13, RZ, RZ, R29 ;  /* 0x000000ffff0d7224 */ /* 0x000fe200078e001d */
[----:B----4-:R-:W-:Y:S01]  /*215d0*/  HMMA.16816.F32 R16, R20, R4, R16 ;  /* 0x000000041410723c */ /* 0x010fe20000001810 */
[----:B------:R-:W-:Y:S11]  /*215e0*/  STL.64 [R1+0x3348], R4 ;  /* 0x0033480401007387 */ /* 0x000ff60000100a00 */
[----:B------:R-:W-:Y:S11]  /*215f0*/  @!UPT UIADD3 URZ, URZ, URZ, URZ ;  /* 0x0000003f3f3ff290 */ /* 0x000ff6000fffe03f */
[----:B------:R-:W-:Y:S01]  /*21600*/  STL.64 [R1+0x520], R16 ;  /* 0x0005201001007387 */ /* 0x000fe20000100a00 */
[----:B------:R-:W-:Y:S02]  /*21610*/  STL.64 [R1+0x528], R18 ;  /* 0x0005281201007387 */ /* 0x000fe40000100a00 */
[----:B------:R-:W2:Y:S02]  /*21620*/  LDL.LU R27, [R1+0x3350] ;  /* 0x00335000011b7983 */ /* 0x000ea40000300800 */
[----:B------:R0:W-:Y:S02]  /*21630*/  STL.64 [R1+0x32c8], R12 ;  /* 0x0032c80c01007387 */ /* 0x0001e40000100a00 */
[----:B0-----:R-:W-:Y:S02]  /*21640*/  IMAD.MOV.U32 R12, RZ, RZ, R14 ;  /* 0x000000ffff0c7224 */ /* 0x001fe400078e000e */
[----:B------:R-:W-:-:S05]  /*21650*/  IMAD.MOV.U32 R13, RZ, RZ, R11 ;  /* 0x000000ffff0d7224 */ /* 0x000fca00078e000b */
        /* <DEDUP_REMOVED lines=8> */
[----:B------:R-:W2:Y:S02]  /*216e0*/  LDL.LU.64 R6, [R1+0x408] ;  /* 0x0004080001067983 */ /* 0x000ea40000300a00 */
[----:B0-----:R-:W-:Y:S02]  /*216f0*/  IMAD.MOV.U32 R12, RZ, RZ, R2 ;  /* 0x000000ffff0c7224 */ /* 0x001fe400078e0002 */
[----:B------:R-:W-:-:S05]  /*21700*/  IMAD.MOV.U32 R13, RZ, RZ, R0 ;  /* 0x000000ffff0d7224 */ /* 0x000fca00078e0000 */
[----:B------:R0:W-:Y:S04]  /*21710*/  STL.64 [R1+0x3328], R12 ;  /* 0x0033280c01007387 */ /* 0x0001e80000100a00 */
[----:B0-----:R-:W3:Y:S01]  /*21720*/  LDL.64 R12, [R1+0xa0] ;  /* 0x0000a000010c7983 */ /* 0x001ee20000100a00 */
[----:B------:R-:W-:Y:S02]  /*21730*/  IMAD.MOV.U32 R20, RZ, RZ, R28 ;  /* 0x000000ffff147224 */ /* 0x000fe400078e001c */
[----:B------:R-:W-:Y:S01]  /*21740*/  IMAD.MOV.U32 R21, RZ, RZ, R15 ;  /* 0x000000ffff157224 */ /* 0x000fe200078e000f */
[----:B---3--:R0:W-:Y:S04]  /*21750*/  STL.64 [R1+0x3340], R12 ;  /* 0x0033400c01007387 */ /* 0x0081e80000100a00 */
[----:B0-----:R-:W2:Y:S01]  /*21760*/  LDL.64 R12, [R1+0xb0] ;  /* 0x0000b000010c7983 */ /* 0x001ea20000100a00 */
[----:B------:R0:W-:Y:S03]  /*21770*/  STL.64 [R1+0x3260], R20 ;  /* 0x0032601401007387 */ /* 0x0001e60000100a00 */
        /* <DEDUP_REMOVED lines=44> */
[----:B------:R0:W-:Y:S02]  /*21a40*/  STL.64 [R1+0x400], R4 ;  /* 0x0004000401007387 */ /* 0x0001e40000100a00 */
[----:B------:R1:W-:Y:S01]  /*21a50*/  STL.64 [R1+0x408], R6 ;  /* 0x0004080601007387 */ /* 0x0003e20000100a00 */
[----:B0-----:R-:W2:Y:S01]  /*21a60*/  LDL.LU.64 R4, [R1+0x3348] ;  /* 0x0033480001047983 */ /* 0x001ea20000300a00 */
[----:B-1----:R-:W-:-:S02]  /*21a70*/  IMAD.MOV.U32 R6, RZ, RZ, R12 ;  /* 0x000000ffff067224 */ /* 0x002fc400078e000c */
        /* <DEDUP_REMOVED lines=67> */
[----:B------:R-:W3:Y:S11]  /*21eb0*/  LDL.LU.64 R20, [R1+0x3260] ;  /* 0x0032600001147983 */ /* 0x000ef60000300a00 */
[----:B------:R-:W-:Y:S10]  /*21ec0*/  @!UPT UIADD3 URZ, URZ, URZ, URZ ;  /* 0x0000003f3f3ff290 */ /* 0x000ff4000fffe03f */
[----:B------:R0:W-:Y:S01]  /*21ed0*/  STL.64 [R1+0x360], R12 ;  /* 0x0003600c01007387 */ /* 0x0001e20000100a00 */
[----:B------:R-:W-:Y:S03]  /*21ee0*/  STL.64 [R1+0x368], R14 ;  /* 0x0003680e01007387 */ /* 0x000fe60000100a00 */
[----:B0-----:R-:W2:Y:S01]  /*21ef0*/  LDL.LU.64 R12, [R1+0x3258] ;  /* 0x00325800010c7983 */ /* 0x001ea20000300a00 */
[C---:B---3--:R-:W-:Y:S03]  /*21f00*/  HMMA.16816.F32 R20, R24.reuse, R20, R16 ;  /* 0x000000141814723c */ /* 0x048fe60000001810 */
[----:B------:R-:W3:Y:S01]  /*21f10*/  LDL.LU.64 R18, [R1+0x3250] ;  /* 0x0032500001127983 */ /* 0x000ee20000300a00 */
[----:B------:R-:W4:Y:S11]  /*21f20*/  LDL.LU.64 R16, [R1+0x3248] ;  /* 0x0032480001107983 */ /* 0x000f360000300a00 */
[----:B------:R-:W-:Y:S08]  /*21f30*/  @!UPT UIADD3 URZ, URZ, URZ, URZ ;  /* 0x0000003f3f3ff290 */ /* 0x000ff0000fffe03f */
[----:B------:R-:W-:Y:S01]  /*21f40*/  STL.64 [R1+0x350], R20 ;  /* 0x0003501401007387 */ /* 0x000fe20000100a00 */
[----:B------:R4:W-:Y:S02]  /*21f50*/  STL.64 [R1+0x358], R22 ;  /* 0x0003581601007387 */ /* 0x0009e40000100a00 */
[C---:B----4-:R-:W-:Y:S01]  /*21f60*/  HMMA.16816.F32 R20, R24.reuse, R16, R8 ;  /* 0x000000101814723c */ /* 0x050fe20000001808 */
[----:B------:R-:W2:Y:S01]  /*21f70*/  LDL.LU.64 R8, [R1+0x330] ;  /* 0x0003300001087983 */ /* 0x000ea20000300a00 */
[----:B------:R-:W2:Y:S11]  /*21f80*/  LDL.LU.64 R10, [R1+0x338] ;  /* 0x00033800010a7983 */ /* 0x000eb60000300a00 */
[----:B------:R-:W-:Y:S10]  /*21f90*/  @!UPT UIADD3 URZ, URZ, URZ, URZ ;  /* 0x0000003f3f3ff290 */ /* 0x000ff4000fffe03f */
[----:B------:R-:W-:Y:S01]  /*21fa0*/  STL.64 [R1+0x340], R20 ;  /* 0x0003401401007387 */ /* 0x000fe20000100a00 */
[----:B------:R-:W-:Y:S02]  /*21fb0*/  STL.64 [R1+0x348], R22 ;  /* 0x0003481601007387 */ /* 0x000fe40000100a00 */
[----:B---3--:R-:W-:Y:S02]  /*21fc0*/  STL.64 [R1+0x3198], R18 ;  /* 0x0031981201007387 */ /* 0x008fe40000100a00 */
[----:B------:R0:W-:Y:S02]  /*21fd0*/  STL.64 [R1+0x3190], R16 ;  /* 0x0031901001007387 */ /* 0x0001e40000100a00 */
[----:B0-----:R-:W3:Y:S04]  /*21fe0*/  LDL.64 R16, [R1+0x70] ;  /* 0x0000700001107983 */ /* 0x001ee80000100a00 */
[----:B------:R-:W0:Y:S04]  /*21ff0*/  S2R R2, SR_TID.X ;  /* 0x0000000000027919 */ /* 0x000e280000002100 */
[----:B---3--:R1:W-:Y:S04]  /*22000*/  STL.64 [R1+0x3200], R16 ;  /* 0x0032001001007387 */ /* 0x0083e80000100a00 */
[----:B-1----:R-:W3:Y:S01]  /*22010*/  LDL.64 R16, [R1+0x90] ;  /* 0x0000900001107983 */ /* 0x002ee20000100a00 */
[----:B--2---:R-:W-:Y:S01]  /*22020*/  HMMA.16816.F32 R8, R24, R12, R8 ;  /* 0x0000000c1808723c */ /* 0x004fe20000001808 */
[----:B0-----:R-:W-:-:S05]  /*22030*/  LOP3.LUT R14, R2, 0x7, RZ, 0xc0, !PT ;  /* 0x00000007020e7812 */ /* 0x001fca00078ec0ff */
[----:B------:R-:W-:Y:S01]  /*22040*/  IMAD R14, R14, 0x210, RZ ;  /* 0x000002100e0e7824 */ /* 0x000fe200078e02ff */
[----:B---3--:R0:W-:Y:S02]  /*22050*/  STL.64 [R1+0x3210], R16 ;  /* 0x0032101001007387 */ /* 0x0081e40000100a00 */
[----:B0-----:R-:W-:Y:S02]  /*22060*/  IMAD.MOV.U32 R16, RZ, RZ, R7 ;  /* 0x000000ffff107224 */ /* 0x001fe400078e0007 */
[----:B------:R-:W-:Y:S02]  /*22070*/  IMAD.MOV.U32 R17, RZ, RZ, R0 ;  /* 0x000000ffff117224 */ /* 0x000fe400078e0000 */
[----:B------:R-:W-:-:S03]  /*22080*/  IMAD.SHL.U32 R0, R2, 0x2, RZ ;  /* 0x0000000202007824 */ /* 0x000fc600078e00ff */
[----:B------:R-:W-:Y:S01]  /*22090*/  STL.64 [R1+0x3228], R16 ;  /* 0x0032281001007387 */ /* 0x000fe20000100a00 */
[----:B------:R-:W2:Y:S02]  /*220a0*/  LDL.LU.64 R20, [R1+0xe0] ;  /* 0x0000e00001147983 */ /* 0x000ea40000300a00 */
[----:B------:R-:W2:Y:S04]  /*220b0*/  LDL.LU.64 R22, [R1+0xe8] ;  /* 0x0000e80001167983 */ /* 0x000ea80000300a00 */
[----:B------:R0:W-:Y:S01]  /*220c0*/  STL.64 [R1+0x330], R8 ;  /* 0x0003300801007387 */ /* 0x0001e20000100a00 */
[----:B------:R-:W-:Y:S01]  /*220d0*/  STL.64 [R1+0x338], R10 ;  /* 0x0003380a01007387 */ /* 0x000fe20000100a00 */
[----:B------:R-:W-:-:S03]  /*220e0*/  LOP3.LUT R0, R14, 0x10, R0, 0x78, !PT ;  /* 0x000000100e007812 */ /* 0x000fc600078e7800 */
[----:B0-----:R-:W3:Y:S01]  /*220f0*/  LDL.LU.64 R8, [R1+0x3240] ;  /* 0x0032400001087983 */ /* 0x001ee20000300a00 */
[----:B------:R-:W-:Y:S02]  /*22100*/  STL [R1+0x317c], R12 ;  /* 0x00317c0c01007387 */ /* 0x000fe40000100800 */
[----:B------:R0:W-:Y:S02]  /*22110*/  STL [R1+0x3178], R13 ;  /* 0x0031780d01007387 */ /* 0x0001e40000100800 */
[----:B0-----:R-:W3:Y:S01]  /*22120*/  LDL.LU.64 R12, [R1+0x320] ;  /* 0x00032000010c7983 */ /* 0x001ee20000300a00 */
[----:B------:R-:W3:Y:S02]  /*22130*/  LDL.LU.64 R14, [R1+0x328] ;  /* 0x00032800010e7983 */ /* 0x000ee40000300a00 */
[C---:B---3--:R-:W-:Y:S01]  /*22140*/  HMMA.16816.F32 R12, R24.reuse, R8, R12 ;  /* 0x00000008180c723c */ /* 0x048fe2000000180c */
[----:B------:R0:W-:Y:S04]  /*22150*/  STL.64 [R1+0x3208], R8 ;  /* 0x0032080801007387 */ /* 0x0001e80000100a00 */
[----:B0-----:R-:W3:Y:S11]  /*22160*/  LDL.LU.64 R8, [R1+0x1010] ;  /* 0x0010100001087983 */ /* 0x001ef60000300a00 */
[----:B------:R-:W-:Y:S07]  /*22170*/  @!UPT UIADD3 URZ, URZ, URZ, URZ ;  /* 0x0000003f3f3ff290 */ /* 0x000fee000fffe03f */
[----:B------:R-:W-:Y:S01]  /*22180*/  STL.64 [R1+0x320], R12 ;  /* 0x0003200c01007387 */ /* 0x000fe20000100a00 */
[----:B------:R-:W-:Y:S02]  /*22190*/  STL.64 [R1+0x328], R14 ;  /* 0x0003280e01007387 */ /* 0x000fe40000100a00 */
[----:B------:R-:W4:Y:S02]  /*221a0*/  LDL.LU.64 R10, [R1+0x1018] ;  /* 0x00101800010a7983 */ /* 0x000f240000300a00 */
[----:B----4-:R-:W-:Y:S01]  /*221b0*/  STL.64 [R1+0x3220], R10 ;  /* 0x0032200a01007387 */ /* 0x010fe20000100a00 */
[----:B---3--:R0:W-:Y:S03]  /*221c0*/  STL.64 [R1+0x3218], R8 ;  /* 0x0032180801007387 */ /* 0x0081e60000100a00 */
[----:B0-----:R-:W3:Y:S01]  /*221d0*/  LDL.LU.64 R8, [R1+0x1020] ;  /* 0x0010200001087983 */ /* 0x001ee20000300a00 */
[----:B------:R-:W4:Y:S01]  /*221e0*/  LDL.LU.64 R10, [R1+0x1028] ;  /* 0x00102800010a7983 */ /* 0x000f220000300a00 */
[----:B--2---:R-:W-:Y:S01]  /*221f0*/  HMMA.16816.F32 R20, R24, R4, R20 ;  /* 0x000000041814723c */ /* 0x004fe20000001814 */
[----:B------:R-:W-:-:S05]  /*22200*/  IMAD.SHL.U32 R2, R2, 0x100, RZ ;  /* 0x0000010002027824 */ /* 0x000fca00078e00ff */
[----:B------:R-:W-:-:S04]  /*22210*/  LOP3.LUT R0, R0, 0x1000, R2, 0xf8, !PT ;  /* 0x0000100000007812 */ /* 0x000fc800078ef802 */
[----:B------:R-:W-:-:S05]  /*22220*/  LOP3.LUT R0, R0, 0x40, RZ, 0x3c, !PT ;  /* 0x0000004000007812 */ /* 0x000fca00078e3cff */
[----:B------:R-:W0:Y:S04]  /*22230*/  LDSM.16.MT88.4 R24, [R0+0x8080] ;  /* 0x008080000018783b */ /* 0x000e280000004200 */
[----:B----4-:R-:W-:Y:S01]  /*22240*/  STL.64 [R1+0x3238], R10 ;  /* 0x0032380a01007387 */ /* 0x010fe20000100a00 */
[----:B---3--:R1:W-:Y:S03]  /*22250*/  STL.64 [R1+0x3230], R8 ;  /* 0x0032300801007387 */ /* 0x0083e60000100a00 */
[----:B-1----:R-:W2:Y:S01]  /*22260*/  LDL.LU.64 R8, [R1+0x1030] ;  /* 0x0010300001087983 */ /* 0x002ea20000300a00 */
[----:B------:R-:W2:Y:S02]  /*22270*/  LDL.LU.64 R10, [R1+0x1038] ;  /* 0x00103800010a7983 */ /* 0x000ea40000300a00 */
[----:B------:R-:W3:Y:S02]  /*22280*/  LDL.LU.64 R12, [R1+0xe40] ;  /* 0x000e4000010c7983 */ /* 0x000ee40000300a00 */
[----:B------:R-:W3:Y:S01]  /*22290*/  LDL.LU.64 R14, [R1+0xe48] ;  /* 0x000e4800010e7983 */ /* 0x000ee20000300a00 */
[----:B------:R-:W-:Y:S01]  /*222a0*/  STL.64 [R1+0xe0], R20 ;  /* 0x0000e01401007387 */ /* 0x000fe20000100a00 */
[----:B------:R-:W-:Y:S02]  /*222b0*/  STL.64 [R1+0xe8], R22 ;  /* 0x0000e81601007387 */ /* 0x000fe40000100a00 */
[----:B------:R-:W2:Y:S04]  /*222c0*/  LDSM.16.MT88.4 R20, [R0+0x8000] ;  /* 0x008000000014783b */ /* 0x000ea80000004200 */
[----:B------:R-:W-:-:S02]  /*222d0*/  IMAD.MOV.U32 R16, RZ, RZ, R6 ;  /* 0x000000ffff107224 */ /* 0x000fc400078e0006 */
[----:B------:R-:W-:Y:S01]  /*222e0*/  IMAD.MOV.U32 R17, RZ, RZ, R3 ;  /* 0x000000ffff117224 */ /* 0x000fe200078e0003 */
[----:B0-----:R-:W-:Y:S01]  /*222f0*/  STL [R1+0x314c], R24 ;  /* 0x00314c1801007387 */ /* 0x001fe20000100800 */
[----:B------:R0:W-:Y:S02]  /*22300*/  STL [R1+0x3148], R25 ;  /* 0x0031481901007387 */ /* 0x0001e40000100800 */
[----:B------:R-:W-:Y:S02]  /*22310*/  STL [R1+0x3144], R26 ;  /* 0x0031441a01007387 */ /* 0x000fe40000100800 */
[----:B------:R-:W-:Y:S01]  /*22320*/  STL [R1+0x3140], R27 ;  /* 0x0031401b01007387 */ /* 0x000fe20000100800 */
[----:B0-----:R-:W4:Y:S01]  /*22330*/  LDL.64 R24, [R1+0x80] ;  /* 0x0000800001187983 */ /* 0x001f220000100a00 */
[----:B------:R-:W-:Y:S01]  /*22340*/  STL [R1+0x3138], R0 ;  /* 0x0031380001007387 */ /* 0x000fe20000100800 */
        /* <DEDUP_REMOVED lines=12> */
[----:B------:R-:W-:Y:S03]  /*22410*/  STL.64 [R1+0x1028], R18 ;  /* 0x0010281201007387 */ /* 0x000fe60000100a00 */
[----:B0-----:R-:W2:Y:S02]  /*22420*/  LDL.LU.64 R16, [R1+0x3210] ;  /* 0x0032100001107983 */ /* 0x001ea40000300a00 */
[----:B--2---:R-:W-:Y:S01]  /*22430*/  HMMA.16816.F32 R8, R20, R16, R8 ;  /* 0x000000101408723c */ /* 0x004fe20000001808 */
[----:B------:R-:W-:Y:S02]  /*22440*/  IMAD.MOV.U32 R7, RZ, RZ, R16 ;  /* 0x000000ffff077224 */ /* 0x000fe400078e0010 */
[----:B------:R-:W-:Y:S11]  /*22450*/  IMAD.MOV.U32 R6, RZ, RZ, R17 ;  /* 0x000000ffff067224 */ /* 0x000ff600078e0011 */
[----:B------:R-:W-:Y:S09]  /*22460*/  @!UPT UIADD3 URZ, URZ, URZ, URZ ;  /* 0x0000003f3f3ff290 */ /* 0x000ff2000fffe03f */
[----:B------:R0:W-:Y:S01]  /*22470*/  STL.64 [R1+0x1010], R8 ;  /* 0x0010100801007387 */ /* 0x0001e20000100a00 */
[----:B------:R-:W-:Y:S03]  /*22480*/  STL.64 [R1+0x1018], R10 ;  /* 0x0010180a01007387 */ /* 0x000fe60000100a00 */
[----:B0-----:R-:W2:Y:S01]  /*22490*/  LDL.LU.64 R8, [R1+0x3208] ;  /* 0x0032080001087983 */ /* 0x001ea20000300a00 */
[----:B------:R-:W3:Y:S02]  /*224a0*/  LDL.LU.64 R16, [R1+0x3200] ;  /* 0x0032000001107983 */ /* 0x000ee40000300a00 */
[----:B------:R-:W-:Y:S02]  /*224b0*/  STL [R1+0x313c], R7 ;  /* 0x00313c0701007387 */ /* 0x000fe40000100800 */
[----:B------:R-:W-:Y:S01]  /*224c0*/  STL [R1+0x31e8], R6 ;  /* 0x0031e80601007387 */ /* 0x000fe20000100800 */
[----:B------:R0:W-:Y:S04]  /*224d0*/  STL.64 [R1+0x31e0], R4 ;  /* 0x0031e00401007387 */ /* 0x0001e80000100a00 */
[----:B0-----:R-:W2:Y:S01]  /*224e0*/  LDL.LU.64 R4, [R1+0x1000] ;  /* 0x0010000001047983 */ /* 0x001ea20000300a00 */
[----:B------:R-:W2:Y:S02]  /*224f0*/  LDL.LU.64 R6, [R1+0x1008] ;  /* 0x0010080001067983 */ /* 0x000ea40000300a00 */
[----:B----4-:R-:W-:-:S02]  /*22500*/  IMAD.MOV.U32 R2, RZ, RZ, R25 ;  /* 0x000000ffff027224 */ /* 0x010fc400078e0019 */
[----:B------:R-:W-:Y:S01]  /*22510*/  IMAD.MOV.U32 R3, RZ, RZ, R24 ;  /* 0x000000ffff037224 */ /* 0x000fe200078e0018 */
[C---:B--2---:R-:W-:Y:S11]  /*22520*/  HMMA.16816.F32 R4, R20.reuse, R24, R4 ;  /* 0x000000181404723c */ /* 0x044ff60000001804 */
[----:B------:R-:W-:Y:S11]  /*22530*/  @!UPT UIADD3 URZ, URZ, URZ, URZ ;  /* 0x0000003f3f3ff290 */ /* 0x000ff6000fffe03f */
[----:B------:R-:W-:Y:S01]  /*22540*/  @!UPT UIADD3 URZ, URZ, URZ, URZ ;  /* 0x0000003f3f3ff290 */ /* 0x000fe2000fffe03f */
[----:B------:R-:W-:Y:S01]  /*22550*/  STL.64 [R1+0x1000], R4 ;  /* 0x0010000401007387 */ /* 0x000fe20000100a00 */
[----:B------:R3:W-:Y:S02]  /*22560*/  STL.64 [R1+0x1008], R6 ;  /* 0x0010080601007387 */ /* 0x0007e40000100a00 */
[----:B---3--:R-:W-:Y:S01]  /*22570*/  HMMA.16816.F32 R4, R20, R16, R12 ;  /* 0x000000101404723c */ /* 0x008fe2000000180c */
[----:B------:R-:W-:Y:S01]  /*22580*/  STL [R1+0x3174], R2 ;  /* 0x0031740201007387 */ /* 0x000fe20000100800 */
[----:B------:R-:W-:Y:S11]  /*22590*/  STL [R1+0x3170], R3 ;  /* 0x0031700301007387 */ /* 0x000ff60000100800 */
[----:B------:R-:W-:Y:S10]  /*225a0*/  @!UPT UIADD3 URZ, URZ, URZ, URZ ;  /* 0x0000003f3f3ff290 */ /* 0x000ff4000fffe03f */
[----:B------:R0:W-:Y:S01]  /*225b0*/  STL.64 [R1+0xe40], R4 ;  /* 0x000e400401007387 */ /* 0x0001e20000100a00 */
[----:B------:R1:W-:Y:S03]  /*225c0*/  STL.64 [R1+0xe48], R6 ;  /* 0x000e480601007387 */ /* 0x0003e60000100a00 */
[----:B0-----:R-:W2:Y:S01]  /*225d0*/  LDL.LU.64 R4, [R1+0xe20] ;  /* 0x000e200001047983 */ /* 0x001ea20000300a00 */
[----:B-1----:R-:W3:Y:S03]  /*225e0*/  LDL.LU.64 R6, [R1+0xe28] ;  /* 0x000e280001067983 */ /* 0x002ee60000300a00 */
[----:B---3--:R-:W-:Y:S01]  /*225f0*/  STL.64 [R1+0x31f8], R6 ;  /* 0x0031f80601007387 */ /* 0x008fe20000100a00 */
[----:B--2---:R0:W-:Y:S03]  /*22600*/  STL.64 [R1+0x31f0], R4 ;  /* 0x0031f00401007387 */ /* 0x0041e60000100a00 */
[----:B0-----:R-:W2:Y:S01]  /*22610*/  LDL.LU.64 R4, [R1+0xe30] ;  /* 0x000e300001047983 */ /* 0x001ea20000300a00 */
[----:B------:R-:W2:Y:S02]  /*22620*/  LDL.LU.64 R6, [R1+0xe38] ;  /* 0x000e380001067983 */ /* 0x000ea40000300a00 */
[----:B------:R-:W3:Y:S02]  /*22630*/  LDL.LU.64 R24, [R1+0xe10] ;  /* 0x000e100001187983 */ /* 0x000ee40000300a00 */
[----:B------:R-:W4:Y:S02]  /*22640*/  LDL.LU.64 R26, [R1+0xe18] ;  /* 0x000e1800011a7983 */ /* 0x000f240000300a00 */
[----:B----4-:R-:W-:Y:S01]  /*22650*/  STL.64 [R1+0x31d8], R26 ;  /* 0x0031d81a01007387 */ /* 0x010fe20000100a00 */
[----:B---3--:R0:W-:Y:S03]  /*22660*/  STL.64 [R1+0x31d0], R24 ;  /* 0x0031d01801007387 */ /* 0x0081e60000100a00 */
[----:B0-----:R-:W3:Y:S01]  /*22670*/  LDL.64 R24, [R1+0x50] ;  /* 0x0000500001187983 */ /* 0x001ee20000100a00 */
[----:B------:R-:W4:Y:S02]  /*22680*/  LDL.LU.64 R12, [R1+0xe00] ;  /* 0x000e0000010c7983 */ /* 0x000f240000300a00 */
[----:B------:R-:W2:Y:S02]  /*22690*/  LDL.LU.64 R14, [R1+0xe08] ;  /* 0x000e0800010e7983 */ /* 0x000ea40000300a00 */
[----:B------:R-:W-:-:S02]  /*226a0*/  IMAD.MOV.U32 R11, RZ, RZ, R16 ;  /* 0x000000ffff0b7224 */ /* 0x000fc400078e0010 */
[----:B------:R-:W-:Y:S01]  /*226b0*/  IMAD.MOV.U32 R10, RZ, RZ, R17 ;  /* 0x000000ffff0a7224 */ /* 0x000fe200078e0011 */
[----:B--2---:R-:W-:Y:S01]  /*226c0*/  STL.64 [R1+0x31c8], R14 ;  /* 0x0031c80e01007387 */ /* 0x004fe20000100a00 */
[----:B----4-:R0:W-:Y:S02]  /*226d0*/  STL.64 [R1+0x31c0], R12 ;  /* 0x0031c00c01007387 */ /* 0x0101e40000100a00 */
[----:B------:R-:W2:Y:S01]  /*226e0*/  LDL.64 R16, [R1] ;  /* 0x0000000001107983 */ /* 0x000ea20000100a00 */
[----:B0-----:R-:W4:Y:S04]  /*226f0*/  LDL.64 R12, [R1+0x40] ;  /* 0x00004000010c7983 */ /* 0x001f280000100a00 */
[----:B--2---:R0:W-:Y:S04]  /*22700*/  STL.64 [R1+0x31a8], R16 ;  /* 0x0031a81001007387 */ /* 0x0041e80000100a00 */
[----:B0-----:R-:W2:Y:S04]  /*22710*/  LDL.64 R16, [R1+0x20] ;  /* 0x0000200001107983 */ /* 0x001ea80000100a00 */
[----:B--2---:R0:W-:Y:S04]  /*22720*/  STL.64 [R1+0x31b8], R16 ;  /* 0x0031b81001007387 */ /* 0x0041e80000100a00 */
[----:B0-----:R-:W2:Y:S01]  /*22730*/  LDL.64 R16, [R1+0x30] ;  /* 0x0000300001107983 */ /* 0x001ea20000100a00 */
[----:B------:R-:W-:Y:S02]  /*22740*/  STL.64 [R1+0x3168], R10 ;  /* 0x0031680a01007387 */ /* 0x000fe40000100a00 */
[----:B------:R0:W-:Y:S02]  /*22750*/  STL.64 [R1+0x3160], R8 ;  /* 0x0031600801007387 */ /* 0x0001e40000100a00 */
[----:B0-----:R-:W2:Y:S04]  /*22760*/  LDL.64 R8, [R1+0x10] ;  /* 0x0000100001087983 */ /* 0x001ea80000100a00 */
[----:B--2---:R0:W-:Y:S04]  /*22770*/  STL.64 [R1+0x31b0], R8 ;  /* 0x0031b00801007387 */ /* 0x0041e80000100a00 */
[----:B0-----:R-:W2:Y:S02]  /*22780*/  LDL.64 R8, [R1+0x60] ;  /* 0x0000600001087983 */ /* 0x001ea40000100a00 */
[C---:B--2---:R-:W-:Y:S11]  /*22790*/  HMMA.16816.F32 R4, R20.reuse, R8, R4 ;  /* 0x000000081404723c */ /* 0x044ff60000001804 */
[----:B------:R-:W-:Y:S11]  /*227a0*/  @!UPT UIADD3 URZ, URZ, URZ, URZ ;  /* 0x0000003f3f3ff290 */ /* 0x000ff6000fffe03f */
[----:B------:R-:W-:Y:S01]  /*227b0*/  @!UPT UIADD3 URZ, URZ, URZ, URZ ;  /* 0x0000003f3f3ff290 */ /* 0x000fe2000fffe03f */
[----:B------:R-:W-:Y:S01]  /*227c0*/  STL.64 [R1+0xe30], R4 ;  /* 0x000e300401007387 */ /* 0x000fe20000100a00 */
[----:B------:R0:W-:Y:S03]  /*227d0*/  STL.64 [R1+0xe38], R6 ;  /* 0x000e380601007387 */ /* 0x0001e60000100a00 */
[----:B0-----:R-:W2:Y:S01]  /*227e0*/  LDL.LU.64 R6, [R1+0x31f8] ;  /* 0x0031f80001067983 */ /* 0x001ea20000300a00 */
[----:B------:R-:W2:Y:S02]  /*227f0*/  LDL.LU.64 R4, [R1+0x31f0] ;  /* 0x0031f00001047983 */ /* 0x000ea40000300a00 */
[----:B------:R-:W-:Y:S02]  /*22800*/  IMAD.MOV.U32 R29, RZ, RZ, R8 ;  /* 0x000000ffff1d7224 */ /* 0x000fe400078e0008 */
[----:B------:R-:W-:Y:S02]  /*22810*/  IMAD.MOV.U32 R28, RZ, RZ, R9 ;  /* 0x000000ffff1c7224 */ /* 0x000fe400078e0009 */
[----:B------:R-:W4:Y:S01]  /*22820*/  LDL.LU.64 R8, [R1+0xdf0] ;  /* 0x000df00001087983 */ /* 0x000f220000300a00 */
[----:B------:R-:W4:Y:S02]  /*22830*/  LDL.LU.64 R10, [R1+0xdf8] ;  /* 0x000df800010a7983 */ /* 0x000f240000300a00 */
[----:B---3--:R-:W-:Y:S01]  /*22840*/  IMAD.MOV.U32 R0, RZ, RZ, R25 ;  /* 0x000000ffff007224 */ /* 0x008fe200078e0019 */
[C---:B--2---:R-:W-:Y:S11]  /*22850*/  HMMA.16816.F32 R4, R20.reuse, R24, R4 ;  /* 0x000000181404723c */ /* 0x044ff60000001804 */
[----:B------:R-:W-:Y:S11]  /*22860*/  @!UPT UIADD3 URZ, URZ, URZ, URZ ;  /* 0x0000003f3f3ff290 */ /* 0x000ff6000fffe03f */
[----:B------:R-:W-:Y:S01]  /*22870*/  @!UPT UIADD3 URZ, URZ, URZ, URZ ;  /* 0x0000003f3f3ff290 */ /* 0x000fe2000fffe03f */
[----:B------:R-:W-:Y:S01]  /*22880*/  STL.64 [R1+0xe20], R4 ;  /* 0x000e200401007387 */ /* 0x000fe20000100a00 */
[----:B------:R0:W-:Y:S03]  /*22890*/  STL.64 [R1+0xe28], R6 ;  /* 0x000e280601007387 */ /* 0x0001e60000100a00 */
[----:B0-----:R-:W2:Y:S01]  /*228a0*/  LDL.LU R6, [R1+0x31e8] ;  /* 0x0031e80001067983 */ /* 0x001ea20000300800 */
[----:B------:R-:W3:Y:S02]  /*228b0*/  LDL.LU.64 R4, [R1+0x31e0] ;  /* 0x0031e00001047983 */ /* 0x000ee40000300a00 */
[----:B------:R-:W-:Y:S02]  /*228c0*/  IMAD.MOV.U32 R7, RZ, RZ, R24 ;  /* 0x000000ffff077224 */ /* 0x000fe400078e0018 */
[----:B------:R-:W4:Y:S01]  /*228d0*/  LDL.LU.64 R26, [R1+0x31d8] ;  /* 0x0031d800011a7983 */ /* 0x000f220000300a00 */
[----:B------:R-:W4:Y:S02]  /*228e0*/  LDL.LU.64 R24, [R1+0x31d0] ;  /* 0x0031d00001187983 */ /* 0x000f240000300a00 */
[C---:B----4-:R-:W-:Y:S02]  /*228f0*/  HMMA.16816.F32 R24, R20.reuse, R12, R24 ;  /* 0x0000000c1418723c */ /* 0x050fe40000001818 */
[----:B--2---:R-:W-:Y:S01]  /*22900*/  STL.64 [R1+0x3158], R6 ;  /* 0x0031580601007387 */ /* 0x004fe20000100a00 */
[----:B---3--:R0:W-:Y:S03]  /*22910*/  STL.64 [R1+0x3150], R4 ;  /* 0x0031500401007387 */ /* 0x0081e60000100a00 */
[----:B0-----:R-:W2:Y:S01]  /*22920*/  LDL.LU.64 R4, [R1+0xde0] ;  /* 0x000de00001047983 */ /* 0x001ea20000300a00 */
[----:B------:R-:W2:Y:S11]  /*22930*/  LDL.LU.64 R6, [R1+0xde8] ;  /* 0x000de80001067983 */ /* 0x000eb60000300a00 */
[----:B------:R-:W-:Y:S05]  /*22940*/  @!UPT UIADD3 URZ, URZ, URZ, URZ ;  /* 0x0000003f3f3ff290 */ /* 0x000fea000fffe03f */
[----:B------:R-:W-:Y:S01]  /*22950*/  STL.64 [R1+0xe10], R24 ;  /* 0x000e101801007387 */ /* 0x000fe20000100a00 */
[----:B------:R0:W-:Y:S02]  /*22960*/  STL.64 [R1+0xe18], R26 ;  /* 0x000e181a01007387 */ /* 0x0001e40000100a00 */
[----:B------:R-:W3:Y:S02]  /*22970*/  LDL.LU.64 R14, [R1+0x31c8] ;  /* 0x0031c800010e7983 */ /* 0x000ee40000300a00 */
[----:B0-----:R-:W-:Y:S02]  /*22980*/  IMAD.MOV.U32 R26, RZ, RZ, R12 ;  /* 0x000000ffff1a7224 */ /* 0x001fe400078e000c */
[----:B------:R-:W-:Y:S02]  /*22990*/  IMAD.MOV.U32 R27, RZ, RZ, R13 ;  /* 0x000000ffff1b7224 */ /* 0x000fe400078e000d */
[----:B------:R-:W3:Y:S02]  /*229a0*/  LDL.LU.64 R12, [R1+0x31c0] ;  /* 0x0031c000010c7983 */ /* 0x000ee40000300a00 */
[C---:B---3--:R-:W-:Y:S11]  /*229b0*/  HMMA.16816.F32 R12, R20.reuse, R16, R12 ;  /* 0x00000010140c723c */ /* 0x048ff6000000180c */
[----:B------:R-:W-:Y:S11]  /*229c0*/  @!UPT UIADD3 URZ, URZ, URZ, URZ ;  /* 0x0000003f3f3ff290 */ /* 0x000ff6000fffe03f */
[----:B------:R-:W-:Y:S01]  /*229d0*/  @!UPT UIADD3 URZ, URZ, URZ, URZ ;  /* 0x0000003f3f3ff290 */ /* 0x000fe2000fffe03f */
[----:B------:R-:W-:Y:S01]  /*229e0*/  STL.64 [R1+0xe00], R12 ;  /* 0x000e000c01007387 */ /* 0x000fe20000100a00 */
[----:B------:R0:W-:Y:S02]  /*229f0*/  STL.64 [R1+0xe08], R14 ;  /* 0x000e080e01007387 */ /* 0x0001e40000100a00 */
[----:B0-----:R-:W-:Y:S02]  /*22a00*/  IMAD.MOV.U32 R15, RZ, RZ, R16 ;  /* 0x000000ffff0f7224 */ /* 0x001fe400078e0010 */
[----:B------:R-:W-:Y:S02]  /*22a10*/  IMAD.MOV.U32 R14, RZ, RZ, R17 ;  /* 0x000000ffff0e7224 */ /* 0x000fe400078e0011 */
[----:B------:R-:W3:Y:S03]  /*22a20*/  LDL.LU.64 R16, [R1+0x31b8] ;  /* 0x0031b80001107983 */ /* 0x000ee60000300a00 */
[----:B------:R0:W-:Y:S02]  /*22a30*/  STL.64 [R1+0x31a0], R14 ;  /* 0x0031a00e01007387 */ /* 0x0001e40000100a00 */
[----:B------:R-:W4:Y:S01]  /*22a40*/  LDL.LU.64 R12, [R1+0xdd0] ;  /* 0x000dd000010c7983 */ /* 0x000f220000300a00 */
[----:B0-----:R-:W4:Y:S01]  /*22a50*/  LDL.LU.64 R14, [R1+0xdd8] ;  /* 0x000dd800010e7983 */ /* 0x001f220000300a00 */
[----:B---3--:R-:W-:Y:S01]  /*22a60*/  HMMA.16816.F32 R8, R20, R16, R8 ;  /* 0x000000101408723c */ /* 0x008fe20000001808 */
[----:B------:R-:W-:-:S02]  /*22a70*/  IMAD.MOV.U32 R24, RZ, RZ, R16 ;  /* 0x000000ffff187224 */ /* 0x000fc400078e0010 */
[----:B------:R-:W-:Y:S11]  /*22a80*/  IMAD.MOV.U32 R25, RZ, RZ, R17 ;  /* 0x000000ffff197224 */ /* 0x000ff600078e0011 */
[----:B------:R-:W-:Y:S09]  /*22a90*/  @!UPT UIADD3 URZ, URZ, URZ, URZ ;  /* 0x0000003f3f3ff290 */ /* 0x000ff2000fffe03f */
[----:B------:R0:W-:Y:S01]  /*22aa0*/  STL.64 [R1+0xdf0], R8 ;  /* 0x000df00801007387 */ /* 0x0001e20000100a00 */
[----:B------:R-:W-:Y:S03]  /*22ab0*/  STL.64 [R1+0xdf8], R10 ;  /* 0x000df80a01007387 */ /* 0x000fe60000100a00 */
[----:B0-----:R-:W2:Y:S01]  /*22ac0*/  LDL.LU.64 R8, [R1+0x31b0] ;  /* 0x0031b00001087983 */ /* 0x001ea20000300a00 */
[----:B------:R-:W4:Y:S02]  /*22ad0*/  LDL.LU.64 R16, [R1+0x31a8] ;  /* 0x0031a80001107983 */ /* 0x000f240000300a00 */
[----:B------:R-:W-:Y:S02]  /*22ae0*/  STL.64 [R1+0x3188], R26 ;  /* 0x0031881a01007387 */ /* 0x000fe40000100a00 */
[----:B------:R0:W-:Y:S02]  /*22af0*/  STL.64 [R1+0x3180], R24 ;  /* 0x0031801801007387 */ /* 0x0001e40000100a00 */
[----:B0-----:R-:W3:Y:S01]  /*22b00*/  LDL.LU.64 R24, [R1+0xdc0] ;  /* 0x000dc00001187983 */ /* 0x001ee20000300a00 */
[----:B------:R-:W3:Y:S01]  /*22b10*/  LDL.LU.64 R26, [R1+0xdc8] ;  /* 0x000dc800011a7983 */ /* 0x000ee20000300a00 */
[C---:B--2---:R-:W-:Y:S08]  /*22b20*/  HMMA.16816.F32 R4, R20.reuse, R8, R4 ;  /* 0x000000081404723c */ /* 0x044ff00000001804 */
[----:B----4-:R-:W-:Y:S01]  /*22b30*/  HMMA.16816.F32 R12, R20, R16, R12 ;  /* 0x00000010140c723c */ /* 0x010fe2000000180c */
[----:B------:R-:W-:-:S02]  /*22b40*/  IMAD.MOV.U32 R2, RZ, RZ, R8 ;  /* 0x000000ffff027224 */ /* 0x000fc400078e0008 */
[----:B------:R-:W-:Y:S11]  /*22b50*/  IMAD.MOV.U32 R3, RZ, RZ, R9 ;  /* 0x000000ffff037224 */ /* 0x000ff600078e0009 */
[----:B------:R-:W-:Y:S01]  /*22b60*/  @!UPT UIADD3 URZ, URZ, URZ, URZ ;  /* 0x0000003f3f3ff290 */ /* 0x000fe2000fffe03f */
[----:B------:R0:W-:Y:S01]  /*22b70*/  STL.64 [R1+0xde0], R4 ;  /* 0x000de00401007387 */ /* 0x0001e20000100a00 */
[----:B------:R1:W-:Y:S02]  /*22b80*/  STL.64 [R1+0xde8], R6 ;  /* 0x000de80601007387 */ /* 0x0003e40000100a00 */
[----:B------:R-:W2:Y:S02]  /*22b90*/  LDL.LU.64 R8, [R1+0xdb0] ;  /* 0x000db00001087983 */ /* 0x000ea40000300a00 */
[----:B------:R-:W2:Y:S01]  /*22ba0*/  LDL.LU.64 R10, [R1+0xdb8] ;  /* 0x000db800010a7983 */ /* 0x000ea20000300a00 */
[----:B0-----:R-:W4:Y:S01]  /*22bb0*/  LDL.LU.64 R4, [R1+0xda0] ;  /* 0x000da00001047983 */ /* 0x001f220000300a00 */
[----:B-1----:R-:W4:Y:S02]  /*22bc0*/  LDL.LU.64 R6, [R1+0xda8] ;  /* 0x000da80001067983 */ /* 0x002f240000300a00 */
[----:B------:R0:W-:Y:S02]  /*22bd0*/  STL.64 [R1+0xdd0], R12 ;  /* 0x000dd00c01007387 */ /* 0x0001e40000100a00 */
[----:B------:R1:W-:Y:S02]  /*22be0*/  STL.64 [R1+0xdd8], R14 ;  /* 0x000dd80e01007387 */ /* 0x0003e40000100a00 */
[----:B0-----:R-:W-:Y:S01]  /*22bf0*/  IMAD.MOV.U32 R12, RZ, RZ, R16 ;  /* 0x000000ffff0c7224 */ /* 0x001fe200078e0010 */
[----:B-1----:R-:W2:Y:S01]  /*22c00*/  LDL.LU.64 R14, [R1+0x31a0] ;  /* 0x0031a000010e7983 */ /* 0x002ea20000300a00 */
[----:B------:R-:W-:-:S02]  /*22c10*/  IMAD.MOV.U32 R13, RZ, RZ, R17 ;  /* 0x000000ffff0d7224 */ /* 0x000fc400078e0011 */
[----:B------:R-:W2:Y:S02]  /*22c20*/  LDL.LU.64 R18, [R1+0x3198] ;  /* 0x0031980001127983 */ /* 0x000ea40000300a00 */
[----:B------:R-:W3:Y:S02]  /*22c30*/  LDL.LU.64 R16, [R1+0x3190] ;  /* 0x0031900001107983 */ /* 0x000ee40000300a00 */
[----:B---3--:R-:W-:Y:S11]  /*22c40*/  HMMA.16816.F32 R24, R20, R16, R24 ;  /* 0x000000101418723c */ /* 0x008ff60000001818 */
[----:B------:R-:W-:Y:S11]  /*22c50*/  @!UPT UIADD3 URZ, URZ, URZ, URZ ;  /* 0x0000003f3f3ff290 */ /* 0x000ff6000fffe03f */
[----:B------:R-:W-:Y:S01]  /*22c60*/  @!UPT UIADD3 URZ, URZ, URZ, URZ ;  /* 0x0000003f3f3ff290 */ /* 0x000fe2000fffe03f */
[----:B------:R-:W-:Y:S01]  /*22c70*/  STL.64 [R1+0xdc0], R24 ;  /* 0x000dc01801007387 */ /* 0x000fe20000100a00 */
[----:B------:R0:W-:Y:S03]  /*22c80*/  STL.64 [R1+0xdc8], R26 ;  /* 0x000dc81a01007387 */ /* 0x0001e60000100a00 */
[----:B0-----:R-:W3:Y:S01]  /*22c90*/  LDL.LU.64 R26, [R1+0x3188] ;  /* 0x00318800011a7983 */ /* 0x001ee20000300a00 */
[----:B------:R-:W3:Y:S02]  /*22ca0*/  LDL.LU.64 R24, [R1+0x3180] ;  /* 0x0031800001187983 */ /* 0x000ee40000300a00 */
[----:B--2---:R-:W-:Y:S02]  /*22cb0*/  STL.64 [R1+0x3068], R18 ;  /* 0x0030681201007387 */ /* 0x004fe40000100a00 */
[----:B------:R0:W-:Y:S02]  /*22cc0*/  STL.64 [R1+0x3060], R16 ;  /* 0x0030601001007387 */ /* 0x0001e40000100a00 */
[----:B0-----:R-:W-:-:S02]  /*22cd0*/  IMAD.MOV.U32 R16, RZ, RZ, R12 ;  /* 0x000000ffff107224 */ /* 0x001fc400078e000c */
[----:B------:R-:W-:Y:S01]  /*22ce0*/  IMAD.MOV.U32 R17, RZ, RZ, R13 ;  /* 0x000000ffff117224 */ /* 0x000fe200078e000d */
[----:B------:R-:W2:Y:S01]  /*22cf0*/  LDL.LU R12, [R1+0x317c] ;  /* 0x00317c00010c7983 */ /* 0x000ea20000300800 */
[----:B------:R-:W2:Y:S03]  /*22d00*/  LDL.LU R13, [R1+0x3178] ;  /* 0x00317800010d7983 */ /* 0x000ea60000300800 */
[----:B------:R0:W-:Y:S02]  /*22d10*/  STL.64 [R1+0x3078], R16 ;  /* 0x0030781001007387 */ /* 0x0001e40000100a00 */
[----:B0-----:R-:W-:Y:S02]  /*22d20*/  IMAD.MOV.U32 R16, RZ, RZ, R2 ;  /* 0x000000ffff107224 */ /* 0x001fe400078e0002 */
[----:B------:R-:W-:Y:S01]  /*22d30*/  IMAD.MOV.U32 R17, RZ, RZ, R3 ;  /* 0x000000ffff117224 */ /* 0x000fe200078e0003 */
[----:B------:R-:W3:Y:S01]  /*22d40*/  LDL.LU R2, [R1+0x3174] ;  /* 0x0031740001027983 */ /* 0x000ee20000300800 */
[----:B------:R-:W3:Y:S03]  /*22d50*/  LDL.LU R3, [R1+0x3170] ;  /* 0x0031700001037983 */ /* 0x000ee60000300800 */
[----:B------:R0:W-:Y:S04]  /*22d60*/  STL.64 [R1+0x3090], R16 ;  /* 0x0030901001007387 */ /* 0x0001e80000100a00 */
[----:B0-----:R-:W3:Y:S01]  /*22d70*/  LDL.64 R16, [R1+0xa0] ;  /* 0x0000a00001107983 */ /* 0x001ee20000100a00 */
[C---:B--2---:R-:W-:Y:S03]  /*22d80*/  HMMA.16816.F32 R8, R20.reuse, R12, R8 ;  /* 0x0000000c1408723c */ /* 0x044fe60000001808 */
[----:B---3--:R0:W-:Y:S04]  /*22d90*/  STL.64 [R1+0x3130], R16 ;  /* 0x0031301001007387 */ /* 0x0081e80000100a00 */
[----:B0-----:R-:W2:Y:S01]  /*22da0*/  LDL.LU.64 R16, [R1+0x8d0] ;  /* 0x0008d00001107983 */ /* 0x001ea20000300a00 */
[----:B------:R-:W2:Y:S11]  /*22db0*/  LDL.LU.64 R18, [R1+0x8d8] ;  /* 0x0008d80001127983 */ /* 0x000eb60000300a00 */
[----:B------:R-:W-:Y:S04]  /*22dc0*/  @!UPT UIADD3 URZ, URZ, URZ, URZ ;  /* 0x0000003f3f3ff290 */ /* 0x000fe8000fffe03f */
[----:B------:R-:W-:Y:S02]  /*22dd0*/  STL.64 [R1+0xdb0], R8 ;  /* 0x000db00801007387 */ /* 0x000fe40000100a00 */
[----:B------:R0:W-:Y:S02]  /*22de0*/  STL.64 [R1+0xdb8], R10 ;  /* 0x000db80a01007387 */ /* 0x0001e40000100a00 */
[----:B0-----:R-:W3:Y:S01]  /*22df0*/  LDL.LU.64 R10, [R1+0x3168] ;  /* 0x00316800010a7983 */ /* 0x001ee20000300a00 */
[----:B------:R-:W4:Y:S02]  /*22e00*/  LDL.LU.64 R8, [R1+0x3160] ;  /* 0x0031600001087983 */ /* 0x000f240000300a00 */
[----:B------:R-:W-:Y:S01]  /*22e10*/  STL.64 [R1+0x3058], R12 ;  /* 0x0030580c01007387 */ /* 0x000fe20000100a00 */
[C---:B----4-:R-:W-:Y:S11]  /*22e20*/  HMMA.16816.F32 R4, R20.reuse, R8, R4 ;  /* 0x000000081404723c */ /* 0x050ff60000001804 */
[----:B------:R-:W-:Y:S11]  /*22e30*/  @!UPT UIADD3 URZ, URZ, URZ, URZ ;  /* 0x0000003f3f3ff290 */ /* 0x000ff6000fffe03f */
[----:B------:R-:W-:Y:S01]  /*22e40*/  @!UPT UIADD3 URZ, URZ, URZ, URZ ;  /* 0x0000003f3f3ff290 */ /* 0x000fe2000fffe03f */
[----:B------:R-:W-:Y:S01]  /*22e50*/  STL.64 [R1+0xda0], R4 ;  /* 0x000da00401007387 */ /* 0x000fe20000100a00 */
[----:B------:R0:W-:Y:S03]  /*22e60*/  STL.64 [R1+0xda8], R6 ;  /* 0x000da80601007387 */ /* 0x0001e60000100a00 */
[----:B0-----:R-:W4:Y:S01]  /*22e70*/  LDL.LU.64 R6, [R1+0x3158] ;  /* 0x0031580001067983 */ /* 0x001f220000300a00 */
        /* <DEDUP_REMOVED lines=9> */
[----:B------:R-:W-:Y:S01]  /*22f10*/  IMAD.MOV.U32 R21, RZ, RZ, R25 ;  /* 0x000000ffff157224 */ /* 0x000fe200078e0019 */
[----:B------:R-:W2:Y:S01]  /*22f20*/  LDL.LU R24, [R1+0x314c] ;  /* 0x00314c0001187983 */ /* 0x000ea20000300800 */
[----:B------:R-:W2:Y:S03]  /*22f30*/  LDL.LU R25, [R1+0x3148] ;  /* 0x0031480001197983 */ /* 0x000ea60000300800 */
[----:B------:R0:W-:Y:S01]  /*22f40*/  STL.64 [R1+0x3098], R20 ;  /* 0x0030981401007387 */ /* 0x0001e20000100a00 */
[----:B------:R-:W2:Y:S02]  /*22f50*/  LDL.LU.64 R12, [R1+0x700] ;  /* 0x00070000010c7983 */ /* 0x000ea40000300a00 */
[----:B0-----:R-:W-:-:S02]  /*22f60*/  IMAD.MOV.U32 R20, RZ, RZ, R15 ;  /* 0x000000ffff147224 */ /* 0x001fc400078e000f */
[----:B------:R-:W-:Y:S02]  /*22f70*/  IMAD.MOV.U32 R21, RZ, RZ, R14 ;  /* 0x000000ffff157224 */ /* 0x000fe400078e000e */
[----:B------:R-:W2:Y:S03]  /*22f80*/  LDL.LU.64 R14, [R1+0x708] ;  /* 0x00070800010e7983 */ /* 0x000ea60000300a00 */
[----:B------:R0:W-:Y:S02]  /*22f90*/  STL.64 [R1+0x30b0], R20 ;  /* 0x0030b01401007387 */ /* 0x0001e40000100a00 */
[----:B0-----:R-:W-:Y:S02]  /*22fa0*/  IMAD.MOV.U32 R20, RZ, RZ, R26 ;  /* 0x000000ffff147224 */ /* 0x001fe400078e001a */
[----:B------:R-:W-:Y:S01]  /*22fb0*/  IMAD.MOV.U32 R21, RZ, RZ, R27 ;  /* 0x000000ffff157224 */ /* 0x000fe200078e001b */
[----:B------:R-:W2:Y:S01]  /*22fc0*/  LDL.LU R26, [R1+0x3144] ;  /* 0x00314400011a7983 */ /* 0x000ea20000300800 */
[----:B------:R-:W2:Y:S03]  /*22fd0*/  LDL.LU R27, [R1+0x3140] ;  /* 0x00314000011b7983 */ /* 0x000ea60000300800 */
[----:B------:R4:W-:Y:S02]  /*22fe0*/  STL.64 [R1+0x30c8], R20 ;  /* 0x0030c81401007387 */ /* 0x0009e40000100a00 */
[----:B----4-:R-:W-:-:S02]  /*22ff0*/  IMAD.MOV.U32 R20, RZ, RZ, R7 ;  /* 0x000000ffff147224 */ /* 0x010fc400078e0007 */
[----:B------:R-:W-:Y:S01]  /*23000*/  IMAD.MOV.U32 R21, RZ, RZ, R0 ;  /* 0x000000ffff157224 */ /* 0x000fe200078e0000 */
[----:B------:R-:W4:Y:S01]  /*23010*/  LDL.LU R7, [R1+0x313c] ;  /* 0x00313c0001077983 */ /* 0x000f220000300800 */
[----:B------:R-:W2:Y:S03]  /*23020*/  LDL.LU R0, [R1+0x3138] ;  /* 0x0031380001007983 */ /* 0x000ea60000300800 */
[----:B------:R0:W-:Y:S04]  /*23030*/  STL.64 [R1+0x30e0], R20 ;  /* 0x0030e01401007387 */ /* 0x0001e80000100a00 */
[----:B0-----:R-:W2:Y:S04]  /*23040*/  LDL R20, [R1+0xb0] ;  /* 0x0000b00001147983 */ /* 0x001ea80000100800 */
[----:B------:R-:W2:Y:S01]  /*23050*/  LDL R21, [R1+0xb4] ;  /* 0x0000b40001157983 */ /* 0x000ea20000100800 */
[----:B------:R-:W-:Y:S02]  /*23060*/  STL.64 [R1+0x3070], R4 ;  /* 0x0030700401007387 */ /* 0x000fe40000100a00 */
[----:B---3--:R-:W-:-:S02]  /*23070*/  IMAD.MOV.U32 R8, RZ, RZ, R11 ;  /* 0x000000ffff087224 */ /* 0x008fc400078e000b */
[----:B------:R-:W-:Y:S01]  /*23080*/  IMAD.MOV.U32 R9, RZ, RZ, R10 ;  /* 0x000000ffff097224 */ /* 0x000fe200078e000a */
[----:B--2---:R-:W-:Y:S01]  /*23090*/  HMMA.16816.F32 R20, R24, R20, R16 ;  /* 0x000000141814723c */ /* 0x004fe20000001810 */
[----:B------:R-:W2:Y:S11]  /*230a0*/  LDL.LU.64 R16, [R1+0x3130] ;  /* 0x0031300001107983 */ /* 0x000eb60000300a00 */
[----:B------:R-:W-:Y:S11]  /*230b0*/  @!UPT UIADD3 URZ, URZ, URZ, URZ ;  /* 0x0000003f3f3ff290 */ /* 0x000ff6000fffe03f */
[----:B------:R0:W-:Y:S01]  /*230c0*/  STL.64 [R1+0x710], R20 ;  /* 0x0007101401007387 */ /* 0x0001e20000100a00 */
[----:B------:R-:W-:Y:S02]  /*230d0*/  STL.64 [R1+0x718], R22 ;  /* 0x0007181601007387 */ /* 0x000fe40000100a00 */
[----:B0-----:R-:W-:Y:S02]  /*230e0*/  IMAD.MOV.U32 R20, RZ, RZ, R29 ;  /* 0x000000ffff147224 */ /* 0x001fe400078e001d */
[----:B------:R-:W-:-:S05]  /*230f0*/  IMAD.MOV.U32 R21, RZ, RZ, R28 ;  /* 0x000000ffff157224 */ /* 0x000fca00078e001c */
[----:B------:R-:W-:Y:S01]  /*23100*/  STL.64 [R1+0x30f8], R20 ;  /* 0x0030f81401007387 */ /* 0x000fe20000100a00 */
[----:B------:R0:W-:Y:S02]  /*23110*/  STL.64 [R1+0x3100], R8 ;  /* 0x0031000801007387 */ /* 0x0001e40000100a00 */
[----:B0-----:R-:W-:Y:S02]  /*23120*/  IMAD.MOV.U32 R8, RZ, RZ, R3 ;  /* 0x000000ffff087224 */ /* 0x001fe400078e0003 */
[----:B------:R-:W-:-:S05]  /*23130*/  IMAD.MOV.U32 R9, RZ, RZ, R2 ;  /* 0x000000ffff097224 */ /* 0x000fca00078e0002 */
[----:B------:R2:W-:Y:S02]  /*23140*/  STL.64 [R1+0x3118], R8 ;  /* 0x0031180801007387 */ /* 0x0005e40000100a00 */
[----:B--2---:R-:W-:Y:S11]  /*23150*/  HMMA.16816.F32 R8, R24, R16, R12 ;  /* 0x000000101808723c */ /* 0x004ff6000000180c */
[----:B------:R-:W-:Y:S11]  /*23160*/  @!UPT UIADD3 URZ, URZ, URZ, URZ ;  /* 0x0000003f3f3ff290 */ /* 0x000ff6000fffe03f */
[----:B------:R-:W-:Y:S01]  /*23170*/  @!UPT UIADD3 URZ, URZ, URZ, URZ ;  /* 0x0000003f3f3ff290 */ /* 0x000fe2000fffe03f */
[----:B------:R-:W-:Y:S01]  /*23180*/  STL.64 [R1+0x700], R8 ;  /* 0x0007000801007387 */ /* 0x000fe20000100a00 */
[----:B------:R-:W-:Y:S02]  /*23190*/  STL.64 [R1+0x708], R10 ;  /* 0x0007080a01007387 */ /* 0x000fe40000100a00 */
[----:B------:R-:W2:Y:S02]  /*231a0*/  LDL.LU.64 R20, [R1+0x6d0] ;  /* 0x0006d00001147983 */ /* 0x000ea40000300a00 */
[----:B------:R-:W3:Y:S02]  /*231b0*/  LDL.LU.64 R22, [R1+0x6d8] ;  /* 0x0006d80001167983 */ /* 0x000ee40000300a00 */
[----:B---3--:R-:W-:Y:S01]  /*231c0*/  STL.64 [R1+0x3110], R22 ;  /* 0x0031101601007387 */ /* 0x008fe20000100a00 */
[----:B--2---:R0:W-:Y:S03]  /*231d0*/  STL.64 [R1+0x3108], R20 ;  /* 0x0031081401007387 */ /* 0x0041e60000100a00 */
        /* <DEDUP_REMOVED lines=9> */
[----:B------:R-:W2:Y:S02]  /*23270*/  LDL.LU.64 R18, [R1+0x688] ;  /* 0x0006880001127983 */ /* 0x000ea40000300a00 */
[----:B--2---:R-:W-:Y:S01]  /*23280*/  STL.64 [R1+0x30a8], R18 ;  /* 0x0030a81201007387 */ /* 0x004fe20000100a00 */
[----:B---3--:R0:W-:Y:S03]  /*23290*/  STL.64 [R1+0x30a0], R16 ;  /* 0x0030a01001007387 */ /* 0x0081e60000100a00 */
[----:B0-----:R-:W2:Y:S01]  /*232a0*/  LDL.LU.64 R16, [R1+0x690] ;  /* 0x0006900001107983 */ /* 0x001ea20000300a00 */
[----:B------:R-:W3:Y:S03]  /*232b0*/  LDL.LU.64 R18, [R1+0x698] ;  /* 0x0006980001127983 */ /* 0x000ee60000300a00 */
[----:B---3--:R-:W-:Y:S01]  /*232c0*/  STL.64 [R1+0x30c0], R18 ;  /* 0x0030c01201007387 */ /* 0x008fe20000100a00 */
[----:B--2---:R0:W-:Y:S03]  /*232d0*/  STL.64 [R1+0x30b8], R16 ;  /* 0x0030b81001007387 */ /* 0x0041e60000100a00 */
[----:B0-----:R-:W2:Y:S01]  /*232e0*/  LDL.LU.64 R16, [R1+0x6a0] ;  /* 0x0006a00001107983 */ /* 0x001ea20000300a00 */
[----:B------:R-:W3:Y:S03]  /*232f0*/  LDL.LU.64 R18, [R1+0x6a8] ;  /* 0x0006a80001127983 */ /* 0x000ee60000300a00 */
[----:B---3--:R-:W-:Y:S01]  /*23300*/  STL.64 [R1+0x30d8], R18 ;  /* 0x0030d81201007387 */ /* 0x008fe20000100a00 */
[----:B--2---:R0:W-:Y:S03]  /*23310*/  STL.64 [R1+0x30d0], R16 ;  /* 0x0030d01001007387 */ /* 0x0041e60000100a00 */
[----:B0-----:R-:W2:Y:S01]  /*23320*/  LDL.LU.64 R16, [R1+0x6b0] ;  /* 0x0006b00001107983 */ /* 0x001ea20000300a00 */
[----:B------:R-:W3:Y:S02]  /*23330*/  LDL.LU.64 R18, [R1+0x6b8] ;  /* 0x0006b80001127983 */ /* 0x000ee40000300a00 */
[----:B----4-:R-:W-:-:S02]  /*23340*/  IMAD.MOV.U32 R8, RZ, RZ, R7 ;  /* 0x000000ffff087224 */ /* 0x010fc400078e0007 */
[----:B------:R-:W-:-:S07]  /*23350*/  IMAD.MOV.U32 R9, RZ, RZ, R6 ;  /* 0x000000ffff097224 */ /* 0x000fce00078e0006 */
[C---:B------:R-:W-:Y:S01]  /*23360*/  HMMA.16816.F32 R8, R24.reuse, R8, R20 ;  /* 0x000000081808723c */ /* 0x040fe20000001814 */
        /* <DEDUP_REMOVED lines=8> */
[----:B0-----:R-:W3:Y:S01]  /*233f0*/  LDL.LU.64 R4, [R1+0x670] ;  /* 0x0006700001047983 */ /* 0x001ee20000300a00 */
[----:B------:R-:W3:Y:S02]  /*23400*/  LDL.LU.64 R6, [R1+0x678] ;  /* 0x0006780001067983 */ /* 0x000ee40000300a00 */
[----:B------:R-:W4:Y:S02]  /*23410*/  LDL.LU.64 R12, [R1+0x650] ;  /* 0x00065000010c7983 */ /* 0x000f240000300a00 */
[----:B------:R-:W4:Y:S01]  /*23420*/  LDL.LU.64 R14, [R1+0x658] ;  /* 0x00065800010e7983 */ /* 0x000f220000300a00 */
[----:B------:R-:W2:Y:S01]  /*23430*/  LDL.LU.64 R22, [R1+0x3128] ;  /* 0x0031280001167983 */ /* 0x000ea20000300a00 */
[----:B------:R-:W2:Y:S02]  /*23440*/  LDL.LU.64 R20, [R1+0x3120] ;  /* 0x0031200001147983 */ /* 0x000ea40000300a00 */
[----:B------:R0:W-:Y:S02]  /*23450*/  STL.64 [R1+0x6f0], R8 ;  /* 0x0006f00801007387 */ /* 0x0001e40000100a00 */
[----:B------:R2:W-:Y:S01]  /*23460*/  STL.64 [R1+0x6f8], R10 ;  /* 0x0006f80a01007387 */ /* 0x0005e20000100a00 */
        /* <DEDUP_REMOVED lines=47> */
[----:B------:R1:W-:Y:S03]  /*23760*/  STL.64 [R1+0x688], R22 ;  /* 0x0006881601007387 */ /* 0x0003e60000100a00 */
[----:B0-----:R-:W2:Y:S01]  /*23770*/  LDL.LU.64 R20, [R1+0x110] ;  /* 0x0001100001147983 */ /* 0x001ea20000300a00 */
[----:B-1----:R-:W2:Y:S01]  /*23780*/  LDL.LU.64 R22, [R1+0x118] ;  /* 0x0001180001167983 */ /* 0x002ea20000300a00 */
        /* <DEDUP_REMOVED lines=10> */
[----:B------:R-:W-:Y:S01]  /*23830*/  STL.64 [R1+0x660], R16 ;  /* 0x0006601001007387 */ /* 0x000fe20000100a00 */
[----:B------:R0:W-:Y:S03]  /*23840*/  STL.64 [R1+0x668], R18 ;  /* 0x0006681201007387 */ /* 0x0001e60000100a00 */
[----:B0-----:R-:W3:Y:S01]  /*23850*/  LDL.LU.64 R18, [R1+0x3068] ;  /* 0x0030680001127983 */ /* 0x001ee20000300a00 */
[----:B------:R-:W4:Y:S02]  /*23860*/  LDL.LU.64 R16, [R1+0x3060] ;  /* 0x0030600001107983 */ /* 0x000f240000300a00 */
[C---:B----4-:R-:W-:Y:S11]  /*23870*/  HMMA.16816.F32 R12, R24.reuse, R16, R12 ;  /* 0x00000010180c723c */ /* 0x050ff6000000180c */
[----:B------:R-:W-:Y:S11]  /*23880*/  @!UPT UIADD3 URZ, URZ, URZ, URZ ;  /* 0x0000003f3f3ff290 */ /* 0x000ff6000fffe03f */
[----:B------:R-:W-:Y:S01]  /*23890*/  @!UPT UIADD3 URZ, URZ, URZ, URZ ;  /* 0x0000003f3f3ff290 */ /* 0x000fe2000fffe03f */
[----:B------:R0:W-:Y:S01]  /*238a0*/  STL.64 [R1+0x650], R12 ;  /* 0x0006500c01007387 */ /* 0x0001e20000100a00 */
[----:B------:R-:W-:Y:S03]  /*238b0*/  STL.64 [R1+0x658], R14 ;  /* 0x0006580e01007387 */ /* 0x000fe60000100a00 */
[----:B0-----:R-:W4:Y:S01]  /*238c0*/  LDL.LU.64 R12, [R1+0x3058] ;  /* 0x00305800010c7983 */ /* 0x001f220000300a00 */
[----:B---3--:R-:W-:Y:S02]  /*238d0*/  STL.64 [R1+0x2fe8], R18 ;  /* 0x002fe81201007387 */ /* 0x008fe40000100a00 */
[----:B------:R0:W-:Y:S02]  /*238e0*/  STL.64 [R1+0x2fe0], R16 ;  /* 0x002fe01001007387 */ /* 0x0001e40000100a00 */
[----:B0-----:R-:W3:Y:S01]  /*238f0*/  LDL.64 R16, [R1+0x80] ;  /* 0x0000800001107983 */ /* 0x001ee20000100a00 */
[----:B----4-:R-:W-:Y:S03]  /*23900*/  HMMA.16816.F32 R8, R24, R12, R8 ;  /* 0x0000000c1808723c */ /* 0x010fe60000001808 */
[----:B---3--:R0:W-:Y:S04]  /*23910*/  STL.64 [R1+0x3038], R16 ;  /* 0x0030381001007387 */ /* 0x0081e80000100a00 */
[----:B0-----:R-:W3:Y:S01]  /*23920*/  LDL.LU.64 R16, [R1+0x630] ;  /* 0x0006300001107983 */ /* 0x001ee20000300a00 */
[----:B------:R-:W3:Y:S11]  /*23930*/  LDL.LU.64 R18, [R1+0x638] ;  /* 0x0006380001127983 */ /* 0x000ef60000300a00 */
[----:B------:R-:W-:Y:S04]  /*23940*/  @!UPT UIADD3 URZ, URZ, URZ, URZ ;  /* 0x0000003f3f3ff290 */ /* 0x000fe8000fffe03f */
[----:B------:R0:W-:Y:S02]  /*23950*/  STL.64 [R1+0x640], R8 ;  /* 0x0006400801007387 */ /* 0x0001e40000100a00 */
[----:B------:R-:W-:Y:S01]  /*23960*/  STL.64 [R1+0x648], R10 ;  /* 0x0006480a01007387 */ /* 0x000fe20000100a00 */
[----:B0-----:R-:W3:Y:S01]  /*23970*/  LDL.LU.64 R8, [R1+0x3050] ;  /* 0x0030500001087983 */ /* 0x001ee20000300a00 */
[----:B------:R0:W-:Y:S02]  /*23980*/  STL [R1+0x2fd4], R12 ;  /* 0x002fd40c01007387 */ /* 0x0001e40000100800 */
[----:B------:R1:W-:Y:S02]  /*23990*/  STL [R1+0x2fd0], R13 ;  /* 0x002fd00d01007387 */ /* 0x0003e40000100800 */
[----:B0-----:R-:W-:Y:S02]  /*239a0*/  IMAD.MOV.U32 R12, RZ, RZ, R3 ;  /* 0x000000ffff0c7224 */ /* 0x001fe400078e0003 */
[----:B-1----:R-:W-:-:S05]  /*239b0*/  IMAD.MOV.U32 R13, RZ, RZ, R2 ;  /* 0x000000ffff0d7224 */ /* 0x002fca00078e0002 */
[----:B------:R0:W-:Y:S04]  /*239c0*/  STL.64 [R1+0x3048], R12 ;  /* 0x0030480c01007387 */ /* 0x0001e80000100a00 */
[----:B0-----:R-:W4:Y:S01]  /*239d0*/  LDL.LU.64 R12, [R1+0xad0] ;  /* 0x000ad000010c7983 */ /* 0x001f220000300a00 */
[----:B------:R-:W4:Y:S01]  /*239e0*/  LDL.LU.64 R14, [R1+0xad8] ;  /* 0x000ad800010e7983 */ /* 0x000f220000300a00 */
[C---:B---3--:R-:W-:Y:S11]  /*239f0*/  HMMA.16816.F32 R16, R24.reuse, R8, R16 ;  /* 0x000000081810723c */ /* 0x048ff60000001810 */
[----:B------:R-:W-:Y:S11]  /*23a00*/  @!UPT UIADD3 URZ, URZ, URZ, URZ ;  /* 0x0000003f3f3ff290 */ /* 0x000ff6000fffe03f */
[----:B------:R-:W-:Y:S01]  /*23a10*/  @!UPT UIADD3 URZ, URZ, URZ, URZ ;  /* 0x0000003f3f3ff290 */ /* 0x000fe2000fffe03f */
[----:B------:R-:W-:Y:S01]  /*23a20*/  STL.64 [R1+0x630], R16 ;  /* 0x0006301001007387 */ /* 0x000fe20000100a00 */
[----:B------:R2:W-:Y:S02]  /*23a30*/  STL.64 [R1+0x638], R18 ;  /* 0x0006381201007387 */ /* 0x0005e40000100a00 */
[----:B--2---:R-:W-:Y:S01]  /*23a40*/  HMMA.16816.F32 R16, R24, R4, R20 ;  /* 0x000000041810723c */ /* 0x004fe20000001814 */
[----:B------:R-:W0:Y:S04]  /*23a50*/  LDSM.16.MT88.4 R24, [R0+0x8180] ;  /* 0x008180000018783b */ /* 0x000e280000004200 */
[----:B------:R1:W-:Y:S04]  /*23a60*/  STL.64 [R1+0x3040], R4 ;  /* 0x0030400401007387 */ /* 0x0003e80000100a00 */
[----:B------:R-:W4:Y:S04]  /*23a70*/  LDSM.16.MT88.4 R20, [R0+0x8100] ;  /* 0x008100000014783b */ /* 0x000f280000004200 */
[----:B-1----:R-:W2:Y:S10]  /*23a80*/  LDL.LU.64 R4, [R1+0xac0] ;  /* 0x000ac00001047983 */ /* 0x002eb40000300a00 */
[----:B------:R1:W-:Y:S01]  /*23a90*/  STL.64 [R1+0x110], R16 ;  /* 0x0001101001007387 */ /* 0x0003e20000100a00 */
[----:B------:R3:W-:Y:S02]  /*23aa0*/  STL.64 [R1+0x118], R18 ;  /* 0x0001181201007387 */ /* 0x0007e40000100a00 */
[----:B------:R-:W2:Y:S01]  /*23ab0*/  LDL.LU.64 R6, [R1+0xac8] ;  /* 0x000ac80001067983 */ /* 0x000ea20000300a00 */
[----:B-1----:R-:W2:Y:S01]  /*23ac0*/  LDL.LU.64 R16, [R1+0xab0] ;  /* 0x000ab00001107983 */ /* 0x002ea20000300a00 */
[----:B---3--:R-:W3:Y:S03]  /*23ad0*/  LDL.LU.64 R18, [R1+0xab8] ;  /* 0x000ab80001127983 */ /* 0x008ee60000300a00 */
[----:B0-----:R-:W-:Y:S01]  /*23ae0*/  STL [R1+0x2f8c], R24 ;  /* 0x002f8c1801007387 */ /* 0x001fe20000100800 */
[----:B------:R0:W-:Y:S02]  /*23af0*/  STL [R1+0x2f88], R25 ;  /* 0x002f881901007387 */ /* 0x0001e40000100800 */
[----:B------:R-:W-:Y:S02]  /*23b00*/  STL [R1+0x2f84], R26 ;  /* 0x002f841a01007387 */ /* 0x000fe40000100800 */
[----:B------:R-:W-:Y:S01]  /*23b10*/  STL [R1+0x2f80], R27 ;  /* 0x002f801b01007387 */ /* 0x000fe20000100800 */
[----:B0-----:R-:W4:Y:S02]  /*23b20*/  LDL.64 R24, [R1+0xb0] ;  /* 0x0000b00001187983 */ /* 0x001f240000100a00 */
[C---:B----4-:R-:W-:Y:S11]  /*23b30*/  HMMA.16816.F32 R12, R20.reuse, R24, R12 ;  /* 0x00000018140c723c */ /* 0x050ff6000000180c */
[----:B------:R-:W-:Y:S11]  /*23b40*/  @!UPT UIADD3 URZ, URZ, URZ, URZ ;  /* 0x0000003f3f3ff290 */ /* 0x000ff6000fffe03f */
[----:B------:R-:W-:Y:S01]  /*23b50*/  @!UPT UIADD3 URZ, URZ, URZ, URZ ;  /* 0x0000003f3f3ff290 */ /* 0x000fe2000fffe03f */
[----:B------:R0:W-:Y:S01]  /*23b60*/  STL.64 [R1+0xad0], R12 ;  /* 0x000ad00c01007387 */ /* 0x0001e20000100a00 */
[----:B------:R-:W-:Y:S03]  /*23b70*/  STL.64 [R1+0xad8], R14 ;  /* 0x000ad80e01007387 */ /* 0x000fe60000100a00 */
[----:B0-----:R-:W2:Y:S01]  /*23b80*/  LDL.LU.64 R12, [R1+0x3048] ;  /* 0x00304800010c7983 */ /* 0x001ea20000300a00 */
[----:B------:R-:W-:Y:S02]  /*23b90*/  IMAD.MOV.U32 R11, RZ, RZ, R25 ;  /* 0x000000ffff0b7224 */ /* 0x000fe400078e0019 */
[----:B------:R-:W-:Y:S02]  /*23ba0*/  IMAD.MOV.U32 R28, RZ, RZ, R24 ;  /* 0x000000ffff1c7224 */ /* 0x000fe400078e0018 */
[----:B------:R-:W4:Y:S01]  /*23bb0*/  LDL.LU.64 R24, [R1+0xaa0] ;  /* 0x000aa00001187983 */ /* 0x000f220000300a00 */
[----:B------:R-:W4:Y:S02]  /*23bc0*/  LDL.LU.64 R26, [R1+0xaa8] ;  /* 0x000aa800011a7983 */ /* 0x000f240000300a00 */
[----:B------:R-:W-:Y:S02]  /*23bd0*/  STL [R1+0x3030], R11 ;  /* 0x0030300b01007387 */ /* 0x000fe40000100800 */
[----:B------:R0:W-:Y:S02]  /*23be0*/  STL.64 [R1+0x3028], R8 ;  /* 0x0030280801007387 */ /* 0x0001e40000100a00 */
[----:B0-----:R-:W3:Y:S01]  /*23bf0*/  LDL.64 R8, [R1+0x90] ;  /* 0x0000900001087983 */ /* 0x001ee20000100a00 */
[----:B------:R-:W-:Y:S01]  /*23c00*/  STL [R1+0x2f90], R28 ;  /* 0x002f901c01007387 */ /* 0x000fe20000100800 */
[C---:B--2---:R-:W-:Y:S02]  /*23c10*/  HMMA.16816.F32 R12, R20.reuse, R12, R4 ;  /* 0x0000000c140c723c */ /* 0x044fe40000001804 */
[----:B------:R-:W2:Y:S11]  /*23c20*/  LDL.LU.64 R4, [R1+0x3040] ;  /* 0x0030400001047983 */ /* 0x000eb60000300a00 */
[----:B------:R-:W-:Y:S10]  /*23c30*/  @!UPT UIADD3 URZ, URZ, URZ, URZ ;  /* 0x0000003f3f3ff290 */ /* 0x000ff4000fffe03f */
[----:B------:R0:W-:Y:S01]  /*23c40*/  STL.64 [R1+0xac0], R12 ;  /* 0x000ac00c01007387 */ /* 0x0001e20000100a00 */
[----:B------:R-:W-:Y:S03]  /*23c50*/  STL.64 [R1+0xac8], R14 ;  /* 0x000ac80e01007387 */ /* 0x000fe60000100a00 */
[----:B0-----:R-:W2:Y:S01]  /*23c60*/  LDL.64 R12, [R1+0x50] ;  /* 0x00005000010c7983 */ /* 0x001ea20000100a00 */
[C---:B---3--:R-:W-:Y:S03]  /*23c70*/  HMMA.16816.F32 R16, R20.reuse, R8, R16 ;  /* 0x000000081410723c */ /* 0x048fe60000001810 */
[----:B--2---:R0:W-:Y:S04]  /*23c80*/  STL.64 [R1+0x3020], R12 ;  /* 0x0030200c01007387 */ /* 0x0041e80000100a00 */
[----:B0-----:R-:W2:Y:S11]  /*23c90*/  LDL.64 R12, [R1+0x60] ;  /* 0x00006000010c7983 */ /* 0x001eb60000100a00 */
[----:B------:R-:W-:Y:S05]  /*23ca0*/  @!UPT UIADD3 URZ, URZ, URZ, URZ ;  /* 0x0000003f3f3ff290 */ /* 0x000fea000fffe03f */
[----:B------:R0:W-:Y:S02]  /*23cb0*/  STL.64 [R1+0xab0], R16 ;  /* 0x000ab01001007387 */ /* 0x0001e40000100a00 */
[----:B------:R-:W-:Y:S01]  /*23cc0*/  STL.64 [R1+0xab8], R18 ;  /* 0x000ab81201007387 */ /* 0x000fe20000100a00 */
[----:B0-----:R-:W4:Y:S01]  /*23cd0*/  LDL.LU.64 R16, [R1+0x3038] ;  /* 0x0030380001107983 */ /* 0x001f220000300a00 */
[----:B------:R-:W-:Y:S02]  /*23ce0*/  IMAD.MOV.U32 R0, RZ, RZ, R9 ;  /* 0x000000ffff007224 */ /* 0x000fe400078e0009 */
[----:B------:R-:W-:Y:S02]  /*23cf0*/  IMAD.MOV.U32 R2, RZ, RZ, R8 ;  /* 0x000000ffff027224 */ /* 0x000fe400078e0008 */
[----:B------:R-:W3:Y:S01]  /*23d00*/  LDL.LU.64 R8, [R1+0xa90] ;  /* 0x000a900001087983 */ /* 0x000ee20000300a00 */
[----:B------:R-:W3:Y:S02]  /*23d10*/  LDL.LU.64 R10, [R1+0xa98] ;  /* 0x000a9800010a7983 */ /* 0x000ee40000300a00 */
[----:B------:R-:W-:Y:S02]  /*23d20*/  STL [R1+0x2fcc], R0 ;  /* 0x002fcc0001007387 */ /* 0x000fe40000100800 */
[----:B------:R-:W-:Y:S01]  /*23d30*/  STL [R1+0x2fc8], R2 ;  /* 0x002fc80201007387 */ /* 0x000fe20000100800 */
[----:B----4-:R-:W-:Y:S01]  /*23d40*/  HMMA.16816.F32 R24, R20, R16, R24 ;  /* 0x000000101418723c */ /* 0x010fe20000001818 */
[----:B------:R-:W-:-:S02]  /*23d50*/  IMAD.MOV.U32 R6, RZ, RZ, R16 ;  /* 0x000000ffff067224 */ /* 0x000fc400078e0010 */
[----:B------:R-:W-:Y:S11]  /*23d60*/  IMAD.MOV.U32 R3, RZ, RZ, R17 ;  /* 0x000000ffff037224 */ /* 0x000ff600078e0011 */
[----:B------:R-:W-:Y:S09]  /*23d70*/  @!UPT UIADD3 URZ, URZ, URZ, URZ ;  /* 0x0000003f3f3ff290 */ /* 0x000ff2000fffe03f */
[----:B------:R0:W-:Y:S01]  /*23d80*/  STL.64 [R1+0xaa0], R24 ;  /* 0x000aa01801007387 */ /* 0x0001e20000100a00 */
[----:B------:R1:W-:Y:S03]  /*23d90*/  STL.64 [R1+0xaa8], R26 ;  /* 0x000aa81a01007387 */ /* 0x0003e60000100a00 */
[----:B0-----:R-:W2:Y:S01]  /*23da0*/  LDL.LU.64 R24, [R1+0xa80] ;  /* 0x000a800001187983 */ /* 0x001ea20000300a00 */
[----:B-1----:R-:W2:Y:S02]  /*23db0*/  LDL.LU.64 R26, [R1+0xa88] ;  /* 0x000a8800011a7983 */ /* 0x002ea40000300a00 */
[----:B------:R-:W4:Y:S02]  /*23dc0*/  LDL.64 R16, [R1+0x10] ;  /* 0x0000100001107983 */ /* 0x000f240000100a00 */
[----:B----4-:R0:W-:Y:S04]  /*23dd0*/  STL.64 [R1+0x2ff8], R16 ;  /* 0x002ff81001007387 */ /* 0x0101e80000100a00 */
[----:B0-----:R-:W4:Y:S04]  /*23de0*/  LDL.64 R16, [R1+0x20] ;  /* 0x0000200001107983 */ /* 0x001f280000100a00 */
[----:B----4-:R0:W-:Y:S04]  /*23df0*/  STL.64 [R1+0x3010], R16 ;  /* 0x0030101001007387 */ /* 0x0101e80000100a00 */
[----:B0-----:R-:W4:Y:S04]  /*23e00*/  LDL.64 R16, [R1+0x30] ;  /* 0x0000300001107983 */ /* 0x001f280000100a00 */
[----:B----4-:R0:W-:Y:S04]  /*23e10*/  STL.64 [R1+0x3018], R16 ;  /* 0x0030181001007387 */ /* 0x0101e80000100a00 */
[----:B0-----:R-:W3:Y:S01]  /*23e20*/  LDL.64 R16, [R1+0x70] ;  /* 0x0000700001107983 */ /* 0x001ee20000100a00 */
[----:B------:R-:W-:Y:S01]  /*23e30*/  STL [R1+0x2fd8], R3 ;  /* 0x002fd80301007387 */ /* 0x000fe20000100800 */
[C---:B---3--:R-:W-:Y:S11]  /*23e40*/  HMMA.16816.F32 R8, R20.reuse, R16, R8 ;  /* 0x000000101408723c */ /* 0x048ff60000001808 */
[----:B------:R-:W-:Y:S11]  /*23e50*/  @!UPT UIADD3 URZ, URZ, URZ, URZ ;  /* 0x0000003f3f3ff290 */ /* 0x000ff6000fffe03f */
[----:B------:R-:W-:Y:S01]  /*23e60*/  @!UPT UIADD3 URZ, URZ, URZ, URZ ;  /* 0x0000003f3f3ff290 */ /* 0x000fe2000fffe03f */
[----:B------:R-:W-:Y:S01]  /*23e70*/  STL.64 [R1+0xa90], R8 ;  /* 0x000a900801007387 */ /* 0x000fe20000100a00 */
[----:B------:R0:W-:Y:S03]  /*23e80*/  STL.64 [R1+0xa98], R10 ;  /* 0x000a980a01007387 */ /* 0x0001e60000100a00 */
[----:B0-----:R-:W3:Y:S01]  /*23e90*/  LDL.LU R11, [R1+0x3030] ;  /* 0x00303000010b7983 */ /* 0x001ee20000300800 */
[----:B------:R-:W4:Y:S02]  /*23ea0*/  LDL.LU.64 R8, [R1+0x3028] ;  /* 0x0030280001087983 */ /* 0x000f240000300a00 */
[----:B------:R-:W-:Y:S02]  /*23eb0*/  IMAD.MOV.U32 R10, RZ, RZ, R16 ;  /* 0x000000ffff0a7224 */ /* 0x000fe400078e0010 */
[----:B------:R-:W-:Y:S02]  /*23ec0*/  IMAD.MOV.U32 R7, RZ, RZ, R17 ;  /* 0x000000ffff077224 */ /* 0x000fe400078e0011 */
[----:B------:R-:W4:Y:S01]  /*23ed0*/  LDL.LU.64 R16, [R1+0xa60] ;  /* 0x000a600001107983 */ /* 0x000f220000300a00 */
[----:B------:R-:W4:Y:S01]  /*23ee0*/  LDL.LU.64 R18, [R1+0xa68] ;  /* 0x000a680001127983 */ /* 0x000f220000300a00 */
[----:B--2---:R-:W-:Y:S02]  /*23ef0*/  HMMA.16816.F32 R24, R20, R12, R24 ;  /* 0x0000000c1418723c */ /* 0x004fe40000001818 */
[----:B---3--:R-:W-:Y:S01]  /*23f00*/  STL.64 [R1+0x2fc0], R10 ;  /* 0x002fc00a01007387 */ /* 0x008fe20000100a00 */
[----:B----4-:R0:W-:Y:S03]  /*23f10*/  STL.64 [R1+0x2fb8], R8 ;  /* 0x002fb80801007387 */ /* 0x0101e60000100a00 */
[----:B0-----:R-:W2:Y:S01]  /*23f20*/  LDL.64 R8, [R1] ;  /* 0x0000000001087983 */ /* 0x001ea20000100a00 */
[----:B------:R-:W-:-:S03]  /*23f30*/  IMAD.MOV.U32 R29, RZ, RZ, R13 ;  /* 0x000000ffff1d7224 */ /* 0x000fc600078e000d */
[----:B--2---:R0:W-:Y:S04]  /*23f40*/  STL.64 [R1+0x2ff0], R8 ;  /* 0x002ff00801007387 */ /* 0x0041e80000100a00 */
[----:B0-----:R-:W2:Y:S01]  /*23f50*/  LDL.LU.64 R8, [R1+0xa70] ;  /* 0x000a700001087983 */ /* 0x001ea20000300a00 */
[----:B------:R-:W2:Y:S02]  /*23f60*/  LDL.LU.64 R10, [R1+0xa78] ;  /* 0x000a7800010a7983 */ /* 0x000ea40000300a00 */
[----:B------:R-:W-:Y:S02]  /*23f70*/  STL.64 [R1+0x2fb0], R6 ;  /* 0x002fb00601007387 */ /* 0x000fe40000100a00 */
[----:B------:R0:W-:Y:S02]  /*23f80*/  STL.64 [R1+0x2fa8], R4 ;  /* 0x002fa80401007387 */ /* 0x0001e40000100a00 */
[----:B0-----:R-:W3:Y:S02]  /*23f90*/  LDL.64 R4, [R1+0x40] ;  /* 0x0000400001047983 */ /* 0x001ee40000100a00 */
[----:B------:R-:W-:Y:S02]  /*23fa0*/  STL.64 [R1+0xa80], R24 ;  /* 0x000a801801007387 */ /* 0x000fe40000100a00 */
[----:B------:R0:W-:Y:S02]  /*23fb0*/  STL.64 [R1+0xa88], R26 ;  /* 0x000a881a01007387 */ /* 0x0001e40000100a00 */
[----:B0-----:R-:W-:-:S02]  /*23fc0*/  IMAD.MOV.U32 R27, RZ, RZ, R12 ;  /* 0x000000ffff1b7224 */ /* 0x001fc400078e000c */
[----:B------:R-:W2:Y:S01]  /*23fd0*/  LDL.LU.64 R12, [R1+0x3020] ;  /* 0x00302000010c7983 */ /* 0x000ea20000300a00 */
[----:B------:R-:W-:Y:S01]  /*23fe0*/  STL [R1+0x2fdc], R29 ;  /* 0x002fdc1d01007387 */ /* 0x000fe20000100800 */
[C---:B--2---:R-:W-:Y:S01]  /*23ff0*/  HMMA.16816.F32 R8, R20.reuse, R12, R8 ;  /* 0x0000000c1408723c */ /* 0x044fe20000001808 */
[----:B------:R-:W-:Y:S02]  /*24000*/  IMAD.MOV.U32 R25, RZ, RZ, R12 ;  /* 0x000000ffff197224 */ /* 0x000fe400078e000c */
[----:B------:R-:W-:Y:S11]  /*24010*/  IMAD.MOV.U32 R26, RZ, RZ, R13 ;  /* 0x000000ffff1a7224 */ /* 0x000ff600078e000d */
[----:B------:R-:W-:Y:S09]  /*24020*/  @!UPT UIADD3 URZ, URZ, URZ, URZ ;  /* 0x0000003f3f3ff290 */ /* 0x000ff2000fffe03f */
[----:B------:R0:W-:Y:S01]  /*24030*/  STL.64 [R1+0xa70], R8 ;  /* 0x000a700801007387 */ /* 0x0001e20000100a00 */
[----:B------:R1:W-:Y:S02]  /*24040*/  STL.64 [R1+0xa78], R10 ;  /* 0x000a780a01007387 */ /* 0x0003e40000100a00 */
[----:B------:R-:W2:Y:S02]  /*24050*/  LDL.LU.64 R12, [R1+0xa50] ;  /* 0x000a5000010c7983 */ /* 0x000ea40000300a00 */
[----:B------:R-:W2:Y:S01]  /*24060*/  LDL.LU.64 R14, [R1+0xa58] ;  /* 0x000a5800010e7983 */ /* 0x000ea20000300a00 */
[----:B0-----:R-:W4:Y:S01]  /*24070*/  LDL.LU.64 R8, [R1+0xa30] ;  /* 0x000a300001087983 */ /* 0x001f220000300a00 */
[----:B-1----:R-:W2:Y:S01]  /*24080*/  LDL.LU.64 R10, [R1+0xa38] ;  /* 0x000a3800010a7983 */ /* 0x002ea20000300a00 */
[C---:B---3--:R-:W-:Y:S02]  /*24090*/  HMMA.16816.F32 R16, R20.reuse, R4, R16 ;  /* 0x000000041410723c */ /* 0x048fe40000001810 */
[----:B--2---:R-:W-:Y:S01]  /*240a0*/  STL.64 [R1+0x3008], R10 ;  /* 0x0030080a01007387 */ /* 0x004fe20000100a00 */
[----:B----4-:R0:W-:Y:S03]  /*240b0*/  STL.64 [R1+0x3000], R8 ;  /* 0x0030000801007387 */ /* 0x0101e60000100a00 */
[----:B0-----:R-:W2:Y:S01]  /*240c0*/  LDL.LU.64 R8, [R1+0xa40] ;  /* 0x000a400001087983 */ /* 0x001ea20000300a00 */
[----:B------:R-:W2:Y:S11]  /*240d0*/  LDL.LU.64 R10, [R1+0xa48] ;  /* 0x000a4800010a7983 */ /* 0x000eb60000300a00 */
[----:B------:R-:W-:Y:S05]  /*240e0*/  @!UPT UIADD3 URZ, URZ, URZ, URZ ;  /* 0x0000003f3f3ff290 */ /* 0x000fea000fffe03f */
[----:B------:R0:W-:Y:S02]  /*240f0*/  STL.64 [R1+0xa60], R16 ;  /* 0x000a601001007387 */ /* 0x0001e40000100a00 */
[----:B------:R-:W-:Y:S01]  /*24100*/  STL.64 [R1+0xa68], R18 ;  /* 0x000a681201007387 */ /* 0x000fe20000100a00 */
[----:B0-----:R-:W3:Y:S01]  /*24110*/  LDL.LU.64 R16, [R1+0x3018] ;  /* 0x0030180001107983 */ /* 0x001ee20000300a00 */
[----:B------:R-:W-:Y:S02]  /*24120*/  IMAD.MOV.U32 R24, RZ, RZ, R5 ;  /* 0x000000ffff187224 */ /* 0x000fe400078e0005 */
[----:B------:R-:W-:Y:S02]  /*24130*/  IMAD.MOV.U32 R28, RZ, RZ, R4 ;  /* 0x000000ffff1c7224 */ /* 0x000fe400078e0004 */
[----:B------:R-:W4:Y:S01]  /*24140*/  LDL.LU.64 R4, [R1+0xa10] ;  /* 0x000a100001047983 */ /* 0x000f220000300a00 */
[----:B------:R-:W4:Y:S02]  /*24150*/  LDL.LU.64 R6, [R1+0xa18] ;  /* 0x000a180001067983 */ /* 0x000f240000300a00 */
[----:B------:R-:W-:Y:S02]  /*24160*/  STL.64 [R1+0x2fa0], R26 ;  /* 0x002fa01a01007387 */ /* 0x000fe40000100a00 */
[----:B------:R0:W-:Y:S02]  /*24170*/  STL.64 [R1+0x2f98], R24 ;  /* 0x002f981801007387 */ /* 0x0001e40000100a00 */
[----:B0-----:R-:W2:Y:S01]  /*24180*/  LDL.LU.64 R24, [R1+0xa20] ;  /* 0x000a200001187983 */ /* 0x001ea20000300a00 */
[----:B------:R-:W2:Y:S01]  /*24190*/  LDL.LU.64 R26, [R1+0xa28] ;  /* 0x000a2800011a7983 */ /* 0x000ea20000300a00 */
[C---:B---3--:R-:W-:Y:S11]  /*241a0*/  HMMA.16816.F32 R12, R20.reuse, R16, R12 ;  /* 0x00000010140c723c */ /* 0x048ff6000000180c */
[----:B------:R-:W-:Y:S11]  /*241b0*/  @!UPT UIADD3 URZ, URZ, URZ, URZ ;  /* 0x0000003f3f3ff290 */ /* 0x000ff6000fffe03f */
[----:B------:R-:W-:Y:S01]  /*241c0*/  @!UPT UIADD3 URZ, URZ, URZ, URZ ;  /* 0x0000003f3f3ff290 */ /* 0x000fe2000fffe03f */
[----:B------:R-:W-:Y:S01]  /*241d0*/  STL.64 [R1+0xa50], R12 ;  /* 0x000a500c01007387 */ /* 0x000fe20000100a00 */
[----:B------:R0:W-:Y:S02]  /*241e0*/  STL.64 [R1+0xa58], R14 ;  /* 0x000a580e01007387 */ /* 0x0001e40000100a00 */
[----:B0-----:R-:W-:Y:S02]  /*241f0*/  IMAD.MOV.U32 R15, RZ, RZ, R16 ;  /* 0x000000ffff0f7224 */ /* 0x001fe400078e0010 */
[----:B------:R-:W-:Y:S02]  /*24200*/  IMAD.MOV.U32 R14, RZ, RZ, R17 ;  /* 0x000000ffff0e7224 */ /* 0x000fe400078e0011 */
[----:B------:R-:W2:Y:S02]  /*24210*/  LDL.LU.64 R16, [R1+0x3010] ;  /* 0x0030100001107983 */ /* 0x000ea40000300a00 */
[----:B--2---:R-:W-:Y:S01]  /*24220*/  HMMA.16816.F32 R8, R20, R16, R8 ;  /* 0x000000101408723c */ /* 0x004fe20000001808 */
[----:B------:R-:W-:-:S02]  /*24230*/  IMAD.MOV.U32 R0, RZ, RZ, R16 ;  /* 0x000000ffff007224 */ /* 0x000fc400078e0010 */
[----:B------:R-:W-:Y:S11]  /*24240*/  IMAD.MOV.U32 R2, RZ, RZ, R17 ;  /* 0x000000ffff027224 */ /* 0x000ff600078e0011 */
[----:B------:R-:W-:Y:S09]  /*24250*/  @!UPT UIADD3 URZ, URZ, URZ, URZ ;  /* 0x0000003f3f3ff290 */ /* 0x000ff2000fffe03f */
[----:B------:R-:W-:Y:S01]  /*24260*/  STL.64 [R1+0xa40], R8 ;  /* 0x000a400801007387 */ /* 0x000fe20000100a00 */
[----:B------:R0:W-:Y:S03]  /*24270*/  STL.64 [R1+0xa48], R10 ;  /* 0x000a480a01007387 */ /* 0x0001e60000100a00 */
[----:B0-----:R-:W2:Y:S01]  /*24280*/  LDL.LU.64 R10, [R1+0x3008] ;  /* 0x00300800010a7983 */ /* 0x001ea20000300a00 */
[----:B------:R-:W2:Y:S02]  /*24290*/  LDL.LU.64 R8, [R1+0x3000] ;  /* 0x0030000001087983 */ /* 0x000ea40000300a00 */
[----:B------:R-:W2:Y:S02]  /*242a0*/  LDL.LU.64 R16, [R1+0x2ff8] ;  /* 0x002ff80001107983 */ /* 0x000ea40000300a00 */
[----:B--2---:R-:W-:Y:S01]  /*242b0*/  HMMA.16816.F32 R8, R20, R16, R8 ;  /* 0x000000101408723c */ /* 0x004fe20000001808 */
[----:B------:R-:W-:-:S02]  /*242c0*/  IMAD.MOV.U32 R12, RZ, RZ, R16 ;  /* 0x000000ffff0c7224 */ /* 0x000fc400078e0010 */
[----:B------:R-:W-:Y:S11]  /*242d0*/  IMAD.MOV.U32 R13, RZ, RZ, R17 ;  /* 0x000000ffff0d7224 */ /* 0x000ff600078e0011 */
[----:B------:R-:W-:Y:S09]  /*242e0*/  @!UPT UIADD3 URZ, URZ, URZ, URZ ;  /* 0x0000003f3f3ff290 */ /* 0x000ff2000fffe03f */
[----:B------:R0:W-:Y:S01]  /*242f0*/  STL.64 [R1+0xa30], R8 ;  /* 0x000a300801007387 */ /* 0x0001e20000100a00 */
[----:B------:R1:W-:Y:S03]  /*24300*/  STL.64 [R1+0xa38], R10 ;  /* 0x000a380a01007387 */ /* 0x0003e60000100a00 */
[----:B0-----:R-:W2:Y:S01]  /*24310*/  LDL.LU.64 R8, [R1+0x2ff0] ;  /* 0x002ff00001087983 */ /* 0x001ea20000300a00 */
[----:B------:R-:W3:Y:S02]  /*24320*/  LDL.LU.64 R18, [R1+0x2fe8] ;  /* 0x002fe80001127983 */ /* 0x000ee40000300a00 */
[----:B------:R-:W4:Y:S01]  /*24330*/  LDL.LU.64 R16, [R1+0x2fe0] ;  /* 0x002fe00001107983 */ /* 0x000f220000300a00 */
[C---:B--2---:R-:W-:Y:S08]  /*24340*/  HMMA.16816.F32 R24, R20.reuse, R8, R24 ;  /* 0x000000081418723c */ /* 0x044ff00000001818 */
[----:B----4-:R-:W-:Y:S01]  /*24350*/  HMMA.16816.F32 R4, R20, R16, R4 ;  /* 0x000000101404723c */ /* 0x010fe20000001804 */
[----:B------:R-:W-:-:S02]  /*24360*/  IMAD.MOV.U32 R29, RZ, RZ, R8 ;  /* 0x000000ffff1d7224 */ /* 0x000fc400078e0008 */
[----:B------:R-:W-:Y:S11]  /*24370*/  IMAD.MOV.U32 R3, RZ, RZ, R9 ;  /* 0x000000ffff037224 */ /* 0x000ff600078e0009 */
[----:B------:R-:W-:Y:S01]  /*24380*/  @!UPT UIADD3 URZ, URZ, URZ, URZ ;  /* 0x0000003f3f3ff290 */ /* 0x000fe2000fffe03f */
[----:B------:R-:W-:Y:S01]  /*24390*/  STL.64 [R1+0xa20], R24 ;  /* 0x000a201801007387 */ /* 0x000fe20000100a00 */
[----:B------:R-:W-:Y:S02]  /*243a0*/  STL.64 [R1+0xa28], R26 ;  /* 0x000a281a01007387 */ /* 0x000fe40000100a00 */
[----:B------:R-:W2:Y:S02]  /*243b0*/  LDL.LU.64 R8, [R1+0xa00] ;  /* 0x000a000001087983 */ /* 0x000ea40000300a00 */
[----:B-1----:R-:W2:Y:S03]  /*243c0*/  LDL.LU.64 R10, [R1+0xa08] ;  /* 0x000a0800010a7983 */ /* 0x002ea60000300a00 */
[----:B------:R0:W-:Y:S01]  /*243d0*/  STL.64 [R1+0xa10], R4 ;  /* 0x000a100401007387 */ /* 0x0001e20000100a00 */
[----:B------:R1:W-:Y:S03]  /*243e0*/  STL.64 [R1+0xa18], R6 ;  /* 0x000a180601007387 */ /* 0x0003e60000100a00 */
[----:B0-----:R-:W4:Y:S01]  /*243f0*/  LDL.LU.64 R4, [R1+0x9f0] ;  /* 0x0009f00001047983 */ /* 0x001f220000300a00 */
[----:B-1----:R-:W4:Y:S02]  /*24400*/  LDL.LU.64 R6, [R1+0x9f8] ;  /* 0x0009f80001067983 */ /* 0x002f240000300a00 */
[----:B------:R-:W2:Y:S02]  /*24410*/  LDL.LU.64 R24, [R1+0x510] ;  /* 0x0005100001187983 */ /* 0x000ea40000300a00 */
[----:B------:R-:W2:Y:S01]  /*24420*/  LDL.LU.64 R26, [R1+0x518] ;  /* 0x00051800011a7983 */ /* 0x000ea20000300a00 */
[----:B---3--:R-:W-:Y:S01]  /*24430*/  STL.64 [R1+0x2eb8], R18 ;  /* 0x002eb81201007387 */ /* 0x008fe20000100a00 */
[----:B------:R0:W-:Y:S02]  /*24440*/  STL.64 [R1+0x2eb0], R16 ;  /* 0x002eb01001007387 */ /* 0x0001e40000100a00 */
[----:B0-----:R-:W-:-:S02]  /*24450*/  IMAD.MOV.U32 R16, RZ, RZ, R29 ;  /* 0x000000ffff107224 */ /* 0x001fc400078e001d */
[----:B------:R-:W-:Y:S01]  /*24460*/  IMAD.MOV.U32 R17, RZ, RZ, R3 ;  /* 0x000000ffff117224 */ /* 0x000fe200078e0003 */
[----:B------:R-:W3:Y:S01]  /*24470*/  LDL.LU R29, [R1+0x2fdc] ;  /* 0x002fdc00011d7983 */ /* 0x000ee20000300800 */
[----:B------:R-:W2:Y:S03]  /*24480*/  LDL.LU R3, [R1+0x2fd8] ;  /* 0x002fd80001037983 */ /* 0x000ea60000300800 */
[----:B------:R0:W-:Y:S02]  /*24490*/  STL.64 [R1+0x2ec8], R16 ;  /* 0x002ec81001007387 */ /* 0x0001e40000100a00 */
[----:B0-----:R-:W-:Y:S02]  /*244a0*/  IMAD.MOV.U32 R16, RZ, RZ, R12 ;  /* 0x000000ffff107224 */ /* 0x001fe400078e000c */
[----:B------:R-:W-:Y:S01]  /*244b0*/  IMAD.MOV.U32 R17, RZ, RZ, R13 ;  /* 0x000000ffff117224 */ /* 0x000fe200078e000d */
[----:B------:R-:W2:Y:S01]  /*244c0*/  LDL.LU R12, [R1+0x2fd4] ;  /* 0x002fd400010c7983 */ /* 0x000ea20000300800 */
[----:B------:R-:W2:Y:S03]  /*244d0*/  LDL.LU R13, [R1+0x2fd0] ;  /* 0x002fd000010d7983 */ /* 0x000ea60000300800 */
[----:B------:R0:W-:Y:S02]  /*244e0*/  STL.64 [R1+0x2ee0], R16 ;  /* 0x002ee01001007387 */ /* 0x0001e40000100a00 */
[----:B0-----:R-:W-:-:S02]  /*244f0*/  IMAD.MOV.U32 R16, RZ, RZ, R0 ;  /* 0x000000ffff107224 */ /* 0x001fc400078e0000 */
[----:B------:R-:W-:Y:S01]  /*24500*/  IMAD.MOV.U32 R17, RZ, RZ, R2 ;  /* 0x000000ffff117224 */ /* 0x000fe200078e0002 */
[----:B------:R-:W3:Y:S01]  /*24510*/  LDL.LU R0, [R1+0x2fcc] ;  /* 0x002fcc0001007983 */ /* 0x000ee20000300800 */
[----:B------:R-:W3:Y:S03]  /*24520*/  LDL.LU R2, [R1+0x2fc8] ;  /* 0x002fc80001027983 */ /* 0x000ee60000300800 */
[----:B------:R0:W-:Y:S04]  /*24530*/  STL.64 [R1+0x2ef8], R16 ;  /* 0x002ef81001007387 */ /* 0x0001e80000100a00 */
[----:B0-----:R-:W3:Y:S04]  /*24540*/  LDL R16, [R1+0xa0] ;  /* 0x0000a00001107983 */ /* 0x001ee80000100800 */
[----:B------:R-:W3:Y:S01]  /*24550*/  LDL R17, [R1+0xa4] ;  /* 0x0000a40001117983 */ /* 0x000ee20000100800 */
[C---:B--2---:R-:W-:Y:S11]  /*24560*/  HMMA.16816.F32 R8, R20.reuse, R12, R8 ;  /* 0x0000000c1408723c */ /* 0x044ff60000001808 */
[----:B------:R-:W-:Y:S11]  /*24570*/  @!UPT UIADD3 URZ, URZ, URZ, URZ ;  /* 0x0000003f3f3ff290 */ /* 0x000ff6000fffe03f */
[----:B------:R-:W-:Y:S01]  /*24580*/  @!UPT UIADD3 URZ, URZ, URZ, URZ ;  /* 0x0000003f3f3ff290 */ /* 0x000fe2000fffe03f */
[----:B------:R-:W-:Y:S01]  /*24590*/  STL.64 [R1+0xa00], R8 ;  /* 0x000a000801007387 */ /* 0x000fe20000100a00 */
[----:B------:R0:W-:Y:S03]  /*245a0*/  STL.64 [R1+0xa08], R10 ;  /* 0x000a080a01007387 */ /* 0x0001e60000100a00 */
[----:B0-----:R-:W2:Y:S01]  /*245b0*/  LDL.LU.64 R10, [R1+0x2fc0] ;  /* 0x002fc000010a7983 */ /* 0x001ea20000300a00 */
        /* <DEDUP_REMOVED lines=9> */
[----:B------:R0:W-:Y:S01]  /*24650*/  STL.64 [R1+0x2ea0], R8 ;  /* 0x002ea00801007387 */ /* 0x0001e20000100a00 */
[----:B--2---:R-:W-:Y:S01]  /*24660*/  HMMA.16816.F32 R20, R20, R4, R24 ;  /* 0x000000041414723c */ /* 0x004fe20000001818 */
[----:B------:R-:W2:Y:S01]  /*24670*/  LDL.LU.64 R26, [R1+0x2fa0] ;  /* 0x002fa000011a7983 */ /* 0x000ea20000300a00 */
[----:B------:R-:W2:Y:S02]  /*24680*/  LDL.LU.64 R24, [R1+0x2f98] ;  /* 0x002f980001187983 */ /* 0x000ea40000300a00 */
[----:B0-----:R-:W-:Y:S11]  /*24690*/  IMAD.MOV.U32 R8, RZ, RZ, R10 ;  /* 0x000000ffff087224 */ /* 0x001ff600078e000a */
[----:B------:R-:W-:Y:S08]  /*246a0*/  @!UPT UIADD3 URZ, URZ, URZ, URZ ;  /* 0x0000003f3f3ff290 */ /* 0x000ff0000fffe03f */
[----:B------:R0:W-:Y:S01]  /*246b0*/  STL.64 [R1+0x510], R20 ;  /* 0x0005101401007387 */ /* 0x0001e20000100a00 */
[----:B------:R-:W-:Y:S02]  /*246c0*/  STL.64 [R1+0x518], R22 ;  /* 0x0005181601007387 */ /* 0x000fe40000100a00 */
[----:B------:R-:W3:Y:S02]  /*246d0*/  LDL.LU.64 R12, [R1+0x300] ;  /* 0x00030000010c7983 */ /* 0x000ee40000300a00 */
[----:B0-----:R-:W-:Y:S02]  /*246e0*/  IMAD.MOV.U32 R20, RZ, RZ, R15 ;  /* 0x000000ffff147224 */ /* 0x001fe400078e000f */
[----:B------:R-:W-:Y:S02]  /*246f0*/  IMAD.MOV.U32 R21, RZ, RZ, R14 ;  /* 0x000000ffff157224 */ /* 0x000fe400078e000e */
[----:B------:R-:W3:Y:S03]  /*24700*/  LDL.LU.64 R14, [R1+0x308] ;  /* 0x00030800010e7983 */ /* 0x000ee60000300a00 */
[----:B------:R0:W-:Y:S02]  /*24710*/  STL.64 [R1+0x2f00], R20 ;  /* 0x002f001401007387 */ /* 0x0001e40000100a00 */
[----:B0-----:R-:W-:-:S02]  /*24720*/  IMAD.MOV.U32 R20, RZ, RZ, R28 ;  /* 0x000000ffff147224 */ /* 0x001fc400078e001c */
[----:B------:R-:W3:Y:S01]  /*24730*/  LDL.LU R28, [R1+0x2f90] ;  /* 0x002f9000011c7983 */ /* 0x000ee20000300800 */
[----:B----4-:R-:W-:Y:S02]  /*24740*/  IMAD.MOV.U32 R9, RZ, RZ, R7 ;  /* 0x000000ffff097224 */ /* 0x010fe400078e0007 */
[----:B--2---:R-:W-:Y:S02]  /*24750*/  IMAD.MOV.U32 R21, RZ, RZ, R24 ;  /* 0x000000ffff157224 */ /* 0x004fe400078e0018 */
[----:B------:R-:W2:Y:S03]  /*24760*/  LDL.LU R24, [R1+0x2f8c] ;  /* 0x002f8c0001187983 */ /* 0x000ea60000300800 */
[----:B------:R0:W-:Y:S02]  /*24770*/  STL.64 [R1+0x2f18], R20 ;  /* 0x002f181401007387 */ /* 0x0001e40000100a00 */
[----:B0-----:R-:W-:-:S02]  /*24780*/  IMAD.MOV.U32 R20, RZ, RZ, R25 ;  /* 0x000000ffff147224 */ /* 0x001fc400078e0019 */
[----:B------:R-:W-:Y:S01]  /*24790*/  IMAD.MOV.U32 R21, RZ, RZ, R26 ;  /* 0x000000ffff157224 */ /* 0x000fe200078e001a */
[----:B------:R-:W2:Y:S01]  /*247a0*/  LDL.LU R25, [R1+0x2f88] ;  /* 0x002f880001197983 */ /* 0x000ea20000300800 */
[----:B------:R-:W2:Y:S03]  /*247b0*/  LDL.LU R26, [R1+0x2f84] ;  /* 0x002f8400011a7983 */ /* 0x000ea60000300800 */
[----:B------:R0:W-:Y:S02]  /*247c0*/  STL.64 [R1+0x2f30], R20 ;  /* 0x002f301401007387 */ /* 0x0001e40000100a00 */
[----:B0-----:R-:W-:Y:S02]  /*247d0*/  IMAD.MOV.U32 R20, RZ, RZ, R27 ;  /* 0x000000ffff147224 */ /* 0x001fe400078e001b */
[----:B---3--:R-:W-:Y:S01]  /*247e0*/  IMAD.MOV.U32 R21, RZ, RZ, R29 ;  /* 0x000000ffff157224 */ /* 0x008fe200078e001d */
[----:B------:R-:W2:Y:S04]  /*247f0*/  LDL.LU R27, [R1+0x2f80] ;  /* 0x002f8000011b7983 */ /* 0x000ea80000300800 */
[----:B------:R0:W-:Y:S01]  /*24800*/  STL.64 [R1+0x2f48], R20 ;  /* 0x002f481401007387 */ /* 0x0001e20000100a00 */
[----:B------:R1:W-:Y:S02]  /*24810*/  STL.64 [R1+0x2f50], R8 ;  /* 0x002f500801007387 */ /* 0x0003e40000100a00 */
[----:B0-----:R-:W-:Y:S01]  /*24820*/  IMAD.MOV.U32 R21, RZ, RZ, R11 ;  /* 0x000000ffff157224 */ /* 0x001fe200078e000b */
[----:B-1----:R-:W2:Y:S01]  /*24830*/  LDL.LU.64 R8, [R1+0x310] ;  /* 0x0003100001087983 */ /* 0x002ea20000300a00 */
[----:B------:R-:W2:Y:S02]  /*24840*/  LDL.LU.64 R10, [R1+0x318] ;  /* 0x00031800010a7983 */ /* 0x000ea40000300a00 */
[----:B------:R-:W-:-:S02]  /*24850*/  IMAD.MOV.U32 R20, RZ, RZ, R28 ;  /* 0x000000ffff147224 */ /* 0x000fc400078e001c */
[----:B------:R0:W-:Y:S05]  /*24860*/  STL.64 [R1+0x2ea8], R4 ;  /* 0x002ea80401007387 */ /* 0x0001ea0000100a00 */
[----:B--2---:R-:W-:Y:S07]  /*24870*/  HMMA.16816.F32 R20, R24, R20, R8 ;  /* 0x000000141814723c */ /* 0x004fee0000001808 */
[----:B------:R-:W-:-:S02]  /*24880*/  IMAD.MOV.U32 R8, RZ, RZ, R6 ;  /* 0x000000ffff087224 */ /* 0x000fc400078e0006 */
[----:B0-----:R-:W-:Y:S01]  /*24890*/  HMMA.16816.F32 R4, R24, R16, R12 ;  /* 0x000000101804723c */ /* 0x001fe2000000180c */
[----:B------:R-:W-:Y:S11]  /*248a0*/  IMAD.MOV.U32 R9, RZ, RZ, R3 ;  /* 0x000000ffff097224 */ /* 0x000ff600078e0003 */
[----:B------:R-:W-:Y:S02]  /*248b0*/  @!UPT UIADD3 URZ, URZ, URZ, URZ ;  /* 0x0000003f3f3ff290 */ /* 0x000fe4000fffe03f */
[----:B------:R0:W-:Y:S01]  /*248c0*/  STL.64 [R1+0x310], R20 ;  /* 0x0003101401007387 */ /* 0x0001e20000100a00 */
[----:B------:R1:W-:Y:S02]  /*248d0*/  STL.64 [R1+0x318], R22 ;  /* 0x0003181601007387 */ /* 0x0003e40000100a00 */
[----:B------:R-:W-:Y:S06]  /*248e0*/  STL.64 [R1+0x2f68], R8 ;  /* 0x002f680801007387 */ /* 0x000fec0000100a00 */
[----:B------:R-:W-:Y:S01]  /*248f0*/  STL.64 [R1+0x300], R4 ;  /* 0x0003000401007387 */ /* 0x000fe20000100a00 */
[----:B------:R-:W-:Y:S02]  /*24900*/  STL.64 [R1+0x308], R6 ;  /* 0x0003080601007387 */ /* 0x000fe40000100a00 */
[----:B0-----:R-:W2:Y:S01]  /*24910*/  LDL.LU.64 R20, [R1+0x2d0] ;  /* 0x0002d00001147983 */ /* 0x001ea20000300a00 */
[----:B-1----:R-:W3:Y:S04]  /*24920*/  LDL.LU.64 R22, [R1+0x2d8] ;  /* 0x0002d80001167983 */ /* 0x002ee80000300a00 */
[----:B---3--:R-:W-:Y:S01]  /*24930*/  STL.64 [R1+0x2f60], R22 ;  /* 0x002f601601007387 */ /* 0x008fe20000100a00 */
[----:B--2---:R0:W-:Y:S03]  /*24940*/  STL.64 [R1+0x2f58], R20 ;  /* 0x002f581401007387 */ /* 0x0041e60000100a00 */
[----:B0-----:R-:W2:Y:S01]  /*24950*/  LDL.LU.64 R20, [R1+0x2e0] ;  /* 0x0002e00001147983 */ /* 0x001ea20000300a00 */
[----:B------:R-:W3:Y:S03]  /*24960*/  LDL.LU.64 R22, [R1+0x2e8] ;  /* 0x0002e80001167983 */ /* 0x000ee60000300a00 */
        /* <DEDUP_REMOVED lines=19> */
[----:B------:R-:W3:Y:S02]  /*24aa0*/  LDL.LU.64 R14, [R1+0x268] ;  /* 0x00026800010e7983 */ /* 0x000ee40000300a00 */
[----:B------:R-:W-:-:S02]  /*24ab0*/  IMAD.MOV.U32 R8, RZ, RZ, R2 ;  /* 0x000000ffff087224 */ /* 0x000fc400078e0002 */
[----:B------:R-:W-:-:S07]  /*24ac0*/  IMAD.MOV.U32 R9, RZ, RZ, R0 ;  /* 0x000000ffff097224 */ /* 0x000fce00078e0000 */
[C---:B--2---:R-:W-:Y:S01]  /*24ad0*/  HMMA.16816.F32 R8, R24.reuse, R8, R20 ;  /* 0x000000081808723c */ /* 0x044fe20000001814 */
[----:B---3--:R-:W-:Y:S01]  /*24ae0*/  STL.64 [R1+0x2ed8], R14 ;  /* 0x002ed80e01007387 */ /* 0x008fe20000100a00 */
[----:B----4-:R0:W-:Y:S03]  /*24af0*/  STL.64 [R1+0x2ed0], R12 ;  /* 0x002ed00c01007387 */ /* 0x0101e60000100a00 */
[----:B0-----:R-:W2:Y:S01]  /*24b00*/  LDL.LU.64 R12, [R1+0x270] ;  /* 0x00027000010c7983 */ /* 0x001ea20000300a00 */
[----:B------:R-:W3:Y:S03]  /*24b10*/  LDL.LU.64 R14, [R1+0x278] ;  /* 0x00027800010e7983 */ /* 0x000ee60000300a00 */
[----:B---3--:R-:W-:Y:S01]  /*24b20*/  STL.64 [R1+0x2ef0], R14 ;  /* 0x002ef00e01007387 */ /* 0x008fe20000100a00 */
[----:B--2---:R0:W-:Y:S03]  /*24b30*/  STL.64 [R1+0x2ee8], R12 ;  /* 0x002ee80c01007387 */ /* 0x0041e60000100a00 */
[----:B0-----:R-:W2:Y:S01]  /*24b40*/  LDL.LU.64 R12, [R1+0x280] ;  /* 0x00028000010c7983 */ /* 0x001ea20000300a00 */
[----:B------:R-:W2:Y:S02]  /*24b50*/  LDL.LU.64 R14, [R1+0x288] ;  /* 0x00028800010e7983 */ /* 0x000ea40000300a00 */
[----:B------:R-:W3:Y:S02]  /*24b60*/  LDL.LU.64 R4, [R1+0x250] ;  /* 0x0002500001047983 */ /* 0x000ee40000300a00 */
[----:B------:R-:W3:Y:S01]  /*24b70*/  LDL.LU.64 R6, [R1+0x258] ;  /* 0x0002580001067983 */ /* 0x000ee20000300a00 */
        /* <DEDUP_REMOVED lines=13> */
[----:B------:R-:W4:Y:S11]  /*24c50*/  LDL.LU.64 R20, [R1+0x2f48] ;  /* 0x002f480001147983 */ /* 0x000f360000300a00 */
[----:B------:R-:W-:Y:S10]  /*24c60*/  @!UPT UIADD3 URZ, URZ, URZ, URZ ;  /* 0x0000003f3f3ff290 */ /* 0x000ff4000fffe03f */
[----:B------:R0:W-:Y:S01]  /*24c70*/  STL.64 [R1+0x2d0], R8 ;  /* 0x0002d00801007387 */ /* 0x0001e20000100a00 */
[----:B------:R1:W-:Y:S03]  /*24c80*/  STL.64 [R1+0x2d8], R10 ;  /* 0x0002d80a01007387 */ /* 0x0003e60000100a00 */
[----:B0-----:R-:W2:Y:S01]  /*24c90*/  LDL.LU.64 R8, [R1+0x240] ;  /* 0x0002400001087983 */ /* 0x001ea20000300a00 */
[----:B-1----:R-:W2:Y:S01]  /*24ca0*/  LDL.LU.64 R10, [R1+0x248] ;  /* 0x00024800010a7983 */ /* 0x002ea20000300a00 */
        /* <DEDUP_REMOVED lines=43> */
[----:B------:R-:W2:Y:S11]  /*24f60*/  LDL.LU.64 R12, [R1+0x2ec0] ;  /* 0x002ec000010c7983 */ /* 0x000eb60000300a00 */
[----:B------:R-:W-:Y:S10]  /*24f70*/  @!UPT UIADD3 URZ, URZ, URZ, URZ ;  /* 0x0000003f3f3ff290 */ /* 0x000ff4000fffe03f */
[----:B------:R-:W-:Y:S01]  /*24f80*/  STL.64 [R1+0x260], R16 ;  /* 0x0002601001007387 */ /* 0x000fe20000100a00 */
[----:B------:R0:W-:Y:S03]  /*24f90*/  STL.64 [R1+0x268], R18 ;  /* 0x0002681201007387 */ /* 0x0001e60000100a00 */
[----:B0-----:R-:W3:Y:S01]  /*24fa0*/  LDL.LU.64 R18, [R1+0x2eb8] ;  /* 0x002eb80001127983 */ /* 0x001ee20000300a00 */
[----:B------:R-:W3:Y:S03]  /*24fb0*/  LDL.LU.64 R16, [R1+0x2eb0] ;  /* 0x002eb00001107983 */ /* 0x000ee60000300a00 */
[----:B------:R-:W0:Y:S02]  /*24fc0*/  S2R R2, SR_TID.X ;  /* 0x0000000000027919 */ /* 0x000e240000002100 */
[C---:B0-----:R-:W-:Y:S01]  /*24fd0*/  LOP3.LUT R14, R2.reuse, 0x7, RZ, 0xc0, !PT ;  /* 0x00000007020e7812 */ /* 0x041fe200078ec0ff */
[----:B------:R-:W-:-:S04]  /*24fe0*/  IMAD.SHL.U32 R0, R2, 0x2, RZ ;  /* 0x0000000202007824 */ /* 0x000fc800078e00ff */
[----:B------:R-:W-:-:S05]  /*24ff0*/  IMAD R14, R14, 0x210, RZ ;  /* 0x000002100e0e7824 */ /* 0x000fca00078e02ff */
[----:B------:R-:W-:Y:S01]  /*25000*/  LOP3.LUT R0, R14, 0x10, R0, 0x78, !PT ;  /* 0x000000100e007812 */ /* 0x000fe200078e7800 */
[C---:B--2---:R-:W-:Y:S08]  /*25010*/  HMMA.16816.F32 R8, R24.reuse, R12, R8 ;  /* 0x0000000c1808723c */ /* 0x044ff00000001808 */
[C---:B---3--:R-:W-:Y:S11]  /*25020*/  HMMA.16816.F32 R4, R24.reuse, R16, R4 ;  /* 0x000000101804723c */ /* 0x048ff60000001804 */
[----:B------:R-:W-:Y:S11]  /*25030*/  @!UPT UIADD3 URZ, URZ, URZ, URZ ;  /* 0x0000003f3f3ff290 */ /* 0x000ff6000fffe03f */
[----:B------:R-:W-:Y:S01]  /*25040*/  @!UPT UIADD3 URZ, URZ, URZ, URZ ;  /* 0x0000003f3f3ff290 */ /* 0x000fe2000fffe03f */
[----:B------:R0:W-:Y:S01]  /*25050*/  STL.64 [R1+0x250], R4 ;  /* 0x0002500401007387 */ /* 0x0001e20000100a00 */
[----:B------:R-:W-:Y:S03]  /*25060*/  STL.64 [R1+0x258], R6 ;  /* 0x0002580601007387 */ /* 0x000fe60000100a00 */
[----:B0-----:R-:W4:Y:S01]  /*25070*/  LDL.LU.64 R4, [R1+0x2ea8] ;  /* 0x002ea80001047983 */ /* 0x001f220000300a00 */
[----:B------:R-:W-:Y:S02]  /*25080*/  STL.64 [R1+0x2e18], R18 ;  /* 0x002e181201007387 */ /* 0x000fe40000100a00 */
[----:B------:R0:W-:Y:S02]  /*25090*/  STL.64 [R1+0x2e10], R16 ;  /* 0x002e101001007387 */ /* 0x0001e40000100a00 */
[----:B0-----:R-:W2:Y:S01]  /*250a0*/  LDL.64 R16, [R1+0xa0] ;  /* 0x0000a00001107983 */ /* 0x001ea20000100a00 */
[----:B------:R0:W-:Y:S02]  /*250b0*/  STL.64 [R1+0x240], R8 ;  /* 0x0002400801007387 */ /* 0x0001e40000100a00 */
[----:B------:R-:W-:Y:S01]  /*250c0*/  STL.64 [R1+0x248], R10 ;  /* 0x0002480a01007387 */ /* 0x000fe20000100a00 */
[----:B0-----:R-:W3:Y:S01]  /*250d0*/  LDL.LU.64 R8, [R1+0x2ea0] ;  /* 0x002ea00001087983 */ /* 0x001ee20000300a00 */
[----:B------:R-:W-:Y:S02]  /*250e0*/  STL [R1+0x2e08], R12 ;  /* 0x002e080c01007387 */ /* 0x000fe40000100800 */
[----:B------:R0:W-:Y:S02]  /*250f0*/  STL [R1+0x2e04], R13 ;  /* 0x002e040d01007387 */ /* 0x0001e40000100800 */
[----:B0-----:R-:W2:Y:S01]  /*25100*/  LDL.LU.64 R12, [R1+0x230] ;  /* 0x00023000010c7983 */ /* 0x001ea20000300a00 */
[----:B------:R-:W2:Y:S03]  /*25110*/  LDL.LU.64 R14, [R1+0x238] ;  /* 0x00023800010e7983 */ /* 0x000ea60000300a00 */
[----:B---3--:R-:W-:Y:S01]  /*25120*/  STL [R1+0x2e00], R8 ;  /* 0x002e000801007387 */ /* 0x008fe20000100800 */
[----:B------:R4:W-:Y:S01]  /*25130*/  STL [R1+0x2dfc], R9 ;  /* 0x002dfc0901007387 */ /* 0x0009e20000100800 */
[C---:B--2---:R-:W-:Y:S08]  /*25140*/  HMMA.16816.F32 R12, R24.reuse, R8, R12 ;  /* 0x00000008180c723c */ /* 0x044ff0000000180c */
[----:B----4-:R-:W-:Y:S11]  /*25150*/  HMMA.16816.F32 R8, R24, R4, R20 ;  /* 0x000000041808723c */ /* 0x010ff60000001814 */
[----:B------:R-:W-:Y:S04]  /*25160*/  @!UPT UIADD3 URZ, URZ, URZ, URZ ;  /* 0x0000003f3f3ff290 */ /* 0x000fe8000fffe03f */
[----:B------:R0:W-:Y:S01]  /*25170*/  STL.64 [R1+0x230], R12 ;  /* 0x0002300c01007387 */ /* 0x0001e20000100a00 */
[----:B------:R1:W-:Y:S03]  /*25180*/  STL.64 [R1+0x238], R14 ;  /* 0x0002380e01007387 */ /* 0x0003e60000100a00 */
[----:B0-----:R-:W2:Y:S01]  /*25190*/  LDL.LU.64 R12, [R1+0xfe0] ;  /* 0x000fe000010c7983 */ /* 0x001ea20000300a00 */
[----:B-1----:R-:W2:Y:S03]  /*251a0*/  LDL.LU.64 R14, [R1+0xfe8] ;  /* 0x000fe800010e7983 */ /* 0x002ea60000300a00 */
[----:B------:R0:W-:Y:S02]  /*251b0*/  STL.64 [R1+0xd0], R8 ;  /* 0x0000d00801007387 */ /* 0x0001e40000100a00 */
[----:B------:R-:W-:Y:S01]  /*251c0*/  STL.64 [R1+0xd8], R10 ;  /* 0x0000d80a01007387 */ /* 0x000fe20000100a00 */
[----:B0-----:R-:W3:Y:S01]  /*251d0*/  LDL.64 R8, [R1+0x50] ;  /* 0x0000500001087983 */ /* 0x001ee20000100a00 */
[----:B------:R-:W-:-:S05]  /*251e0*/  IMAD.SHL.U32 R2, R2, 0x100, RZ ;  /* 0x0000010002027824 */ /* 0x000fca00078e00ff */
[----:B------:R-:W-:-:S04]  /*251f0*/  LOP3.LUT R0, R0, 0x1000, R2, 0xf8, !PT ;  /* 0x0000100000007812 */ /* 0x000fc800078ef802 */
[----:B------:R-:W-:-:S05]  /*25200*/  LOP3.LUT R0, R0, 0x60, RZ, 0x3c, !PT ;  /* 0x0000006000007812 */ /* 0x000fca00078e3cff */
[----:B------:R-:W0:Y:S04]  /*25210*/  LDSM.16.MT88.4 R24, [R0+0x8080] ;  /* 0x008080000018783b */ /* 0x000e280000004200 */
[----:B------:R-:W1:Y:S04]  /*25220*/  LDSM.16.MT88.4 R20, [R0+0x8000] ;  /* 0x008000000014783b */ /* 0x000e680000004200 */
[----:B---3--:R3:W-:Y:S04]  /*25230*/  STL.64 [R1+0x2e78], R8 ;  /* 0x002e780801007387 */ /* 0x0087e80000100a00 */
[----:B---3--:R-:W1:Y:S01]  /*25240*/  LDL.64 R8, [R1+0xb0] ;  /* 0x0000b00001087983 */ /* 0x008e620000100a00 */
[----:B------:R-:W-:Y:S02]  /*25250*/  STL [R1+0x2e0c], R4 ;  /* 0x002e0c0401007387 */ /* 0x000fe40000100800 */
[----:B------:R3:W-:Y:S02]  /*25260*/  STL [R1+0x2df0], R5 ;  /* 0x002df00501007387 */ /* 0x0007e40000100800 */
[----:B---3--:R-:W1:Y:S01]  /*25270*/  LDL.LU.64 R4, [R1+0xff0] ;  /* 0x000ff00001047983 */ /* 0x008e620000300a00 */
[----:B------:R-:W1:Y:S02]  /*25280*/  LDL.LU.64 R6, [R1+0xff8] ;  /* 0x000ff80001067983 */ /* 0x000e640000300a00 */
[----:B0-----:R-:W-:Y:S02]  /*25290*/  STL [R1+0x2dd0], R24 ;  /* 0x002dd01801007387 */ /* 0x001fe40000100800 */
[----:B------:R-:W-:Y:S01]  /*252a0*/  STL [R1+0x2dcc], R25 ;  /* 0x002dcc1901007387 */ /* 0x000fe20000100800 */
[----:B------:R-:W-:Y:S01]  /*252b0*/  STL [R1+0x2dc8], R26 ;  /* 0x002dc81a01007387 */ /* 0x000fe20000100800 */
[----:B------:R1:W-:Y:S02]  /*252c0*/  STL [R1+0x2dc4], R27 ;  /* 0x002dc41b01007387 */ /* 0x0003e40000100800 */
[----:B------:R-:W-:Y:S01]  /*252d0*/  STL [R1+0x2dc0], R0 ;  /* 0x002dc00001007387 */ /* 0x000fe20000100800 */
[----:B-1----:R-:W-:Y:S07]  /*252e0*/  HMMA.16816.F32 R24, R20, R8, R4 ;  /* 0x000000081418723c */ /* 0x002fee0000001804 */
[----:B------:R-:W-:-:S02]  /*252f0*/  IMAD.MOV.U32 R7, RZ, RZ, R8 ;  /* 0x000000ffff077224 */ /* 0x000fc400078e0008 */
[----:B------:R-:W-:Y:S02]  /*25300*/  IMAD.MOV.U32 R6, RZ, RZ, R9 ;  /* 0x000000ffff067224 */ /* 0x000fe400078e0009 */
[----:B--2---:R-:W-:Y:S11]  /*25310*/  HMMA.16816.F32 R8, R20, R16, R12 ;  /* 0x000000101408723c */ /* 0x004ff6000000180c */
[----:B------:R-:W-:Y:S01]  /*25320*/  @!UPT UIADD3 URZ, URZ, URZ, URZ ;  /* 0x0000003f3f3ff290 */ /* 0x000fe2000fffe03f */
[----:B------:R0:W-:Y:S01]  /*25330*/  STL.64 [R1+0xff0], R24 ;  /* 0x000ff01801007387 */ /* 0x0001e20000100a00 */
[----:B------:R1:W-:Y:S02]  /*25340*/  STL.64 [R1+0xff8], R26 ;  /* 0x000ff81a01007387 */ /* 0x0003e40000100a00 */
[----:B------:R-:W-:Y:S02]  /*25350*/  STL [R1+0x2dd8], R6 ;  /* 0x002dd80601007387 */ /* 0x000fe40000100800 */
[----:B------:R-:W-:Y:S01]  /*25360*/  STL [R1+0x2dd4], R7 ;  /* 0x002dd40701007387 */ /* 0x000fe20000100800 */
[----:B------:R-:W2:Y:S05]  /*25370*/  LDL.64 R4, [R1+0x90] ;  /* 0x0000900001047983 */ /* 0x000eaa0000100a00 */
[----:B------:R3:W-:Y:S01]  /*25380*/  STL.64 [R1+0xfe0], R8 ;  /* 0x000fe00801007387 */ /* 0x0007e20000100a00 */
[----:B------:R4:W-:Y:S02]  /*25390*/  STL.64 [R1+0xfe8], R10 ;  /* 0x000fe80a01007387 */ /* 0x0009e40000100a00 */
[----:B0-----:R-:W2:Y:S02]  /*253a0*/  LDL.LU.64 R24, [R1+0xfc0] ;  /* 0x000fc00001187983 */ /* 0x001ea40000300a00 */
[----:B-1----:R-:W2:Y:S01]  /*253b0*/  LDL.LU.64 R26, [R1+0xfc8] ;  /* 0x000fc800011a7983 */ /* 0x002ea20000300a00 */
[----:B---3--:R-:W3:Y:S01]  /*253c0*/  LDL.LU.64 R8, [R1+0xd80] ;  /* 0x000d800001087983 */ /* 0x008ee20000300a00 */
[----:B----4-:R-:W4:Y:S03]  /*253d0*/  LDL.LU.64 R10, [R1+0xd88] ;  /* 0x000d8800010a7983 */ /* 0x010f260000300a00 */
[----:B----4-:R-:W-:Y:S01]  /*253e0*/  STL.64 [R1+0x2e88], R10 ;  /* 0x002e880a01007387 */ /* 0x010fe20000100a00 */
[----:B---3--:R0:W-:Y:S03]  /*253f0*/  STL.64 [R1+0x2e80], R8 ;  /* 0x002e800801007387 */ /* 0x0081e60000100a00 */
[----:B0-----:R-:W3:Y:S01]  /*25400*/  LDL.64 R8, [R1+0x70] ;  /* 0x0000700001087983 */ /* 0x001ee20000100a00 */
[----:B------:R-:W-:-:S02]  /*25410*/  IMAD.MOV.U32 R15, RZ, RZ, R16 ;  /* 0x000000ffff0f7224 */ /* 0x000fc400078e0010 */
[----:B------:R-:W-:Y:S01]  /*25420*/  IMAD.MOV.U32 R14, RZ, RZ, R17 ;  /* 0x000000ffff0e7224 */ /* 0x000fe200078e0011 */
[----:B---3--:R0:W-:Y:S01]  /*25430*/  STL.64 [R1+0x2e98], R8 ;  /* 0x002e980801007387 */ /* 0x0081e20000100a00 */
[----:B------:R-:W3:Y:S03]  /*25440*/  LDL.64 R16, [R1] ;  /* 0x0000000001107983 */ /* 0x000ee60000100a00 */
[----:B0-----:R-:W4:Y:S04]  /*25450*/  LDL.64 R8, [R1+0x80] ;  /* 0x0000800001087983 */ /* 0x001f280000100a00 */
[----:B---3--:R0:W-:Y:S04]  /*25460*/  STL.64 [R1+0x2e30], R16 ;  /* 0x002e301001007387 */ /* 0x0081e80000100a00 */
[----:B0-----:R-:W3:Y:S04]  /*25470*/  LDL.64 R16, [R1+0x10] ;  /* 0x0000100001107983 */ /* 0x001ee80000100a00 */
[----:B---3--:R0:W-:Y:S04]  /*25480*/  STL.64 [R1+0x2e48], R16 ;  /* 0x002e481001007387 */ /* 0x0081e80000100a00 */
[----:B0-----:R-:W3:Y:S01]  /*25490*/  LDL.LU.64 R16, [R1+0xfd0] ;  /* 0x000fd00001107983 */ /* 0x001ee20000300a00 */
[----:B------:R-:W3:Y:S02]  /*254a0*/  LDL.LU.64 R18, [R1+0xfd8] ;  /* 0x000fd80001127983 */ /* 0x000ee40000300a00 */
[----:B------:R-:W-:Y:S02]  /*254b0*/  STL [R1+0x2ddc], R15 ;  /* 0x002ddc0f01007387 */ /* 0x000fe40000100800 */
[----:B------:R-:W-:Y:S01]  /*254c0*/  STL [R1+0x2e70], R14 ;  /* 0x002e700e01007387 */ /* 0x000fe20000100800 */
[----:B------:R-:W4:Y:S01]  /*254d0*/  LDL.64 R12, [R1+0x60] ;  /* 0x00006000010c7983 */ /* 0x000f220000100a00 */
[----:B--2---:R-:W-:-:S02]  /*254e0*/  IMAD.MOV.U32 R29, RZ, RZ, R4 ;  /* 0x000000ffff1d7224 */ /* 0x004fc400078e0004 */
[----:B------:R-:W-:Y:S01]  /*254f0*/  IMAD.MOV.U32 R28, RZ, RZ, R5 ;  /* 0x000000ffff1c7224 */ /* 0x000fe200078e0005 */
[C---:B---3--:R-:W-:Y:S01]  /*25500*/  HMMA.16816.F32 R16, R20.reuse, R4, R16 ;  /* 0x000000041410723c */ /* 0x048fe20000001810 */
[----:B----4-:R0:W-:Y:S04]  /*25510*/  STL.64 [R1+0x2e90], R12 ;  /* 0x002e900c01007387 */ /* 0x0101e80000100a00 */
[----:B0-----:R-:W2:Y:S01]  /*25520*/  LDL.LU.64 R12, [R1+0xd90] ;  /* 0x000d9000010c7983 */ /* 0x001ea20000300a00 */
[----:B------:R-:W2:Y:S11]  /*25530*/  LDL.LU.64 R14, [R1+0xd98] ;  /* 0x000d9800010e7983 */ /* 0x000eb60000300a00 */
[----:B------:R-:W-:Y:S06]  /*25540*/  @!UPT UIADD3 URZ, URZ, URZ, URZ ;  /* 0x0000003f3f3ff290 */ /* 0x000fec000fffe03f */
[----:B------:R0:W-:Y:S01]  /*25550*/  STL.64 [R1+0xfd0], R16 ;  /* 0x000fd01001007387 */ /* 0x0001e20000100a00 */
[----:B------:R-:W-:Y:S02]  /*25560*/  STL.64 [R1+0xfd8], R18 ;  /* 0x000fd81201007387 */ /* 0x000fe40000100a00 */
[----:B------:R-:W3:Y:S02]  /*25570*/  LDL.LU.64 R4, [R1+0xd70] ;  /* 0x000d700001047983 */ /* 0x000ee40000300a00 */
[----:B------:R-:W3:Y:S01]  /*25580*/  LDL.LU.64 R6, [R1+0xd78] ;  /* 0x000d780001067983 */ /* 0x000ee20000300a00 */
[----:B0-----:R-:W4:Y:S01]  /*25590*/  LDL.64 R16, [R1+0x20] ;  /* 0x0000200001107983 */ /* 0x001f220000100a00 */
[----:B------:R-:W-:Y:S03]  /*255a0*/  HMMA.16816.F32 R24, R20, R8, R24 ;  /* 0x000000081418723c */ /* 0x000fe60000001818 */
[----:B----4-:R0:W-:Y:S04]  /*255b0*/  STL.64 [R1+0x2e60], R16 ;  /* 0x002e601001007387 */ /* 0x0101e80000100a00 */
[----:B0-----:R-:W4:Y:S01]  /*255c0*/  LDL.64 R16, [R1+0x30] ;  /* 0x0000300001107983 */ /* 0x001f220000100a00 */
[----:B------:R-:W-:-:S03]  /*255d0*/  IMAD.MOV.U32 R0, RZ, RZ, R9 ;  /* 0x000000ffff007224 */ /* 0x000fc600078e0009 */
[----:B----4-:R0:W-:Y:S04]  /*255e0*/  STL.64 [R1+0x2e68], R16 ;  /* 0x002e681001007387 */ /* 0x0101e80000100a00 */
[----:B0-----:R-:W4:Y:S08]  /*255f0*/  LDL.64 R16, [R1+0x40] ;  /* 0x0000400001107983 */ /* 0x001f300000100a00 */
[----:B------:R-:W-:Y:S02]  /*25600*/  STL.64 [R1+0xfc0], R24 ;  /* 0x000fc01801007387 */ /* 0x000fe40000100a00 */
[----:B------:R0:W-:Y:S02]  /*25610*/  STL.64 [R1+0xfc8], R26 ;  /* 0x000fc81a01007387 */ /* 0x0001e40000100a00 */
[----:B0-----:R-:W-:-:S02]  /*25620*/  IMAD.MOV.U32 R27, RZ, RZ, R8 ;  /* 0x000000ffff1b7224 */ /* 0x001fc400078e0008 */
[----:B------:R-:W2:Y:S02]  /*25630*/  LDL.LU.64 R8, [R1+0x2e98] ;  /* 0x002e980001087983 */ /* 0x000ea40000300a00 */
[C---:B--2---:R-:W-:Y:S01]  /*25640*/  HMMA.16816.F32 R12, R20.reuse, R8, R12 ;  /* 0x00000008140c723c */ /* 0x044fe2000000180c */
[----:B------:R-:W-:Y:S02]  /*25650*/  IMAD.MOV.U32 R25, RZ, RZ, R8 ;  /* 0x000000ffff197224 */ /* 0x000fe400078e0008 */
[----:B------:R-:W-:Y:S11]  /*25660*/  IMAD.MOV.U32 R26, RZ, RZ, R9 ;  /* 0x000000ffff1a7224 */ /* 0x000ff600078e0009 */
[----:B------:R-:W-:Y:S09]  /*25670*/  @!UPT UIADD3 URZ, URZ, URZ, URZ ;  /* 0x0000003f3f3ff290 */ /* 0x000ff2000fffe03f */
[----:B------:R0:W-:Y:S01]  /*25680*/  STL.64 [R1+0xd90], R12 ;  /* 0x000d900c01007387 */ /* 0x0001e20000100a00 */
[----:B------:R-:W-:Y:S03]  /*25690*/  STL.64 [R1+0xd98], R14 ;  /* 0x000d980e01007387 */ /* 0x000fe60000100a00 */
[----:B0-----:R-:W2:Y:S01]  /*256a0*/  LDL.LU.64 R12, [R1+0x2e90] ;  /* 0x002e9000010c7983 */ /* 0x001ea20000300a00 */
[----:B------:R-:W2:Y:S02]  /*256b0*/  LDL.LU.64 R10, [R1+0x2e88] ;  /* 0x002e8800010a7983 */ /* 0x000ea40000300a00 */
[----:B------:R-:W2:Y:S02]  /*256c0*/  LDL.LU.64 R8, [R1+0x2e80] ;  /* 0x002e800001087983 */ /* 0x000ea40000300a00 */
[C---:B--2---:R-:W-:Y:S11]  /*256d0*/  HMMA.16816.F32 R8, R20.reuse, R12, R8 ;  /* 0x0000000c1408723c */ /* 0x044ff60000001808 */
[----:B------:R-:W-:Y:S11]  /*256e0*/  @!UPT UIADD3 URZ, URZ, URZ, URZ ;  /* 0x0000003f3f3ff290 */ /* 0x000ff6000fffe03f */
[----:B------:R-:W-:Y:S01]  /*256f0*/  @!UPT UIADD3 URZ, URZ, URZ, URZ ;  /* 0x0000003f3f3ff290 */ /* 0x000fe2000fffe03f */
[----:B------:R0:W-:Y:S01]  /*25700*/  STL.64 [R1+0xd80], R8 ;  /* 0x000d800801007387 */ /* 0x0001e20000100a00 */
[----:B------:R-:W-:Y:S03]  /*25710*/  STL.64 [R1+0xd88], R10 ;  /* 0x000d880a01007387 */ /* 0x000fe60000100a00 */
[----:B0-----:R-:W3:Y:S01]  /*25720*/  LDL.LU.64 R8, [R1+0x2e78] ;  /* 0x002e780001087983 */ /* 0x001ee20000300a00 */
[----:B------:R-:W-:Y:S02]  /*25730*/  IMAD.MOV.U32 R3, RZ, RZ, R12 ;  /* 0x000000ffff037224 */ /* 0x000fe400078e000c */
[----:B------:R-:W-:Y:S02]  /*25740*/  IMAD.MOV.U32 R2, RZ, RZ, R13 ;  /* 0x000000ffff027224 */ /* 0x000fe400078e000d */
[----:B---3--:R-:W-:Y:S01]  /*25750*/  HMMA.16816.F32 R12, R20, R8, R4 ;  /* 0x00000008140c723c */ /* 0x008fe20000001804 */
[----:B------:R-:W-:-:S06]  /*25760*/  IMAD.MOV.U32 R24, RZ, RZ, R9 ;  /* 0x000000ffff187224 */ /* 0x000fcc00078e0009 */
[----:B------:R-:W-:Y:S11]  /*25770*/  IMAD.MOV.U32 R7, RZ, RZ, R8 ;  /* 0x000000ffff077224 */ /* 0x000ff600078e0008 */
[----:B------:R-:W-:Y:S05]  /*25780*/  @!UPT UIADD3 URZ, URZ, URZ, URZ ;  /* 0x0000003f3f3ff290 */ /* 0x000fea000fffe03f */
[----:B------:R0:W-:Y:S01]  /*25790*/  STL.64 [R1+0xd70], R12 ;  /* 0x000d700c01007387 */ /* 0x0001e20000100a00 */
[----:B------:R1:W-:Y:S03]  /*257a0*/  STL.64 [R1+0xd78], R14 ;  /* 0x000d780e01007387 */ /* 0x0003e60000100a00 */
[----:B0-----:R-:W4:Y:S01]  /*257b0*/  LDL.LU.64 R12, [R1+0xd60] ;  /* 0x000d6000010c7983 */ /* 0x001f220000300a00 */
[----:B-1----:R-:W4:Y:S02]  /*257c0*/  LDL.LU.64 R14, [R1+0xd68] ;  /* 0x000d6800010e7983 */ /* 0x002f240000300a00 */
[----:B------:R-:W2:Y:S02]  /*257d0*/  LDL.LU.64 R8, [R1+0xd50] ;  /* 0x000d500001087983 */ /* 0x000ea40000300a00 */
[----:B------:R-:W2:Y:S01]  /*257e0*/  LDL.LU.64 R10, [R1+0xd58] ;  /* 0x000d5800010a7983 */ /* 0x000ea20000300a00 */
[----:B------:R-:W-:Y:S01]  /*257f0*/  STL.64 [R1+0x2de8], R26 ;  /* 0x002de81a01007387 */ /* 0x000fe20000100a00 */
[----:B------:R0:W-:Y:S03]  /*25800*/  STL.64 [R1+0x2de0], R24 ;  /* 0x002de01801007387 */ /* 0x0001e60000100a00 */
[----:B0-----:R-:W3:Y:S01]  /*25810*/  LDL.LU.64 R24, [R1+0xd10] ;  /* 0x000d100001187983 */ /* 0x001ee20000300a00 */
[----:B------:R-:W2:Y:S03]  /*25820*/  LDL.LU.64 R26, [R1+0xd18] ;  /* 0x000d1800011a7983 */ /* 0x000ea60000300a00 */
[----:B--2---:R-:W-:Y:S01]  /*25830*/  STL.64 [R1+0x2e28], R26 ;  /* 0x002e281a01007387 */ /* 0x004fe20000100a00 */
[----:B---3--:R0:W-:Y:S03]  /*25840*/  STL.64 [R1+0x2e20], R24 ;  /* 0x002e201801007387 */ /* 0x0081e60000100a00 */
[----:B0-----:R-:W2:Y:S01]  /*25850*/  LDL.LU.64 R24, [R1+0xd20] ;  /* 0x000d200001187983 */ /* 0x001ea20000300a00 */
[----:B------:R-:W3:Y:S01]  /*25860*/  LDL.LU.64 R26, [R1+0xd28] ;  /* 0x000d2800011a7983 */ /* 0x000ee20000300a00 */
[----:B----4-:R-:W-:Y:S02]  /*25870*/  HMMA.16816.F32 R12, R20, R16, R12 ;  /* 0x00000010140c723c */ /* 0x010fe4000000180c */
[----:B---3--:R-:W-:Y:S01]  /*25880*/  STL.64 [R1+0x2e40], R26 ;  /* 0x002e401a01007387 */ /* 0x008fe20000100a00 */
[----:B--2---:R0:W-:Y:S03]  /*25890*/  STL.64 [R1+0x2e38], R24 ;  /* 0x002e381801007387 */ /* 0x0041e60000100a00 */
[----:B0-----:R-:W2:Y:S01]  /*258a0*/  LDL.LU.64 R24, [R1+0xd30] ;  /* 0x000d300001187983 */ /* 0x001ea20000300a00 */
[----:B------:R-:W3:Y:S02]  /*258b0*/  LDL.LU.64 R26, [R1+0xd38] ;  /* 0x000d3800011a7983 */ /* 0x000ee40000300a00 */
[----:B------:R-:W-:Y:S01]  /*258c0*/  IMAD.MOV.U32 R6, RZ, RZ, R17 ;  /* 0x000000ffff067224 */ /* 0x000fe200078e0011 */
[----:B---3--:R-:W-:Y:S01]  /*258d0*/  STL.64 [R1+0x2e58], R26 ;  /* 0x002e581a01007387 */ /* 0x008fe20000100a00 */
[----:B--2---:R0:W-:Y:S03]  /*258e0*/  STL.64 [R1+0x2e50], R24 ;  /* 0x002e501801007387 */ /* 0x0041e60000100a00 */
[----:B0-----:R-:W2:Y:S01]  /*258f0*/  LDL.LU.64 R24, [R1+0xd40] ;  /* 0x000d400001187983 */ /* 0x001ea20000300a00 */
[----:B------:R-:W2:Y:S08]  /*25900*/  LDL.LU.64 R26, [R1+0xd48] ;  /* 0x000d4800011a7983 */ /* 0x000eb00000300a00 */
[----:B------:R-:W-:Y:S02]  /*25910*/  STL.64 [R1+0xd60], R12 ;  /* 0x000d600c01007387 */ /* 0x000fe40000100a00 */
[----:B------:R0:W-:Y:S02]  /*25920*/  STL.64 [R1+0xd68], R14 ;  /* 0x000d680e01007387 */ /* 0x0001e40000100a00 */
[----:B0-----:R-:W3:Y:S01]  /*25930*/  LDL.LU R14, [R1+0x2e70] ;  /* 0x002e7000010e7983 */ /* 0x001ee20000300800 */
[----:B------:R-:W-:-:S02]  /*25940*/  IMAD.MOV.U32 R15, RZ, RZ, R16 ;  /* 0x000000ffff0f7224 */ /* 0x000fc400078e0010 */
[----:B------:R-:W4:Y:S02]  /*25950*/  LDL.LU.64 R16, [R1+0x2e68] ;  /* 0x002e680001107983 */ /* 0x000f240000300a00 */
[C---:B----4-:R-:W-:Y:S01]  /*25960*/  HMMA.16816.F32 R8, R20.reuse, R16, R8 ;  /* 0x000000101408723c */ /* 0x050fe20000001808 */
[----:B------:R-:W-:Y:S11]  /*25970*/  IMAD.MOV.U32 R5, RZ, RZ, R17 ;  /* 0x000000ffff057224 */ /* 0x000ff600078e0011 */
[----:B------:R-:W-:Y:S11]  /*25980*/  @!UPT UIADD3 URZ, URZ, URZ, URZ ;  /* 0x0000003f3f3ff290 */ /* 0x000ff6000fffe03f */
[----:B------:R-:W-:Y:S01]  /*25990*/  STL.64 [R1+0xd50], R8 ;  /* 0x000d500801007387 */ /* 0x000fe20000100a00 */
[----:B------:R0:W-:Y:S02]  /*259a0*/  STL.64 [R1+0xd58], R10 ;  /* 0x000d580a01007387 */ /* 0x0001e40000100a00 */
[----:B0-----:R-:W-:Y:S02]  /*259b0*/  IMAD.MOV.U32 R11, RZ, RZ, R16 ;  /* 0x000000ffff0b7224 */ /* 0x001fe400078e0010 */
        /* <DEDUP_REMOVED lines=27> */
[----:B------:R-:W4:Y:S02]  /*25b70*/  LDL.LU.64 R18, [R1+0x2e18] ;  /* 0x002e180001127983 */ /* 0x000f240000300a00 */
[----:B------:R-:W2:Y:S02]  /*25b80*/  LDL.LU.64 R16, [R1+0x2e10] ;  /* 0x002e100001107983 */ /* 0x000ea40000300a00 */
[----:B--2---:R-:W-:Y:S11]  /*25b90*/  HMMA.16816.F32 R24, R20, R16, R24 ;  /* 0x000000101418723c */ /* 0x004ff60000001818 */
[----:B------:R-:W-:Y:S11]  /*25ba0*/  @!UPT UIADD3 URZ, URZ, URZ, URZ ;  /* 0x0000003f3f3ff290 */ /* 0x000ff6000fffe03f */
[----:B------:R-:W-:Y:S01]  /*25bb0*/  @!UPT UIADD3 URZ, URZ, URZ, URZ ;  /* 0x0000003f3f3ff290 */ /* 0x000fe2000fffe03f */
[----:B------:R0:W-:Y:S01]  /*25bc0*/  STL.64 [R1+0xd10], R24 ;  /* 0x000d101801007387 */ /* 0x0001e20000100a00 */
[----:B------:R1:W-:Y:S03]  /*25bd0*/  STL.64 [R1+0xd18], R26 ;  /* 0x000d181a01007387 */ /* 0x0003e60000100a00 */
[----:B0-----:R-:W2:Y:S01]  /*25be0*/  LDL.LU.64 R24, [R1+0xcf0] ;  /* 0x000cf00001187983 */ /* 0x001ea20000300a00 */
[----:B-1----:R-:W2:Y:S02]  /*25bf0*/  LDL.LU.64 R26, [R1+0xcf8] ;  /* 0x000cf800011a7983 */ /* 0x002ea40000300a00 */
[----:B----4-:R-:W-:Y:S02]  /*25c00*/  STL.64 [R1+0x2cb8], R18 ;  /* 0x002cb81201007387 */ /* 0x010fe40000100a00 */
        /* <DEDUP_REMOVED lines=18> */
[C---:B--2---:R-:W-:Y:S08]  /*25d30*/  HMMA.16816.F32 R16, R20.reuse, R12, R16 ;  /* 0x0000000c1410723c */ /* 0x044ff00000001810 */
[C---:B------:R-:W-:Y:S11]  /*25d40*/  HMMA.16816.F32 R24, R20.reuse, R8, R24 ;  /* 0x000000081418723c */ /* 0x040ff60000001818 */
[----:B------:R-:W-:Y:S04]  /*25d50*/  @!UPT UIADD3 URZ, URZ, URZ, URZ ;  /* 0x0000003f3f3ff290 */ /* 0x000fe8000fffe03f */
[----:B------:R0:W-:Y:S01]  /*25d60*/  STL.64 [R1+0xd00], R16 ;  /* 0x000d001001007387 */ /* 0x0001e20000100a00 */
[----:B------:R-:W-:Y:S02]  /*25d70*/  STL.64 [R1+0xd08], R18 ;  /* 0x000d081201007387 */ /* 0x000fe40000100a00 */
[----:B0-----:R-:W-:Y:S02]  /*25d80*/  IMAD.MOV.U32 R16, RZ, RZ, R11 ;  /* 0x000000ffff107224 */ /* 0x001fe400078e000b */
[----:B------:R-:W-:Y:S01]  /*25d90*/  IMAD.MOV.U32 R17, RZ, RZ, R5 ;  /* 0x000000ffff117224 */ /* 0x000fe200078e0005 */
[----:B------:R-:W2:Y:S01]  /*25da0*/  LDL.LU R11, [R1+0x2df4] ;  /* 0x002df400010b7983 */ /* 0x000ea20000300800 */
[----:B------:R-:W4:Y:S03]  /*25db0*/  LDL.LU R5, [R1+0x2df0] ;  /* 0x002df00001057983 */ /* 0x000f260000300800 */
[----:B------:R0:W-:Y:S04]  /*25dc0*/  STL.64 [R1+0x2d18], R16 ;  /* 0x002d181001007387 */ /* 0x0001e80000100a00 */
[----:B0-----:R-:W4:Y:S01]  /*25dd0*/  LDL.LU.64 R16, [R1+0x8c0] ;  /* 0x0008c00001107983 */ /* 0x001f220000300a00 */
[----:B------:R-:W4:Y:S02]  /*25de0*/  LDL.LU.64 R18, [R1+0x8c8] ;  /* 0x0008c80001127983 */ /* 0x000f240000300a00 */
[----:B------:R-:W-:Y:S02]  /*25df0*/  STL.64 [R1+0x2ca8], R12 ;  /* 0x002ca80c01007387 */ /* 0x000fe40000100a00 */
[----:B------:R-:W-:Y:S01]  /*25e00*/  STL.64 [R1+0xcf0], R24 ;  /* 0x000cf01801007387 */ /* 0x000fe20000100a00 */
[----:B------:R0:W-:Y:S04]  /*25e10*/  STL.64 [R1+0xcf8], R26 ;  /* 0x000cf81a01007387 */ /* 0x0001e80000100a00 */
[----:B0-----:R-:W3:Y:S01]  /*25e20*/  LDL.LU.64 R26, [R1+0x2de8] ;  /* 0x002de800011a7983 */ /* 0x001ee20000300a00 */
[----:B------:R-:W3:Y:S03]  /*25e30*/  LDL.LU.64 R24, [R1+0x2de0] ;  /* 0x002de00001187983 */ /* 0x000ee60000300a00 */
[----:B--2---:R-:W-:Y:S01]  /*25e40*/  STL.64 [R1+0x2cc8], R10 ;  /* 0x002cc80a01007387 */ /* 0x004fe20000100a00 */
[----:B------:R4:W-:Y:S02]  /*25e50*/  STL.64 [R1+0x2cc0], R8 ;  /* 0x002cc00801007387 */ /* 0x0009e40000100a00 */
[----:B----4-:R-:W-:Y:S07]  /*25e60*/  HMMA.16816.F32 R8, R20, R4, R16 ;  /* 0x000000041408723c */ /* 0x010fee0000001810 */
[----:B------:R-:W-:-:S02]  /*25e70*/  IMAD.MOV.U32 R20, RZ, RZ, R15 ;  /* 0x000000ffff147224 */ /* 0x000fc400078e000f */
[----:B------:R-:W-:Y:S01]  /*25e80*/  IMAD.MOV.U32 R21, RZ, RZ, R6 ;  /* 0x000000ffff157224 */ /* 0x000fe200078e0006 */
[----:B------:R-:W2:Y:S11]  /*25e90*/  LDL.LU R15, [R1+0x2ddc] ;  /* 0x002ddc00010f7983 */ /* 0x000eb60000300800 */
[----:B------:R-:W-:Y:S02]  /*25ea0*/  @!UPT UIADD3 URZ, URZ, URZ, URZ ;  /* 0x0000003f3f3ff290 */ /* 0x000fe4000fffe03f */
[----:B------:R-:W-:Y:S01]  /*25eb0*/  STL.64 [R1+0x8c0], R8 ;  /* 0x0008c00801007387 */ /* 0x000fe20000100a00 */
[----:B------:R-:W-:Y:S02]  /*25ec0*/  STL.64 [R1+0x8c8], R10 ;  /* 0x0008c80a01007387 */ /* 0x000fe40000100a00 */
[----:B------:R-:W4:Y:S02]  /*25ed0*/  LDL.LU R6, [R1+0x2dd8] ;  /* 0x002dd80001067983 */ /* 0x000f240000300800 */
[----:B------:R0:W-:Y:S02]  /*25ee0*/  STL.64 [R1+0x2d20], R20 ;  /* 0x002d201401007387 */ /* 0x0001e40000100a00 */
[----:B0-----:R-:W-:Y:S02]  /*25ef0*/  IMAD.MOV.U32 R20, RZ, RZ, R7 ;  /* 0x000000ffff147224 */ /* 0x001fe400078e0007 */
[----:B---3--:R-:W-:Y:S01]  /*25f00*/  IMAD.MOV.U32 R21, RZ, RZ, R24 ;  /* 0x000000ffff157224 */ /* 0x008fe200078e0018 */
[----:B------:R-:W3:Y:S01]  /*25f10*/  LDL.LU R7, [R1+0x2dd4] ;  /* 0x002dd40001077983 */ /* 0x000ee20000300800 */
[----:B------:R-:W2:Y:S03]  /*25f20*/  LDL.LU R24, [R1+0x2dd0] ;  /* 0x002dd00001187983 */ /* 0x000ea60000300800 */
[----:B------:R0:W-:Y:S04]  /*25f30*/  STL.64 [R1+0x2d38], R20 ;  /* 0x002d381401007387 */ /* 0x0001e80000100a00 */
[----:B0-----:R-:W2:Y:S01]  /*25f40*/  LDL.LU.64 R20, [R1+0x5d0] ;  /* 0x0005d00001147983 */ /* 0x001ea20000300a00 */
[----:B------:R-:W2:Y:S03]  /*25f50*/  LDL.LU.64 R22, [R1+0x5d8] ;  /* 0x0005d80001167983 */ /* 0x000ea60000300a00 */
[----:B--2---:R-:W-:Y:S01]  /*25f60*/  STL.64 [R1+0x2d48], R22 ;  /* 0x002d481601007387 */ /* 0x004fe20000100a00 */
        /* <DEDUP_REMOVED lines=12> */
[----:B------:R-:W-:-:S05]  /*26030*/  IMAD.MOV.U32 R21, RZ, RZ, R28 ;  /* 0x000000ffff157224 */ /* 0x000fca00078e001c */
[----:B------:R0:W-:Y:S02]  /*26040*/  STL.64 [R1+0x2d90], R20 ;  /* 0x002d901401007387 */ /* 0x0001e40000100a00 */
[----:B0-----:R-:W-:Y:S02]  /*26050*/  IMAD.MOV.U32 R20, RZ, RZ, R15 ;  /* 0x000000ffff147224 */ /* 0x001fe400078e000f */
[----:B------:R-:W-:-:S05]  /*26060*/  IMAD.MOV.U32 R21, RZ, RZ, R14 ;  /* 0x000000ffff157224 */ /* 0x000fca00078e000e */
[----:B------:R-:W-:Y:S01]  /*26070*/  STL.64 [R1+0x2da8], R20 ;  /* 0x002da81401007387 */ /* 0x000fe20000100a00 */
[----:B------:R-:W2:Y:S02]  /*26080*/  LDL.LU.64 R16, [R1+0x5b0] ;  /* 0x0005b00001107983 */ /* 0x000ea40000300a00 */
[----:B------:R-:W2:Y:S02]  /*26090*/  LDL.LU.64 R18, [R1+0x5b8] ;  /* 0x0005b80001127983 */ /* 0x000ea40000300a00 */
[----:B--2---:R-:W-:Y:S01]  /*260a0*/  STL.64 [R1+0x2d30], R18 ;  /* 0x002d301201007387 */ /* 0x004fe20000100a00 */
[----:B------:R0:W-:Y:S03]  /*260b0*/  STL.64 [R1+0x2d28], R16 ;  /* 0x002d281001007387 */ /* 0x0001e60000100a00 */
[----:B0-----:R-:W2:Y:S01]  /*260c0*/  LDL.LU.64 R16, [R1+0x5c0] ;  /* 0x0005c00001107983 */ /* 0x001ea20000300a00 */
[----:B------:R-:W2:Y:S03]  /*260d0*/  LDL.LU.64 R18, [R1+0x5c8] ;  /* 0x0005c80001127983 */ /* 0x000ea60000300a00 */
        /* <DEDUP_REMOVED lines=19> */
[----:B------:R-:W2:Y:S02]  /*26210*/  LDL.LU.64 R18, [R1+0x628] ;  /* 0x0006280001127983 */ /* 0x000ea40000300a00 */
[----:B------:R-:W2:Y:S02]  /*26220*/  LDL.LU.64 R8, [R1+0x570] ;  /* 0x0005700001087983 */ /* 0x000ea40000300a00 */
[----:B------:R-:W2:Y:S02]  /*26230*/  LDL.LU.64 R10, [R1+0x578] ;  /* 0x00057800010a7983 */ /* 0x000ea40000300a00 */
[----:B--2---:R-:W-:Y:S01]  /*26240*/  STL.64 [R1+0x2ce0], R10 ;  /* 0x002ce00a01007387 */ /* 0x004fe20000100a00 */
[----:B------:R0:W-:Y:S03]  /*26250*/  STL.64 [R1+0x2cd8], R8 ;  /* 0x002cd80801007387 */ /* 0x0001e60000100a00 */
[----:B0-----:R-:W2:Y:S01]  /*26260*/  LDL.LU.64 R8, [R1+0x580] ;  /* 0x0005800001087983 */ /* 0x001ea20000300a00 */
[----:B------:R-:W2:Y:S02]  /*26270*/  LDL.LU.64 R10, [R1+0x588] ;  /* 0x00058800010a7983 */ /* 0x000ea40000300a00 */
[----:B---3--:R-:W-:-:S02]  /*26280*/  IMAD.MOV.U32 R20, RZ, RZ, R7 ;  /* 0x000000ffff147224 */ /* 0x008fc400078e0007 */
[----:B----4-:R-:W-:-:S07]  /*26290*/  IMAD.MOV.U32 R21, RZ, RZ, R6 ;  /* 0x000000ffff157224 */ /* 0x010fce00078e0006 */
[C---:B------:R-:W-:Y:S01]  /*262a0*/  HMMA.16816.F32 R20, R24.reuse, R20, R16 ;  /* 0x000000141814723c */ /* 0x040fe20000001810 */
[----:B--2---:R-:W-:Y:S01]  /*262b0*/  STL.64 [R1+0x2cf8], R10 ;  /* 0x002cf80a01007387 */ /* 0x004fe20000100a00 */
[----:B------:R0:W-:Y:S03]  /*262c0*/  STL.64 [R1+0x2cf0], R8 ;  /* 0x002cf00801007387 */ /* 0x0001e60000100a00 */
        /* <DEDUP_REMOVED lines=8> */
[----:B------:R-:W-:Y:S01]  /*26350*/  STL.64 [R1+0x2ca0], R4 ;  /* 0x002ca00401007387 */ /* 0x000fe20000100a00 */
[----:B------:R-:W4:Y:S02]  /*26360*/  LDL.LU.64 R18, [R1+0x2db8] ;  /* 0x002db80001127983 */ /* 0x000f240000300a00 */
[----:B------:R-:W4:Y:S02]  /*26370*/  LDL.LU.64 R16, [R1+0x2db0] ;  /* 0x002db00001107983 */ /* 0x000f240000300a00 */
[----:B------:R0:W-:Y:S01]  /*26380*/  STL.64 [R1+0x620], R20 ;  /* 0x0006201401007387 */ /* 0x0001e20000100a00 */
[----:B------:R4:W-:Y:S04]  /*26390*/  STL.64 [R1+0x628], R22 ;  /* 0x0006281601007387 */ /* 0x0009e80000100a00 */
        /* <DEDUP_REMOVED lines=22> */
[----:B----4-:R-:W-:Y:S02]  /*26500*/  HMMA.16816.F32 R20, R24, R20, R16 ;  /* 0x000000141814723c */ /* 0x010fe40000001810 */
[----:B------:R-:W4:Y:S01]  /*26510*/  LDL.LU.64 R18, [R1+0x2d58] ;  /* 0x002d580001127983 */ /* 0x000f220000300a00 */
[----:B------:R-:W4:Y:S11]  /*26520*/  LDL.LU.64 R16, [R1+0x2d50] ;  /* 0x002d500001107983 */ /* 0x000f360000300a00 */
[----:B------:R-:W-:Y:S09]  /*26530*/  @!UPT UIADD3 URZ, URZ, URZ, URZ ;  /* 0x0000003f3f3ff290 */ /* 0x000ff2000fffe03f */
[----:B------:R-:W-:Y:S01]  /*26540*/  STL.64 [R1+0x5e0], R20 ;  /* 0x0005e01401007387 */ /* 0x000fe20000100a00 */
[----:B------:R0:W-:Y:S03]  /*26550*/  STL.64 [R1+0x5e8], R22 ;  /* 0x0005e81601007387 */ /* 0x0001e60000100a00 */
[----:B0-----:R-:W2:Y:S01]  /*26560*/  LDL.LU.64 R22, [R1+0x2d48] ;  /* 0x002d480001167983 */ /* 0x001ea20000300a00 */
[----:B------:R-:W2:Y:S02]  /*26570*/  LDL.LU.64 R20, [R1+0x2d40] ;  /* 0x002d400001147983 */ /* 0x000ea40000300a00 */
[----:B------:R-:W-:Y:S02]  /*26580*/  IMAD.MOV.U32 R4, RZ, RZ, R3 ;  /* 0x000000ffff047224 */ /* 0x000fe400078e0003 */
[----:B------:R-:W-:-:S07]  /*26590*/  IMAD.MOV.U32 R5, RZ, RZ, R2 ;  /* 0x000000ffff057224 */ /* 0x000fce00078e0002 */
[C---:B--2---:R-:W-:Y:S01]  /*265a0*/  HMMA.16816.F32 R4, R24.reuse, R4, R20 ;  /* 0x000000041804723c */ /* 0x044fe20000001814 */
[----:B------:R-:W4:Y:S11]  /*265b0*/  LDL.LU.64 R20, [R1+0x2d38] ;  /* 0x002d380001147983 */ /* 0x000f360000300a00 */
[----:B------:R-:W-:Y:S11]  /*265c0*/  @!UPT UIADD3 URZ, URZ, URZ, URZ ;  /* 0x0000003f3f3ff290 */ /* 0x000ff6000fffe03f */
        /* <DEDUP_REMOVED lines=41> */
[----:B------:R-:W2:Y:S11]  /*26860*/  LDL.LU.64 R8, [R1+0x2cc0] ;  /* 0x002cc00001087983 */ /* 0x000eb60000300a00 */
[----:B------:R-:W-:Y:S09]  /*26870*/  @!UPT UIADD3 URZ, URZ, URZ, URZ ;  /* 0x0000003f3f3ff290 */ /* 0x000ff2000fffe03f */
[----:B------:R-:W-:Y:S01]  /*26880*/  STL.64 [R1+0x570], R16 ;  /* 0x0005701001007387 */ /* 0x000fe20000100a00 */
[----:B------:R0:W-:Y:S03]  /*26890*/  STL.64 [R1+0x578], R18 ;  /* 0x0005781201007387 */ /* 0x0001e60000100a00 */
[----:B0-----:R-:W2:Y:S01]  /*268a0*/  LDL.LU.64 R18, [R1+0x2cb8] ;  /* 0x002cb80001127983 */ /* 0x001ea20000300a00 */
[----:B------:R-:W3:Y:S02]  /*268b0*/  LDL.LU.64 R16, [R1+0x2cb0] ;  /* 0x002cb00001107983 */ /* 0x000ee40000300a00 */
[C---:B---3--:R-:W-:Y:S11]  /*268c0*/  HMMA.16816.F32 R12, R24.reuse, R16, R12 ;  /* 0x00000010180c723c */ /* 0x048ff6000000180c */
[----:B------:R-:W-:Y:S11]  /*268d0*/  @!UPT UIADD3 URZ, URZ, URZ, URZ ;  /* 0x0000003f3f3ff290 */ /* 0x000ff6000fffe03f */
[----:B------:R-:W-:Y:S01]  /*268e0*/  @!UPT UIADD3 URZ, URZ, URZ, URZ ;  /* 0x0000003f3f3ff290 */ /* 0x000fe2000fffe03f */
[----:B------:R0:W-:Y:S01]  /*268f0*/  STL.64 [R1+0x560], R12 ;  /* 0x0005600c01007387 */ /* 0x0001e20000100a00 */
[----:B------:R-:W-:Y:S03]  /*26900*/  STL.64 [R1+0x568], R14 ;  /* 0x0005680e01007387 */ /* 0x000fe60000100a00 */
[----:B0-----:R-:W3:Y:S01]  /*26910*/  LDL.LU.64 R12, [R1+0x2ca8] ;  /* 0x002ca800010c7983 */ /* 0x001ee20000300a00 */
[----:B--2---:R-:W-:Y:S02]  /*26920*/  STL.64 [R1+0x2c20], R18 ;  /* 0x002c201201007387 */ /* 0x004fe40000100a00 */
[----:B------:R0:W-:Y:S02]  /*26930*/  STL.64 [R1+0x2c18], R16 ;  /* 0x002c181001007387 */ /* 0x0001e40000100a00 */
[----:B0-----:R-:W3:Y:S01]  /*26940*/  LDL.LU.64 R16, [R1+0x550] ;  /* 0x0005500001107983 */ /* 0x001ee20000300a00 */
[----:B------:R-:W3:Y:S01]  /*26950*/  LDL.LU.64 R18, [R1+0x558] ;  /* 0x0005580001127983 */ /* 0x000ee20000300a00 */
[C---:B------:R-:W-:Y:S08]  /*26960*/  HMMA.16816.F32 R4, R24.reuse, R8, R4 ;  /* 0x000000081804723c */ /* 0x040ff00000001804 */
[C---:B---3--:R-:W-:Y:S11]  /*26970*/  HMMA.16816.F32 R16, R24.reuse, R12, R16 ;  /* 0x0000000c1810723c */ /* 0x048ff60000001810 */
[----:B------:R-:W-:Y:S11]  /*26980*/  @!UPT UIADD3 URZ, URZ, URZ, URZ ;  /* 0x0000003f3f3ff290 */ /* 0x000ff6000fffe03f */
[----:B------:R-:W-:Y:S01]  /*26990*/  @!UPT UIADD3 URZ, URZ, URZ, URZ ;  /* 0x0000003f3f3ff290 */ /* 0x000fe2000fffe03f */
[----:B------:R0:W-:Y:S01]  /*269a0*/  STL.64 [R1+0x550], R16 ;  /* 0x0005501001007387 */ /* 0x0001e20000100a00 */
[----:B------:R-:W-:Y:S03]  /*269b0*/  STL.64 [R1+0x558], R18 ;  /* 0x0005581201007387 */ /* 0x000fe60000100a00 */
[----:B0-----:R-:W2:Y:S01]  /*269c0*/  LDL.LU.64 R16, [R1+0x90] ;  /* 0x0000900001107983 */ /* 0x001ea20000300a00 */
[----:B------:R-:W-:Y:S02]  /*269d0*/  STL [R1+0x2c00], R12 ;  /* 0x002c000c01007387 */ /* 0x000fe40000100800 */
[----:B------:R0:W-:Y:S02]  /*269e0*/  STL [R1+0x2bfc], R13 ;  /* 0x002bfc0d01007387 */ /* 0x0001e40000100800 */
[----:B0-----:R-:W3:Y:S01]  /*269f0*/  LDL.LU.64 R12, [R1+0xb0] ;  /* 0x0000b000010c7983 */ /* 0x001ee20000300a00 */
[----:B------:R0:W-:Y:S02]  /*26a00*/  STL.64 [R1+0x540], R4 ;  /* 0x0005400401007387 */ /* 0x0001e40000100a00 */
[----:B------:R-:W-:Y:S01]  /*26a10*/  STL.64 [R1+0x548], R6 ;  /* 0x0005480601007387 */ /* 0x000fe20000100a00 */
[----:B0-----:R-:W2:Y:S01]  /*26a20*/  LDL.LU.64 R4, [R1+0x2ca0] ;  /* 0x002ca00001047983 */ /* 0x001ea20000300a00 */
[----:B----4-:R-:W-:Y:S02]  /*26a30*/  STL.64 [R1+0x2be8], R10 ;  /* 0x002be80a01007387 */ /* 0x010fe40000100a00 */
[----:B------:R0:W-:Y:S02]  /*26a40*/  STL.64 [R1+0x2be0], R8 ;  /* 0x002be00801007387 */ /* 0x0001e40000100a00 */
[----:B0-----:R-:W4:Y:S01]  /*26a50*/  LDL.LU.64 R8, [R1+0xa0] ;  /* 0x0000a00001087983 */ /* 0x001f220000300a00 */
[----:B--2---:R-:W-:Y:S03]  /*26a60*/  HMMA.16816.F32 R20, R24, R4, R20 ;  /* 0x000000041814723c */ /* 0x004fe60000001814 */
[----:B------:R-:W-:Y:S01]  /*26a70*/  STL [R1+0x2c04], R4 ;  /* 0x002c040401007387 */ /* 0x000fe20000100800 */
[----:B------:R0:W-:Y:S03]  /*26a80*/  STL [R1+0x2bf0], R5 ;  /* 0x002bf00501007387 */ /* 0x0001e60000100800 */
[----:B------:R-:W1:Y:S11]  /*26a90*/  LDSM.16.MT88.4 R24, [R0+0x8180] ;  /* 0x008180000018783b */ /* 0x000e760000004200 */
[----:B------:R-:W-:Y:S05]  /*26aa0*/  @!UPT UIADD3 URZ, URZ, URZ, URZ ;  /* 0x0000003f3f3ff290 */ /* 0x000fea000fffe03f */
[----:B------:R-:W-:Y:S01]  /*26ab0*/  STL.64 [R1+0x100], R20 ;  /* 0x0001001401007387 */ /* 0x000fe20000100a00 */
[----:B------:R-:W-:Y:S02]  /*26ac0*/  STL.64 [R1+0x108], R22 ;  /* 0x0001081601007387 */ /* 0x000fe40000100a00 */
[----:B0-----:R-:W2:Y:S02]  /*26ad0*/  LDL.LU.64 R4, [R1+0x9e0] ;  /* 0x0009e00001047983 */ /* 0x001ea40000300a00 */
[----:B------:R-:W2:Y:S01]  /*26ae0*/  LDL.LU.64 R6, [R1+0x9e8] ;  /* 0x0009e80001067983 */ /* 0x000ea20000300a00 */
[----:B------:R-:W2:Y:S01]  /*26af0*/  LDSM.16.MT88.4 R20, [R0+0x8100] ;  /* 0x008100000014783b */ /* 0x000ea20000004200 */
[----:B---3--:R-:W-:Y:S02]  /*26b00*/  IMAD.MOV.U32 R29, RZ, RZ, R12 ;  /* 0x000000ffff1d7224 */ /* 0x008fe400078e000c */
[----:B------:R-:W-:Y:S01]  /*26b10*/  IMAD.MOV.U32 R2, RZ, RZ, R13 ;  /* 0x000000ffff027224 */ /* 0x000fe200078e000d */
[----:B-1----:R-:W-:Y:S01]  /*26b20*/  STL [R1+0x2bbc], R24 ;  /* 0x002bbc1801007387 */ /* 0x002fe20000100800 */
[----:B------:R0:W-:Y:S02]  /*26b30*/  STL [R1+0x2bb8], R25 ;  /* 0x002bb81901007387 */ /* 0x0001e40000100800 */
[----:B------:R-:W-:Y:S02]  /*26b40*/  STL [R1+0x2bb4], R26 ;  /* 0x002bb41a01007387 */ /* 0x000fe40000100800 */
[----:B------:R1:W-:Y:S01]  /*26b50*/  STL [R1+0x2bb0], R27 ;  /* 0x002bb01b01007387 */ /* 0x0003e20000100800 */
[----:B0-----:R-:W4:Y:S01]  /*26b60*/  LDL.LU.64 R24, [R1+0x9d0] ;  /* 0x0009d00001187983 */ /* 0x001f220000300a00 */
[----:B-1----:R-:W4:Y:S01]  /*26b70*/  LDL.LU.64 R26, [R1+0x9d8] ;  /* 0x0009d800011a7983 */ /* 0x002f220000300a00 */
[C---:B--2---:R-:W-:Y:S11]  /*26b80*/  HMMA.16816.F32 R4, R20.reuse, R12, R4 ;  /* 0x0000000c1404723c */ /* 0x044ff60000001804 */
[----:B------:R-:W-:Y:S11]  /*26b90*/  @!UPT UIADD3 URZ, URZ, URZ, URZ ;  /* 0x0000003f3f3ff290 */ /* 0x000ff6000fffe03f */
[----:B------:R-:W-:Y:S01]  /*26ba0*/  @!UPT UIADD3 URZ, URZ, URZ, URZ ;  /* 0x0000003f3f3ff290 */ /* 0x000fe2000fffe03f */
[----:B------:R0:W-:Y:S01]  /*26bb0*/  STL.64 [R1+0x9e0], R4 ;  /* 0x0009e00401007387 */ /* 0x0001e20000100a00 */
[----:B------:R1:W-:Y:S03]  /*26bc0*/  STL.64 [R1+0x9e8], R6 ;  /* 0x0009e80601007387 */ /* 0x0003e60000100a00 */
[----:B0-----:R-:W2:Y:S01]  /*26bd0*/  LDL.LU.64 R4, [R1+0x9c0] ;  /* 0x0009c00001047983 */ /* 0x001ea20000300a00 */
[----:B-1----:R-:W2:Y:S02]  /*26be0*/  LDL.LU.64 R6, [R1+0x9c8] ;  /* 0x0009c80001067983 */ /* 0x002ea40000300a00 */
[----:B------:R-:W3:Y:S02]  /*26bf0*/  LDL.LU.64 R12, [R1+0x40] ;  /* 0x00004000010c7983 */ /* 0x000ee40000300a00 */
[----:B---3--:R0:W-:Y:S04]  /*26c00*/  STL.64 [R1+0x2c68], R12 ;  /* 0x002c680c01007387 */ /* 0x0081e80000100a00 */
[----:B0-----:R-:W3:Y:S04]  /*26c10*/  LDL.LU.64 R12, [R1+0x50] ;  /* 0x00005000010c7983 */ /* 0x001ee80000300a00 */
[----:B---3--:R4:W-:Y:S02]  /*26c20*/  STL.64 [R1+0x2c80], R12 ;  /* 0x002c800c01007387 */ /* 0x0089e40000100a00 */
[C---:B----4-:R-:W-:Y:S02]  /*26c30*/  HMMA.16816.F32 R12, R20.reuse, R8, R24 ;  /* 0x00000008140c723c */ /* 0x050fe40000001818 */
[----:B------:R-:W-:Y:S01]  /*26c40*/  STL [R1+0x2bc4], R2 ;  /* 0x002bc40201007387 */ /* 0x000fe20000100800 */
[----:B------:R-:W-:Y:S11]  /*26c50*/  STL [R1+0x2bc0], R29 ;  /* 0x002bc01d01007387 */ /* 0x000ff60000100800 */
[----:B------:R-:W-:Y:S09]  /*26c60*/  @!UPT UIADD3 URZ, URZ, URZ, URZ ;  /* 0x0000003f3f3ff290 */ /* 0x000ff2000fffe03f */
[----:B------:R0:W-:Y:S01]  /*26c70*/  STL.64 [R1+0x9d0], R12 ;  /* 0x0009d00c01007387 */ /* 0x0001e20000100a00 */
[----:B------:R-:W-:Y:S03]  /*26c80*/  STL.64 [R1+0x9d8], R14 ;  /* 0x0009d80e01007387 */ /* 0x000fe60000100a00 */
[----:B0-----:R-:W3:Y:S01]  /*26c90*/  LDL.LU.64 R12, [R1+0x60] ;  /* 0x00006000010c7983 */ /* 0x001ee20000300a00 */
[----:B------:R-:W-:Y:S02]  /*26ca0*/  IMAD.MOV.U32 R3, RZ, RZ, R8 ;  /* 0x000000ffff037224 */ /* 0x000fe400078e0008 */
[----:B------:R-:W-:Y:S02]  /*26cb0*/  IMAD.MOV.U32 R28, RZ, RZ, R9 ;  /* 0x000000ffff1c7224 */ /* 0x000fe400078e0009 */
[----:B--2---:R-:W-:Y:S01]  /*26cc0*/  HMMA.16816.F32 R8, R20, R16, R4 ;  /* 0x000000101408723c */ /* 0x004fe20000001804 */
[----:B---3--:R0:W-:Y:S04]  /*26cd0*/  STL.64 [R1+0x2c98], R12 ;  /* 0x002c980c01007387 */ /* 0x0081e80000100a00 */
[----:B0-----:R-:W2:Y:S01]  /*26ce0*/  LDL.LU.64 R12, [R1+0x70] ;  /* 0x00007000010c7983 */ /* 0x001ea20000300a00 */
[----:B------:R-:W-:Y:S02]  /*26cf0*/  STL [R1+0x2bcc], R28 ;  /* 0x002bcc1c01007387 */ /* 0x000fe40000100800 */
[----:B------:R-:W-:Y:S11]  /*26d00*/  STL [R1+0x2bc8], R3 ;  /* 0x002bc80301007387 */ /* 0x000ff60000100800 */
[----:B------:R-:W-:Y:S04]  /*26d10*/  @!UPT UIADD3 URZ, URZ, URZ, URZ ;  /* 0x0000003f3f3ff290 */ /* 0x000fe8000fffe03f */
[----:B------:R0:W-:Y:S01]  /*26d20*/  STL.64 [R1+0x9c0], R8 ;  /* 0x0009c00801007387 */ /* 0x0001e20000100a00 */
[----:B------:R-:W-:Y:S01]  /*26d30*/  STL.64 [R1+0x9c8], R10 ;  /* 0x0009c80a01007387 */ /* 0x000fe20000100a00 */
[----:B------:R-:W3:Y:S02]  /*26d40*/  LDL.LU.64 R24, [R1+0x9b0] ;  /* 0x0009b00001187983 */ /* 0x000ee40000300a00 */
[----:B------:R-:W3:Y:S01]  /*26d50*/  LDL.LU.64 R26, [R1+0x9b8] ;  /* 0x0009b800011a7983 */ /* 0x000ee20000300a00 */
[----:B0-----:R-:W4:Y:S04]  /*26d60*/  LDL.LU.64 R8, [R1+0x20] ;  /* 0x0000200001087983 */ /* 0x001f280000300a00 */
[----:B----4-:R0:W-:Y:S04]  /*26d70*/  STL.64 [R1+0x2c50], R8 ;  /* 0x002c500801007387 */ /* 0x0101e80000100a00 */
[----:B0-----:R-:W4:Y:S04]  /*26d80*/  LDL.LU.64 R8, [R1+0x30] ;  /* 0x0000300001087983 */ /* 0x001f280000300a00 */
[----:B----4-:R0:W-:Y:S04]  /*26d90*/  STL.64 [R1+0x2c60], R8 ;  /* 0x002c600801007387 */ /* 0x0101e80000100a00 */
[----:B0-----:R-:W4:Y:S01]  /*26da0*/  LDL.LU.64 R8, [R1+0x970] ;  /* 0x0009700001087983 */ /* 0x001f220000300a00 */
[----:B------:R-:W2:Y:S03]  /*26db0*/  LDL.LU.64 R10, [R1+0x978] ;  /* 0x00097800010a7983 */ /* 0x000ea60000300a00 */
[----:B--2---:R-:W-:Y:S01]  /*26dc0*/  STL.64 [R1+0x2c78], R10 ;  /* 0x002c780a01007387 */ /* 0x004fe20000100a00 */
[----:B----4-:R0:W-:Y:S03]  /*26dd0*/  STL.64 [R1+0x2c70], R8 ;  /* 0x002c700801007387 */ /* 0x0101e60000100a00 */
        /* <DEDUP_REMOVED lines=8> */
[----:B------:R-:W4:Y:S02]  /*26e60*/  LDL.LU.64 R16, [R1] ;  /* 0x0000000001107983 */ /* 0x000f240000300a00 */
[----:B----4-:R0:W-:Y:S04]  /*26e70*/  STL.64 [R1+0x2c38], R16 ;  /* 0x002c381001007387 */ /* 0x0101e80000100a00 */
[----:B0-----:R-:W4:Y:S04]  /*26e80*/  LDL.LU.64 R16, [R1+0x10] ;  /* 0x0000100001107983 */ /* 0x001f280000300a00 */
[----:B----4-:R0:W-:Y:S04]  /*26e90*/  STL.64 [R1+0x2c58], R16 ;  /* 0x002c581001007387 */ /* 0x0101e80000100a00 */
[----:B0-----:R-:W3:Y:S01]  /*26ea0*/  LDL.LU.64 R16, [R1+0x80] ;  /* 0x0000800001107983 */ /* 0x001ee20000300a00 */
[----:B------:R-:W-:Y:S02]  /*26eb0*/  STL [R1+0x2bd4], R0 ;  /* 0x002bd40001007387 */ /* 0x000fe40000100800 */
[----:B------:R3:W-:Y:S02]  /*26ec0*/  STL [R1+0x2bd0], R7 ;  /* 0x002bd00701007387 */ /* 0x0007e40000100800 */
[C---:B---3--:R-:W-:Y:S07]  /*26ed0*/  HMMA.16816.F32 R4, R20.reuse, R16, R24 ;  /* 0x000000101404723c */ /* 0x048fee0000001818 */
[----:B------:R-:W-:Y:S11]  /*26ee0*/  IMAD.MOV.U32 R27, RZ, RZ, R16 ;  /* 0x000000ffff1b7224 */ /* 0x000ff600078e0010 */
[----:B------:R-:W-:Y:S05]  /*26ef0*/  @!UPT UIADD3 URZ, URZ, URZ, URZ ;  /* 0x0000003f3f3ff290 */ /* 0x000fea000fffe03f */
[----:B------:R-:W-:Y:S01]  /*26f00*/  STL.64 [R1+0x9b0], R4 ;  /* 0x0009b00401007387 */ /* 0x000fe20000100a00 */
[----:B------:R0:W-:Y:S02]  /*26f10*/  STL.64 [R1+0x9b8], R6 ;  /* 0x0009b80601007387 */ /* 0x0001e40000100a00 */
[----:B0-----:R-:W-:Y:S02]  /*26f20*/  IMAD.MOV.U32 R6, RZ, RZ, R17 ;  /* 0x000000ffff067224 */ /* 0x001fe400078e0011 */
[----:B------:R-:W3:Y:S01]  /*26f30*/  LDL.LU.64 R16, [R1+0x960] ;  /* 0x0009600001107983 */ /* 0x000ee20000300a00 */
[----:B------:R-:W3:Y:S02]  /*26f40*/  LDL.LU.64 R18, [R1+0x968] ;  /* 0x0009680001127983 */ /* 0x000ee40000300a00 */
[----:B------:R0:W-:Y:S02]  /*26f50*/  STL [R1+0x2bd8], R27 ;  /* 0x002bd81b01007387 */ /* 0x0001e40000100800 */
[----:B------:R-:W4:Y:S01]  /*26f60*/  LDL.LU.64 R24, [R1+0x9a0] ;  /* 0x0009a00001187983 */ /* 0x000f220000300a00 */
[----:B0-----:R-:W4:Y:S02]  /*26f70*/  LDL.LU.64 R26, [R1+0x9a8] ;  /* 0x0009a800011a7983 */ /* 0x001f240000300a00 */
[C---:B----4-:R-:W-:Y:S11]  /*26f80*/  HMMA.16816.F32 R24, R20.reuse, R12, R24 ;  /* 0x0000000c1418723c */ /* 0x050ff60000001818 */
[----:B------:R-:W-:Y:S11]  /*26f90*/  @!UPT UIADD3 URZ, URZ, URZ, URZ ;  /* 0x0000003f3f3ff290 */ /* 0x000ff6000fffe03f */
[----:B------:R-:W-:Y:S01]  /*26fa0*/  @!UPT UIADD3 URZ, URZ, URZ, URZ ;  /* 0x0000003f3f3ff290 */ /* 0x000fe2000fffe03f */
[----:B------:R0:W-:Y:S01]  /*26fb0*/  STL.64 [R1+0x9a0], R24 ;  /* 0x0009a01801007387 */ /* 0x0001e20000100a00 */
[----:B------:R1:W-:Y:S02]  /*26fc0*/  STL.64 [R1+0x9a8], R26 ;  /* 0x0009a81a01007387 */ /* 0x0003e40000100a00 */
[----:B0-----:R-:W-:Y:S02]  /*26fd0*/  IMAD.MOV.U32 R25, RZ, RZ, R12 ;  /* 0x000000ffff197224 */ /* 0x001fe400078e000c */
[----:B-1----:R-:W-:Y:S02]  /*26fe0*/  IMAD.MOV.U32 R26, RZ, RZ, R13 ;  /* 0x000000ffff1a7224 */ /* 0x002fe400078e000d */
        /* <DEDUP_REMOVED lines=27> */
[----:B------:R-:W2:Y:S01]  /*271a0*/  LDL.LU.64 R12, [R1+0x950] ;  /* 0x00095000010c7983 */ /* 0x000ea20000300a00 */
[----:B------:R-:W2:Y:S01]  /*271b0*/  LDL.LU.64 R14, [R1+0x958] ;  /* 0x00095800010e7983 */ /* 0x000ea20000300a00 */
[----:B---3--:R-:W-:Y:S01]  /*271c0*/  HMMA.16816.F32 R16, R20, R8, R16 ;  /* 0x000000081410723c */ /* 0x008fe20000001810 */
[----:B------:R-:W-:-:S02]  /*271d0*/  IMAD.MOV.U32 R27, RZ, RZ, R8 ;  /* 0x000000ffff1b7224 */ /* 0x000fc400078e0008 */
[----:B------:R-:W-:Y:S11]  /*271e0*/  IMAD.MOV.U32 R0, RZ, RZ, R9 ;  /* 0x000000ffff007224 */ /* 0x000ff600078e0009 */
[----:B------:R-:W-:Y:S09]  /*271f0*/  @!UPT UIADD3 URZ, URZ, URZ, URZ ;  /* 0x0000003f3f3ff290 */ /* 0x000ff2000fffe03f */
[----:B------:R0:W-:Y:S01]  /*27200*/  STL.64 [R1+0x960], R16 ;  /* 0x0009601001007387 */ /* 0x0001e20000100a00 */
[----:B------:R-:W-:Y:S03]  /*27210*/  STL.64 [R1+0x968], R18 ;  /* 0x0009681201007387 */ /* 0x000fe60000100a00 */
[----:B0-----:R-:W3:Y:S01]  /*27220*/  LDL.LU.64 R16, [R1+0x2c58] ;  /* 0x002c580001107983 */ /* 0x001ee20000300a00 */
[----:B------:R-:W2:Y:S02]  /*27230*/  LDL.LU.64 R8, [R1+0x2c50] ;  /* 0x002c500001087983 */ /* 0x000ea40000300a00 */
[----:B------:R-:W-:Y:S02]  /*27240*/  STL.64 [R1+0x2c10], R26 ;  /* 0x002c101a01007387 */ /* 0x000fe40000100a00 */
[----:B------:R0:W-:Y:S02]  /*27250*/  STL.64 [R1+0x2c08], R24 ;  /* 0x002c081801007387 */ /* 0x0001e40000100a00 */
[----:B0-----:R-:W4:Y:S01]  /*27260*/  LDL.LU.64 R24, [R1+0x920] ;  /* 0x0009200001187983 */ /* 0x001f220000300a00 */
[----:B------:R-:W2:Y:S03]  /*27270*/  LDL.LU.64 R26, [R1+0x928] ;  /* 0x00092800011a7983 */ /* 0x000ea60000300a00 */
[----:B--2---:R-:W-:Y:S01]  /*27280*/  STL.64 [R1+0x2c30], R26 ;  /* 0x002c301a01007387 */ /* 0x004fe20000100a00 */
[----:B----4-:R0:W-:Y:S03]  /*27290*/  STL.64 [R1+0x2c28], R24 ;  /* 0x002c281801007387 */ /* 0x0101e60000100a00 */
[----:B0-----:R-:W2:Y:S01]  /*272a0*/  LDL.LU.64 R24, [R1+0x930] ;  /* 0x0009300001187983 */ /* 0x001ea20000300a00 */
[----:B------:R-:W4:Y:S01]  /*272b0*/  LDL.LU.64 R26, [R1+0x938] ;  /* 0x00093800011a7983 */ /* 0x000f220000300a00 */
[----:B------:R-:W-:Y:S02]  /*272c0*/  HMMA.16816.F32 R12, R20, R8, R12 ;  /* 0x00000008140c723c */ /* 0x000fe4000000180c */
[----:B----4-:R-:W-:Y:S01]  /*272d0*/  STL.64 [R1+0x2c48], R26 ;  /* 0x002c481a01007387 */ /* 0x010fe20000100a00 */
[----:B--2---:R0:W-:Y:S03]  /*272e0*/  STL.64 [R1+0x2c40], R24 ;  /* 0x002c401801007387 */ /* 0x0041e60000100a00 */
[----:B0-----:R-:W2:Y:S01]  /*272f0*/  LDL.LU.64 R24, [R1+0x940] ;  /* 0x0009400001187983 */ /* 0x001ea20000300a00 */
[----:B------:R-:W2:Y:S11]  /*27300*/  LDL.LU.64 R26, [R1+0x948] ;  /* 0x00094800011a7983 */ /* 0x000eb60000300a00 */
[----:B------:R-:W-:Y:S05]  /*27310*/  @!UPT UIADD3 URZ, URZ, URZ, URZ ;  /* 0x0000003f3f3ff290 */ /* 0x000fea000fffe03f */
[----:B------:R-:W-:Y:S02]  /*27320*/  STL.64 [R1+0x950], R12 ;  /* 0x0009500c01007387 */ /* 0x000fe40000100a00 */
[----:B------:R0:W-:Y:S02]  /*27330*/  STL.64 [R1+0x958], R14 ;  /* 0x0009580e01007387 */ /* 0x0001e40000100a00 */
[----:B------:R-:W-:Y:S02]  /*27340*/  IMAD.MOV.U32 R5, RZ, RZ, R9 ;  /* 0x000000ffff057224 */ /* 0x000fe400078e0009 */
[----:B0-----:R-:W-:Y:S02]  /*27350*/  IMAD.MOV.U32 R14, RZ, RZ, R8 ;  /* 0x000000ffff0e7224 */ /* 0x001fe400078e0008 */
[----:B------:R-:W4:Y:S01]  /*27360*/  LDL.LU.64 R8, [R1+0x910] ;  /* 0x0009100001087983 */ /* 0x000f220000300a00 */
[----:B------:R-:W4:Y:S02]  /*27370*/  LDL.LU.64 R10, [R1+0x918] ;  /* 0x00091800010a7983 */ /* 0x000f240000300a00 */
[----:B---3--:R-:W-:-:S02]  /*27380*/  IMAD.MOV.U32 R13, RZ, RZ, R16 ;  /* 0x000000ffff0d7224 */ /* 0x008fc400078e0010 */
[----:B------:R-:W-:Y:S01]  /*27390*/  IMAD.MOV.U32 R15, RZ, RZ, R17 ;  /* 0x000000ffff0f7224 */ /* 0x000fe200078e0011 */
[C---:B--2---:R-:W-:Y:S11]  /*273a0*/  HMMA.16816.F32 R24, R20.reuse, R16, R24 ;  /* 0x000000101418723c */ /* 0x044ff60000001818 */
[----:B------:R-:W-:Y:S11]  /*273b0*/  @!UPT UIADD3 URZ, URZ, URZ, URZ ;  /* 0x0000003f3f3ff290 */ /* 0x000ff6000fffe03f */
[----:B------:R-:W-:Y:S01]  /*273c0*/  @!UPT UIADD3 URZ, URZ, URZ, URZ ;  /* 0x0000003f3f3ff290 */ /* 0x000fe2000fffe03f */
        /* <DEDUP_REMOVED lines=13> */
[----:B------:R-:W3:Y:S02]  /*274a0*/  LDL.LU.64 R18, [R1+0x2c20] ;  /* 0x002c200001127983 */ /* 0x000ee40000300a00 */
        /* <DEDUP_REMOVED lines=8> */
[----:B---3--:R-:W-:Y:S02]  /*27530*/  STL.64 [R1+0x2a98], R18 ;  /* 0x002a981201007387 */ /* 0x008fe40000100a00 */
[----:B------:R0:W-:Y:S02]  /*27540*/  STL.64 [R1+0x2a90], R16 ;  /* 0x002a901001007387 */ /* 0x0001e40000100a00 */
[----:B0-----:R-:W-:-:S02]  /*27550*/  IMAD.MOV.U32 R16, RZ, RZ, R4 ;  /* 0x000000ffff107224 */ /* 0x001fc400078e0004 */
[----:B------:R-:W-:Y:S01]  /*27560*/  IMAD.MOV.U32 R17, RZ, RZ, R12 ;  /* 0x000000ffff117224 */ /* 0x000fe200078e000c */
[----:B------:R-:W3:Y:S01]  /*27570*/  LDL.LU R4, [R1+0x2c04] ;  /* 0x002c040001047983 */ /* 0x000ee20000300800 */
[----:B------:R-:W4:Y:S03]  /*27580*/  LDL.LU R12, [R1+0x2c00] ;  /* 0x002c0000010c7983 */ /* 0x000f260000300800 */
[----:B------:R0:W-:Y:S02]  /*27590*/  STL.64 [R1+0x2ab0], R16 ;  /* 0x002ab01001007387 */ /* 0x0001e40000100a00 */
[----:B0-----:R-:W-:Y:S02]  /*275a0*/  IMAD.MOV.U32 R16, RZ, RZ, R13 ;  /* 0x000000ffff107224 */ /* 0x001fe400078e000d */
[----:B------:R-:W4:Y:S01]  /*275b0*/  LDL.LU R13, [R1+0x2bfc] ;  /* 0x002bfc00010d7983 */ /* 0x000f220000300800 */
[----:B------:R-:W-:-:S02]  /*275c0*/  IMAD.MOV.U32 R17, RZ, RZ, R15 ;  /* 0x000000ffff117224 */ /* 0x000fc400078e000f */
[----:B------:R-:W2:Y:S03]  /*275d0*/  LDL.LU R15, [R1+0x2bf8] ;  /* 0x002bf800010f7983 */ /* 0x000ea60000300800 */
[----:B------:R0:W-:Y:S02]  /*275e0*/  STL.64 [R1+0x2ac8], R16 ;  /* 0x002ac81001007387 */ /* 0x0001e40000100a00 */
[----:B0-----:R-:W-:Y:S02]  /*275f0*/  IMAD.MOV.U32 R16, RZ, RZ, R14 ;  /* 0x000000ffff107224 */ /* 0x001fe400078e000e */
[----:B------:R-:W2:Y:S01]  /*27600*/  LDL.LU R14, [R1+0x2bf4] ;  /* 0x002bf400010e7983 */ /* 0x000ea20000300800 */
[----:B------:R-:W-:Y:S02]  /*27610*/  IMAD.MOV.U32 R17, RZ, RZ, R5 ;  /* 0x000000ffff117224 */ /* 0x000fe400078e0005 */
[----:B------:R-:W3:Y:S03]  /*27620*/  LDL.LU R5, [R1+0x2bf0] ;  /* 0x002bf00001057983 */ /* 0x000ee60000300800 */
[----:B------:R0:W-:Y:S04]  /*27630*/  STL.64 [R1+0x2ae0], R16 ;  /* 0x002ae01001007387 */ /* 0x0001e80000100a00 */
[----:B0-----:R-:W3:Y:S01]  /*27640*/  LDL.LU.64 R16, [R1+0x500] ;  /* 0x0005000001107983 */ /* 0x001ee20000300a00 */
[----:B------:R-:W3:Y:S01]  /*27650*/  LDL.LU.64 R18, [R1+0x508] ;  /* 0x0005080001127983 */ /* 0x000ee20000300a00 */
        /* <DEDUP_REMOVED lines=9> */
[----:B0-----:R-:W2:Y:S01]  /*276f0*/  LDL.LU.64 R12, [R1+0x900] ;  /* 0x00090000010c7983 */ /* 0x001ea20000300a00 */
[----:B------:R-:W2:Y:S03]  /*27700*/  LDL.LU.64 R14, [R1+0x908] ;  /* 0x00090800010e7983 */ /* 0x000ea60000300a00 */
[----:B----4-:R-:W-:Y:S01]  /*27710*/  STL.64 [R1+0x2a78], R10 ;  /* 0x002a780a01007387 */ /* 0x010fe20000100a00 */
[----:B---3--:R0:W-:Y:S01]  /*27720*/  STL.64 [R1+0x2a70], R8 ;  /* 0x002a700801007387 */ /* 0x0081e20000100a00 */
[C---:B--2---:R-:W-:Y:S08]  /*27730*/  HMMA.16816.F32 R12, R20.reuse, R8, R12 ;  /* 0x00000008140c723c */ /* 0x044ff0000000180c */
[----:B0-----:R-:W-:Y:S07]  /*27740*/  HMMA.16816.F32 R8, R20, R4, R16 ;  /* 0x000000041408723c */ /* 0x001fee0000001810 */
[----:B------:R-:W-:-:S02]  /*27750*/  IMAD.MOV.U32 R20, RZ, RZ, R27 ;  /* 0x000000ffff147224 */ /* 0x000fc400078e001b */
[----:B------:R-:W-:-:S06]  /*27760*/  IMAD.MOV.U32 R21, RZ, RZ, R0 ;  /* 0x000000ffff157224 */ /* 0x000fcc00078e0000 */
[----:B------:R-:W-:Y:S01]  /*27770*/  STL.64 [R1+0x900], R12 ;  /* 0x0009000c01007387 */ /* 0x000fe20000100a00 */
[----:B------:R-:W-:Y:S02]  /*27780*/  STL.64 [R1+0x908], R14 ;  /* 0x0009080e01007387 */ /* 0x000fe40000100a00 */
[----:B------:R-:W2:Y:S05]  /*27790*/  LDL.LU R27, [R1+0x2bd8] ;  /* 0x002bd800011b7983 */ /* 0x000eaa0000300800 */
[----:B------:R-:W-:Y:S01]  /*277a0*/  STL.64 [R1+0x500], R8 ;  /* 0x0005000801007387 */ /* 0x000fe20000100a00 */
[----:B------:R-:W-:Y:S01]  /*277b0*/  STL.64 [R1+0x508], R10 ;  /* 0x0005080a01007387 */ /* 0x000fe20000100a00 */
[----:B------:R-:W3:Y:S02]  /*277c0*/  LDL.LU R0, [R1+0x2bd4] ;  /* 0x002bd40001007983 */ /* 0x000ee40000300800 */
[----:B------:R0:W-:Y:S02]  /*277d0*/  STL.64 [R1+0x2ae8], R20 ;  /* 0x002ae81401007387 */ /* 0x0001e40000100a00 */
[----:B0-----:R-:W-:-:S02]  /*277e0*/  IMAD.MOV.U32 R20, RZ, RZ, R7 ;  /* 0x000000ffff147224 */ /* 0x001fc400078e0007 */
[----:B------:R-:W-:Y:S01]  /*277f0*/  IMAD.MOV.U32 R21, RZ, RZ, R28 ;  /* 0x000000ffff157224 */ /* 0x000fe200078e001c */
[----:B------:R-:W4:Y:S01]  /*27800*/  LDL.LU R7, [R1+0x2bd0] ;  /* 0x002bd00001077983 */ /* 0x000f220000300800 */
[----:B------:R-:W4:Y:S03]  /*27810*/  LDL.LU R28, [R1+0x2bcc] ;  /* 0x002bcc00011c7983 */ /* 0x000f260000300800 */
[----:B------:R0:W-:Y:S02]  /*27820*/  STL.64 [R1+0x2b00], R20 ;  /* 0x002b001401007387 */ /* 0x0001e40000100a00 */
[----:B0-----:R-:W-:Y:S02]  /*27830*/  IMAD.MOV.U32 R20, RZ, RZ, R3 ;  /* 0x000000ffff147224 */ /* 0x001fe400078e0003 */
[----:B------:R-:W-:Y:S01]  /*27840*/  IMAD.MOV.U32 R21, RZ, RZ, R2 ;  /* 0x000000ffff157224 */ /* 0x000fe200078e0002 */
[----:B------:R-:W4:Y:S01]  /*27850*/  LDL.LU R3, [R1+0x2bc8] ;  /* 0x002bc80001037983 */ /* 0x000f220000300800 */
[----:B------:R-:W4:Y:S03]  /*27860*/  LDL.LU R2, [R1+0x2bc4] ;  /* 0x002bc40001027983 */ /* 0x000f260000300800 */
[----:B------:R0:W-:Y:S02]  /*27870*/  STL.64 [R1+0x2b18], R20 ;  /* 0x002b181401007387 */ /* 0x0001e40000100a00 */
[----:B0-----:R-:W-:-:S02]  /*27880*/  IMAD.MOV.U32 R20, RZ, RZ, R29 ;  /* 0x000000ffff147224 */ /* 0x001fc400078e001d */
[----:B------:R-:W4:Y:S01]  /*27890*/  LDL.LU R29, [R1+0x2bc0] ;  /* 0x002bc000011d7983 */ /* 0x000f220000300800 */
[----:B------:R-:W-:Y:S02]  /*278a0*/  IMAD.MOV.U32 R21, RZ, RZ, R24 ;  /* 0x000000ffff157224 */ /* 0x000fe400078e0018 */
        /* <DEDUP_REMOVED lines=8> */
[----:B--2---:R-:W-:Y:S02]  /*27930*/  IMAD.MOV.U32 R20, RZ, RZ, R27 ;  /* 0x000000ffff147224 */ /* 0x004fe400078e001b */
[----:B------:R-:W2:Y:S01]  /*27940*/  LDL.LU R27, [R1+0x2bb0] ;  /* 0x002bb000011b7983 */ /* 0x000ea20000300800 */
[----:B------:R-:W2:Y:S02]  /*27950*/  LDL.LU R6, [R1+0x2bac] ;  /* 0x002bac0001067983 */ /* 0x000ea40000300800 */
[----:B------:R3:W-:Y:S02]  /*27960*/  STL.64 [R1+0x2b60], R20 ;  /* 0x002b601401007387 */ /* 0x0007e40000100a00 */
[----:B---3--:R-:W-:Y:S02]  /*27970*/  IMAD.MOV.U32 R21, RZ, RZ, R0 ;  /* 0x000000ffff157224 */ /* 0x008fe400078e0000 */
[----:B----4-:R-:W-:Y:S02]  /*27980*/  IMAD.MOV.U32 R20, RZ, RZ, R7 ;  /* 0x000000ffff147224 */ /* 0x010fe400078e0007 */
[----:B------:R-:W-:Y:S01]  /*27990*/  IMAD.MOV.U32 R9, RZ, RZ, R28 ;  /* 0x000000ffff097224 */ /* 0x000fe200078e001c */
[----:B------:R-:W2:Y:S01]  /*279a0*/  LDL.LU R7, [R1+0x2ba8] ;  /* 0x002ba80001077983 */ /* 0x000ea20000300800 */
[----:B------:R-:W3:Y:S02]  /*279b0*/  LDL.LU R0, [R1+0x2ba4] ;  /* 0x002ba40001007983 */ /* 0x000ee40000300800 */
[----:B------:R-:W-:Y:S02]  /*279c0*/  STL.64 [R1+0x2b78], R20 ;  /* 0x002b781401007387 */ /* 0x000fe40000100a00 */
[----:B------:R-:W-:-:S02]  /*279d0*/  IMAD.MOV.U32 R8, RZ, RZ, R3 ;  /* 0x000000ffff087224 */ /* 0x000fc400078e0003 */
[----:B------:R-:W4:Y:S01]  /*279e0*/  LDL.LU R3, [R1+0x2ba0] ;  /* 0x002ba00001037983 */ /* 0x000f220000300800 */
[----:B------:R-:W2:Y:S02]  /*279f0*/  LDL.LU R28, [R1+0x2b9c] ;  /* 0x002b9c00011c7983 */ /* 0x000ea40000300800 */
[----:B------:R0:W-:Y:S02]  /*27a00*/  STL.64 [R1+0x2b80], R8 ;  /* 0x002b800801007387 */ /* 0x0001e40000100a00 */
[----:B0-----:R-:W-:Y:S02]  /*27a10*/  IMAD.MOV.U32 R8, RZ, RZ, R29 ;  /* 0x000000ffff087224 */ /* 0x001fe400078e001d */
[----:B------:R-:W2:Y:S01]  /*27a20*/  LDL.LU R29, [R1+0x2b98] ;  /* 0x002b9800011d7983 */ /* 0x000ea20000300800 */
[----:B------:R-:W2:Y:S02]  /*27a30*/  LDL.LU.64 R20, [R1+0x210] ;  /* 0x0002100001147983 */ /* 0x000ea40000300a00 */
[----:B------:R-:W2:Y:S02]  /*27a40*/  LDL.LU.64 R22, [R1+0x218] ;  /* 0x0002180001167983 */ /* 0x000ea40000300a00 */
        /* <DEDUP_REMOVED lines=30> */
[----:B------:R-:W-:Y:S02]  /*27c30*/  STL.64 [R1+0x2aa8], R6 ;  /* 0x002aa80601007387 */ /* 0x000fe40000100a00 */
[----:B------:R0:W-:Y:S02]  /*27c40*/  STL.64 [R1+0x2aa0], R4 ;  /* 0x002aa00401007387 */ /* 0x0001e40000100a00 */
[----:B0-----:R-:W2:Y:S01]  /*27c50*/  LDL.LU.64 R4, [R1+0x170] ;  /* 0x0001700001047983 */ /* 0x001ea20000300a00 */
[----:B------:R-:W2:Y:S02]  /*27c60*/  LDL.LU.64 R6, [R1+0x178] ;  /* 0x0001780001067983 */ /* 0x000ea40000300a00 */
[----:B------:R-:W-:-:S07]  /*27c70*/  IMAD.MOV.U32 R9, RZ, RZ, R2 ;  /* 0x000000ffff097224 */ /* 0x000fce00078e0002 */
[C---:B------:R-:W-:Y:S01]  /*27c80*/  HMMA.16816.F32 R8, R24.reuse, R8, R20 ;  /* 0x000000081808723c */ /* 0x040fe20000001814 */
        /* <DEDUP_REMOVED lines=9> */
[----:B------:R-:W2:Y:S01]  /*27d20*/  LDL.LU.64 R14, [R1+0x168] ;  /* 0x00016800010e7983 */ /* 0x000ea20000300a00 */
[----:B------:R-:W2:Y:S01]  /*27d30*/  LDL.LU.64 R22, [R1+0x2b90] ;  /* 0x002b900001167983 */ /* 0x000ea20000300a00 */
[----:B------:R-:W2:Y:S03]  /*27d40*/  LDL.LU.64 R20, [R1+0x2b88] ;  /* 0x002b880001147983 */ /* 0x000ea60000300a00 */
[----:B------:R0:W-:Y:S02]  /*27d50*/  STL.64 [R1+0x220], R8 ;  /* 0x0002200801007387 */ /* 0x0001e40000100a00 */
[----:B------:R2:W-:Y:S01]  /*27d60*/  STL.64 [R1+0x228], R10 ;  /* 0x0002280a01007387 */ /* 0x0005e20000100a00 */
        /* <DEDUP_REMOVED lines=78> */
[----:B------:R-:W2:Y:S02]  /*28250*/  LDL.LU.64 R16, [R1+0x2a90] ;  /* 0x002a900001107983 */ /* 0x000ea40000300a00 */
[C---:B--2---:R-:W-:Y:S11]  /*28260*/  HMMA.16816.F32 R12, R24.reuse, R16, R12 ;  /* 0x00000010180c723c */ /* 0x044ff6000000180c */
[----:B------:R-:W-:Y:S11]  /*28270*/  @!UPT UIADD3 URZ, URZ, URZ, URZ ;  /* 0x0000003f3f3ff290 */ /* 0x000ff6000fffe03f */
[----:B------:R-:W-:Y:S01]  /*28280*/  @!UPT UIADD3 URZ, URZ, URZ, URZ ;  /* 0x0000003f3f3ff290 */ /* 0x000fe2000fffe03f */
[----:B------:R-:W-:Y:S01]  /*28290*/  STL.64 [R1+0x160], R12 ;  /* 0x0001600c01007387 */ /* 0x000fe20000100a00 */
[----:B------:R0:W-:Y:S03]  /*282a0*/  STL.64 [R1+0x168], R14 ;  /* 0x0001680e01007387 */ /* 0x0001e60000100a00 */
[----:B0-----:R-:W2:Y:S01]  /*282b0*/  LDL.LU.64 R14, [R1+0x2a88] ;  /* 0x002a8800010e7983 */ /* 0x001ea20000300a00 */
[----:B------:R-:W3:Y:S02]  /*282c0*/  LDL.LU.64 R12, [R1+0x2a80] ;  /* 0x002a8000010c7983 */ /* 0x000ee40000300a00 */
[----:B------:R0:W-:Y:S02]  /*282d0*/  STL.64 [R1+0x2a58], R18 ;  /* 0x002a581201007387 */ /* 0x0001e40000100a00 */
[----:B------:R-:W2:Y:S01]  /*282e0*/  LDL.LU.64 R16, [R1+0xc0] ;  /* 0x0000c00001107983 */ /* 0x000ea20000300a00 */
[----:B0-----:R-:W2:Y:S01]  /*282f0*/  LDL.LU.64 R18, [R1+0xc8] ;  /* 0x0000c80001127983 */ /* 0x001ea20000300a00 */
[----:B---3--:R-:W-:Y:S11]  /*28300*/  HMMA.16816.F32 R8, R24, R12, R8 ;  /* 0x0000000c1808723c */ /* 0x008ff60000001808 */
[----:B------:R-:W-:Y:S11]  /*28310*/  @!UPT UIADD3 URZ, URZ, URZ, URZ ;  /* 0x0000003f3f3ff290 */ /* 0x000ff6000fffe03f */
[----:B------:R-:W-:Y:S01]  /*28320*/  @!UPT UIADD3 URZ, URZ, URZ, URZ ;  /* 0x0000003f3f3ff290 */ /* 0x000fe2000fffe03f */
[----:B------:R-:W-:Y:S01]  /*28330*/  STL.64 [R1+0x150], R8 ;  /* 0x0001500801007387 */ /* 0x000fe20000100a00 */
[----:B------:R0:W-:Y:S02]  /*28340*/  STL [R1+0x158], R10 ;  /* 0x0001580a01007387 */ /* 0x0001e40000100800 */
[----:B------:R-:W-:Y:S02]  /*28350*/  IMAD.MOV.U32 R2, RZ, RZ, R11 ;  /* 0x000000ffff027224 */ /* 0x000fe400078e000b */
[----:B0-----:R-:W3:Y:S01]  /*28360*/  LDL.LU.64 R10, [R1+0x2a78] ;  /* 0x002a7800010a7983 */ /* 0x001ee20000300a00 */
[----:B------:R-:W3:Y:S02]  /*28370*/  LDL.LU.64 R8, [R1+0x2a70] ;  /* 0x002a700001087983 */ /* 0x000ee40000300a00 */
[----:B--2---:R4:W-:Y:S02]  /*28380*/  STL.64 [R1+0x2a68], R14 ;  /* 0x002a680e01007387 */ /* 0x0049e40000100a00 */
[----:B------:R-:W-:Y:S02]  /*28390*/  STL [R1+0x192c], R2 ;  /* 0x00192c0201007387 */ /* 0x000fe40000100800 */
[----:B----4-:R-:W-:-:S02]  /*283a0*/  IMAD.MOV.U32 R14, RZ, RZ, R3 ;  /* 0x000000ffff0e7224 */ /* 0x010fc400078e0003 */
[----:B------:R-:W0:Y:S01]  /*283b0*/  S2R R3, SR_TID.X ;  /* 0x0000000000037919 */ /* 0x000e220000002100 */
[----:B---3--:R-:W-:Y:S03]  /*283c0*/  HMMA.16816.F32 R20, R24, R8, R20 ;  /* 0x000000081814723c */ /* 0x008fe60000001814 */
[----:B------:R-:W-:Y:S11]  /*283d0*/  STL.64 [R1+0x2a60], R10 ;  /* 0x002a600a01007387 */ /* 0x000ff60000100a00 */
[----:B------:R-:W-:Y:S09]  /*283e0*/  @!UPT UIADD3 URZ, URZ, URZ, URZ ;  /* 0x0000003f3f3ff290 */ /* 0x000ff2000fffe03f */
[----:B------:R-:W-:Y:S01]  /*283f0*/  STL.64 [R1+0x140], R20 ;  /* 0x0001401401007387 */ /* 0x000fe20000100a00 */
[----:B------:R-:W-:Y:S02]  /*28400*/  STL.64 [R1+0x148], R22 ;  /* 0x0001481601007387 */ /* 0x000fe40000100a00 */
[----:B------:R1:W-:Y:S02]  /*28410*/  STL.64 [R1+0x2a38], R6 ;  /* 0x002a380601007387 */ /* 0x0003e40000100a00 */
[----:B-1----:R-:W2:Y:S04]  /*28420*/  LDL.64 R6, [R1+0xb8] ;  /* 0x0000b80001067983 */ /* 0x002ea80000100a00 */
[----:B------:R-:W1:Y:S01]  /*28430*/  S2R R23, SR_TID.X ;  /* 0x0000000000177919 */ /* 0x000e620000002100 */
[----:B0-----:R-:W-:-:S05]  /*28440*/  LOP3.LUT R22, R3, 0x7, RZ, 0xc0, !PT ;  /* 0x0000000703167812 */ /* 0x001fca00078ec0ff */
[----:B------:R-:W-:Y:S02]  /*28450*/  IMAD R22, R22, 0x210, RZ ;  /* 0x0000021016167824 */ /* 0x000fe400078e02ff */
[C---:B-1----:R-:W-:Y:S02]  /*28460*/  IMAD.SHL.U32 R21, R23.reuse, 0x2, RZ ;  /* 0x0000000217157824 */ /* 0x042fe400078e00ff */
[----:B------:R-:W-:-:S03]  /*28470*/  IMAD.SHL.U32 R23, R23, 0x100, RZ ;  /* 0x0000010017177824 */ /* 0x000fc600078e00ff */
[----:B------:R-:W-:-:S04]  /*28480*/  LOP3.LUT R2, R22, 0x10, R21, 0x78, !PT ;  /* 0x0000001016027812 */ /* 0x000fc800078e7815 */
[----:B------:R-:W-:-:S05]  /*28490*/  LOP3.LUT R2, R2, 0x1000, R23, 0xf8, !PT ;  /* 0x0000100002027812 */ /* 0x000fca00078ef817 */
[----:B------:R-:W-:Y:S01]  /*284a0*/  LDSM.16.MT88.4 R20, [R2+0xa000] ;  /* 0x00a000000214783b */ /* 0x000fe20000004200 */
[----:B------:R-:W-:Y:S01]  /*284b0*/  HMMA.16816.F32 R8, R24, R4, R16 ;  /* 0x000000041808723c */ /* 0x000fe20000001810 */
[----:B------:R-:W0:Y:S04]  /*284c0*/  LDSM.16.MT88.4 R24, [R2+0xa080] ;  /* 0x00a080000218783b */ /* 0x000e280000004200 */
[----:B------:R-:W-:Y:S02]  /*284d0*/  IMAD.MOV.U32 R12, RZ, RZ, R29 ;  /* 0x000000ffff0c7224 */ /* 0x000fe400078e001d */
[----:B------:R-:W-:Y:S02]  /*284e0*/  IMAD.MOV.U32 R13, RZ, RZ, R28 ;  /* 0x000000ffff0d7224 */ /* 0x000fe400078e001c */
[----:B------:R-:W-:Y:S11]  /*284f0*/  IMAD.MOV.U32 R15, RZ, RZ, R0 ;  /* 0x000000ffff0f7224 */ /* 0x000ff600078e0000 */
[----:B------:R-:W-:Y:S04]  /*28500*/  @!UPT UIADD3 URZ, URZ, URZ, URZ ;  /* 0x0000003f3f3ff290 */ /* 0x000fe8000fffe03f */
[----:B------:R-:W-:Y:S02]  /*28510*/  IMAD.MOV.U32 R0, RZ, RZ, R11 ;  /* 0x000000ffff007224 */ /* 0x000fe400078e000b */
[----:B------:R-:W-:Y:S02]  /*28520*/  IMAD.MOV.U32 R29, RZ, RZ, R8 ;  /* 0x000000ffff1d7224 */ /* 0x000fe400078e0008 */
[----:B------:R-:W-:Y:S02]  /*28530*/  IMAD.MOV.U32 R28, RZ, RZ, R9 ;  /* 0x000000ffff1c7224 */ /* 0x000fe400078e0009 */
[----:B------:R-:W-:Y:S01]  /*28540*/  IMAD.MOV.U32 R3, RZ, RZ, R10 ;  /* 0x000000ffff037224 */ /* 0x000fe200078e000a */
[----:B------:R-:W-:Y:S01]  /*28550*/  STL [R1+0x193c], R0 ;  /* 0x00193c0001007387 */ /* 0x000fe20000100800 */
[----:B------:R-:W3:Y:S02]  /*28560*/  LDL.LU R8, [R1+0x10a0] ;  /* 0x0010a00001087983 */ /* 0x000ee40000300800 */
[----:B------:R-:W3:Y:S02]  /*28570*/  LDL.LU R9, [R1+0x10a4] ;  /* 0x0010a40001097983 */ /* 0x000ee40000300800 */
[----:B------:R-:W3:Y:S01]  /*28580*/  LDL.LU R10, [R1+0x10a8] ;  /* 0x0010a800010a7983 */ /* 0x000ee20000300800 */
[----:B------:R-:W3:Y:S01]  /*28590*/  LDL.LU R11, [R1+0x10ac] ;  /* 0x0010ac00010b7983 */ /* 0x000ee20000300800 */
[----:B------:R-:W3:Y:S02]  /*285a0*/  LDL.64 R18, [R1+0xa8] ;  /* 0x0000a80001127983 */ /* 0x000ee40000100a00 */
[----:B------:R-:W-:Y:S02]  /*285b0*/  STL [R1+0x1938], R3 ;  /* 0x0019380301007387 */ /* 0x000fe40000100800 */
[----:B------:R-:W-:Y:S01]  /*285c0*/  STL [R1+0x1934], R28 ;  /* 0x0019341c01007387 */ /* 0x000fe20000100800 */
[----:B------:R-:W-:Y:S04]  /*285d0*/  STL [R1+0x1930], R29 ;  /* 0x0019301d01007387 */ /* 0x000fe80000100800 */
[----:B0-----:R0:W-:Y:S01]  /*285e0*/  STL.64 [R1+0x2960], R26 ;  /* 0x0029601a01007387 */ /* 0x0011e20000100a00 */
[----:B------:R-:W-:Y:S03]  /*285f0*/  STL.64 [R1+0x2958], R24 ;  /* 0x0029581801007387 */ /* 0x000fe60000100a00 */
[----:B0-----:R-:W4:Y:S01]  /*28600*/  LDL.64 R26, [R1+0x98] ;  /* 0x00009800011a7983 */ /* 0x001f220000100a00 */
[----:B------:R-:W-:Y:S01]  /*28610*/  STL [R1+0x2908], R2 ;  /* 0x0029080201007387 */ /* 0x000fe20000100800 */
[C---:B--2---:R-:W-:Y:S11]  /*28620*/  HMMA.16816.F32 R12, R20.reuse, R6, R12 ;  /* 0x00000006140c723c */ /* 0x044ff6000000180c */
[----:B------:R-:W-:Y:S11]  /*28630*/  @!UPT UIADD3 URZ, URZ, URZ, URZ ;  /* 0x0000003f3f3ff290 */ /* 0x000ff6000fffe03f */
[----:B------:R-:W-:Y:S01]  /*28640*/  @!UPT UIADD3 URZ, URZ, URZ, URZ ;  /* 0x0000003f3f3ff290 */ /* 0x000fe2000fffe03f */
[----:B------:R-:W-:Y:S01]  /*28650*/  STL.64 [R1+0x10b0], R12 ;  /* 0x0010b00c01007387 */ /* 0x000fe20000100a00 */
[----:B------:R0:W-:Y:S03]  /*28660*/  STL.64 [R1+0x10b8], R14 ;  /* 0x0010b80e01007387 */ /* 0x0001e60000100a00 */
[----:B0-----:R-:W2:Y:S01]  /*28670*/  LDL.LU.64 R14, [R1+0x2a68] ;  /* 0x002a6800010e7983 */ /* 0x001ea20000300a00 */
[----:B------:R-:W2:Y:S02]  /*28680*/  LDL.LU R4, [R1+0xfa0] ;  /* 0x000fa00001047983 */ /* 0x000ea40000300800 */
[----:B------:R-:W-:Y:S02]  /*28690*/  IMAD.MOV.U32 R13, RZ, RZ, R6 ;  /* 0x000000ffff0d7224 */ /* 0x000fe400078e0006 */
[----:B------:R-:W2:Y:S02]  /*286a0*/  LDL.LU R5, [R1+0xfa4] ;  /* 0x000fa40001057983 */ /* 0x000ea40000300800 */
[----:B------:R-:W-:Y:S01]  /*286b0*/  IMAD.MOV.U32 R12, RZ, RZ, R7 ;  /* 0x000000ffff0c7224 */ /* 0x000fe200078e0007 */
[----:B------:R-:W2:Y:S01]  /*286c0*/  LDL.LU R6, [R1+0xfa8] ;  /* 0x000fa80001067983 */ /* 0x000ea20000300800 */
[----:B------:R-:W2:Y:S03]  /*286d0*/  LDL.LU R7, [R1+0xfac] ;  /* 0x000fac0001077983 */ /* 0x000ea60000300800 */
[----:B--2---:R0:W-:Y:S01]  /*286e0*/  STL.64 [R1+0x2a48], R6 ;  /* 0x002a480601007387 */ /* 0x0041e20000100a00 */
[----:B------:R-:W-:Y:S03]  /*286f0*/  STL.64 [R1+0x2a40], R4 ;  /* 0x002a400401007387 */ /* 0x000fe60000100a00 */
[----:B0-----:R-:W2:Y:S01]  /*28700*/  LDL.64 R6, [R1+0x88] ;  /* 0x0000880001067983 */ /* 0x001ea20000100a00 */
[----:B------:R0:W-:Y:S02]  /*28710*/  STL.64 [R1+0x29a0], R14 ;  /* 0x0029a00e01007387 */ /* 0x0001e40000100a00 */
[----:B------:R-:W-:Y:S01]  /*28720*/  STL.64 [R1+0x2998], R12 ;  /* 0x0029980c01007387 */ /* 0x000fe20000100a00 */
[----:B0-----:R-:W2:Y:S04]  /*28730*/  LDL.64 R14, [R1+0x58] ;  /* 0x00005800010e7983 */ /* 0x001ea80000100a00 */
[----:B--2---:R0:W-:Y:S04]  /*28740*/  STL.64 [R1+0x2a18], R14 ;  /* 0x002a180e01007387 */ /* 0x0041e80000100a00 */
[----:B0-----:R-:W2:Y:S01]  /*28750*/  LDL.64 R14, [R1+0x68] ;  /* 0x00006800010e7983 */ /* 0x001ea20000100a00 */
[----:B---3--:R-:W-:Y:S03]  /*28760*/  HMMA.16816.F32 R8, R20, R18, R8 ;  /* 0x000000121408723c */ /* 0x008fe60000001808 */
[----:B--2---:R0:W-:Y:S04]  /*28770*/  STL.64 [R1+0x2a30], R14 ;  /* 0x002a300e01007387 */ /* 0x0041e80000100a00 */
[----:B0-----:R-:W2:Y:S04]  /*28780*/  LDL.64 R14, [R1+0x78] ;  /* 0x00007800010e7983 */ /* 0x001ea80000100a00 */
[----:B--2---:R0:W-:Y:S01]  /*28790*/  STL.64 [R1+0x2a50], R14 ;  /* 0x002a500e01007387 */ /* 0x0041e20000100a00 */
[----:B------:R-:W2:Y:S02]  /*287a0*/  LDL.LU R12, [R1+0x1080] ;  /* 0x00108000010c7983 */ /* 0x000ea40000300800 */
[----:B------:R-:W2:Y:S01]  /*287b0*/  LDL.LU R13, [R1+0x1084] ;  /* 0x00108400010d7983 */ /* 0x000ea20000300800 */
[----:B0-----:R-:W2:Y:S01]  /*287c0*/  LDL.LU R14, [R1+0x1088] ;  /* 0x00108800010e7983 */ /* 0x001ea20000300800 */
[----:B------:R-:W2:Y:S07]  /*287d0*/  LDL.LU R15, [R1+0x108c] ;  /* 0x00108c00010f7983 */ /* 0x000eae0000300800 */
[----:B------:R-:W-:Y:S02]  /*287e0*/  STL.64 [R1+0x10a0], R8 ;  /* 0x0010a00801007387 */ /* 0x000fe40000100a00 */
[----:B------:R0:W-:Y:S02]  /*287f0*/  STL.64 [R1+0x10a8], R10 ;  /* 0x0010a80a01007387 */ /* 0x0001e40000100a00 */
[----:B0-----:R-:W3:Y:S01]  /*28800*/  LDL.LU.64 R10, [R1+0x2a60] ;  /* 0x002a6000010a7983 */ /* 0x001ee20000300a00 */
[----:B------:R-:W-:-:S02]  /*28810*/  IMAD.MOV.U32 R9, RZ, RZ, R18 ;  /* 0x000000ffff097224 */ /* 0x000fc400078e0012 */
[----:B------:R-:W-:Y:S02]  /*28820*/  IMAD.MOV.U32 R8, RZ, RZ, R19 ;  /* 0x000000ffff087224 */ /* 0x000fe400078e0013 */
[----:B------:R-:W2:Y:S04]  /*28830*/  LDL.LU.64 R18, [R1+0x2a58] ;  /* 0x002a580001127983 */ /* 0x000ea80000300a00 */
[----:B---3--:R-:W-:Y:S01]  /*28840*/  STL.64 [R1+0x2988], R10 ;  /* 0x0029880a01007387 */ /* 0x008fe20000100a00 */
[----:B------:R0:W-:Y:S03]  /*28850*/  STL.64 [R1+0x2980], R8 ;  /* 0x0029800801007387 */ /* 0x0001e60000100a00 */
[----:B0-----:R-:W4:Y:S01]  /*28860*/  LDL.LU R8, [R1+0x1090] ;  /* 0x0010900001087983 */ /* 0x001f220000300800 */
[----:B------:R-:W4:Y:S02]  /*28870*/  LDL.LU R9, [R1+0x1094] ;  /* 0x0010940001097983 */ /* 0x000f240000300800 */
[----:B------:R-:W4:Y:S02]  /*28880*/  LDL.LU R10, [R1+0x1098] ;  /* 0x00109800010a7983 */ /* 0x000f240000300800 */
[----:B------:R-:W4:Y:S02]  /*28890*/  LDL.LU R11, [R1+0x109c] ;  /* 0x00109c00010b7983 */ /* 0x000f240000300800 */
[C---:B----4-:R-:W-:Y:S11]  /*288a0*/  HMMA.16816.F32 R8, R20.reuse, R26, R8 ;  /* 0x0000001a1408723c */ /* 0x050ff60000001808 */
[----:B------:R-:W-:Y:S11]  /*288b0*/  @!UPT UIADD3 URZ, URZ, URZ, URZ ;  /* 0x0000003f3f3ff290 */ /* 0x000ff6000fffe03f */
[----:B------:R-:W-:Y:S01]  /*288c0*/  @!UPT UIADD3 URZ, URZ, URZ, URZ ;  /* 0x0000003f3f3ff290 */ /* 0x000fe2000fffe03f */
[----:B------:R0:W-:Y:S01]  /*288d0*/  STL.64 [R1+0x1090], R8 ;  /* 0x0010900801007387 */ /* 0x0001e20000100a00 */
[----:B------:R1:W-:Y:S03]  /*288e0*/  STL.64 [R1+0x1098], R10 ;  /* 0x0010980a01007387 */ /* 0x0003e60000100a00 */
[----:B0-----:R-:W3:Y:S01]  /*288f0*/  LDL.LU R8, [R1+0xf70] ;  /* 0x000f700001087983 */ /* 0x001ee20000300800 */
[----:B------:R-:W3:Y:S02]  /*28900*/  LDL.LU R9, [R1+0xf74] ;  /* 0x000f740001097983 */ /* 0x000ee40000300800 */
[----:B-1----:R-:W4:Y:S02]  /*28910*/  LDL.LU R10, [R1+0xf78] ;  /* 0x000f7800010a7983 */ /* 0x002f240000300800 */
[----:B------:R-:W4:Y:S01]  /*28920*/  LDL.LU R11, [R1+0xf7c] ;  /* 0x000f7c00010b7983 */ /* 0x000f220000300800 */
[----:B--2---:R-:W-:Y:S01]  /*28930*/  HMMA.16816.F32 R12, R20, R6, R12 ;  /* 0x00000006140c723c */ /* 0x004fe2000000180c */
[----:B------:R-:W-:-:S02]  /*28940*/  IMAD.MOV.U32 R16, RZ, RZ, R27 ;  /* 0x000000ffff107224 */ /* 0x000fc400078e001b */
[----:B------:R-:W-:Y:S02]  /*28950*/  IMAD.MOV.U32 R17, RZ, RZ, R26 ;  /* 0x000000ffff117224 */ /* 0x000fe400078e001a */
[----:B------:R-:W-:Y:S02]  /*28960*/  IMAD.MOV.U32 R29, RZ, RZ, R6 ;  /* 0x000000ffff1d7224 */ /* 0x000fe400078e0006 */
[----:B------:R-:W-:Y:S01]  /*28970*/  IMAD.MOV.U32 R28, RZ, RZ, R7 ;  /* 0x000000ffff1c7224 */ /* 0x000fe200078e0007 */
[----:B----4-:R-:W-:Y:S01]  /*28980*/  STL.64 [R1+0x2a28], R10 ;  /* 0x002a280a01007387 */ /* 0x010fe20000100a00 */
[----:B---3--:R0:W-:Y:S03]  /*28990*/  STL.64 [R1+0x2a20], R8 ;  /* 0x002a200801007387 */ /* 0x0081e60000100a00 */
[----:B0-----:R-:W2:Y:S01]  /*289a0*/  LDL.LU R8, [R1+0xf90] ;  /* 0x000f900001087983 */ /* 0x001ea20000300800 */
[----:B------:R-:W2:Y:S02]  /*289b0*/  LDL.LU R9, [R1+0xf94] ;  /* 0x000f940001097983 */ /* 0x000ea40000300800 */
[----:B------:R-:W2:Y:S02]  /*289c0*/  LDL.LU R10, [R1+0xf98] ;  /* 0x000f9800010a7983 */ /* 0x000ea40000300800 */
[----:B------:R-:W2:Y:S01]  /*289d0*/  LDL.LU R11, [R1+0xf9c] ;  /* 0x000f9c00010b7983 */ /* 0x000ea20000300800 */
[----:B------:R-:W3:Y:S01]  /*289e0*/  LDL.64 R26, [R1+0x48] ;  /* 0x00004800011a7983 */ /* 0x000ee20000100a00 */
[----:B------:R-:W-:Y:S02]  /*289f0*/  STL [R1+0x2910], R16 ;  /* 0x0029101001007387 */ /* 0x000fe40000100800 */
[----:B------:R-:W-:Y:S02]  /*28a00*/  STL [R1+0x290c], R17 ;  /* 0x00290c1101007387 */ /* 0x000fe40000100800 */
[----:B------:R-:W-:Y:S01]  /*28a10*/  STL.64 [R1+0x1080], R12 ;  /* 0x0010800c01007387 */ /* 0x000fe20000100a00 */
[----:B------:R0:W-:Y:S04]  /*28a20*/  STL.64 [R1+0x1088], R14 ;  /* 0x0010880e01007387 */ /* 0x0001e80000100a00 */
[----:B0-----:R-:W4:Y:S01]  /*28a30*/  LDL.LU.64 R14, [R1+0x2a50] ;  /* 0x002a5000010e7983 */ /* 0x001f220000300a00 */
[----:B------:R-:W4:Y:S02]  /*28a40*/  LDL.LU.64 R6, [R1+0x2a48] ;  /* 0x002a480001067983 */ /* 0x000f240000300a00 */
[----:B------:R-:W4:Y:S02]  /*28a50*/  LDL.LU.64 R4, [R1+0x2a40] ;  /* 0x002a400001047983 */ /* 0x000f240000300a00 */
[----:B------:R-:W-:Y:S01]  /*28a60*/  STL [R1+0x2918], R28 ;  /* 0x0029181c01007387 */ /* 0x000fe20000100800 */
[----:B------:R-:W-:Y:S01]  /*28a70*/  STL [R1+0x2914], R29 ;  /* 0x0029141d01007387 */ /* 0x000fe20000100800 */
[C---:B----4-:R-:W-:Y:S11]  /*28a80*/  HMMA.16816.F32 R4, R20.reuse, R14, R4 ;  /* 0x0000000e1404723c */ /* 0x050ff60000001804 */
[----:B------:R-:W-:Y:S11]  /*28a90*/  @!UPT UIADD3 URZ, URZ, URZ, URZ ;  /* 0x0000003f3f3ff290 */ /* 0x000ff6000fffe03f */
[----:B------:R-:W-:Y:S01]  /*28aa0*/  @!UPT UIADD3 URZ, URZ, URZ, URZ ;  /* 0x0000003f3f3ff290 */ /* 0x000fe2000fffe03f */
[----:B------:R0:W-:Y:S01]  /*28ab0*/  STL.64 [R1+0xfa0], R4 ;  /* 0x000fa00401007387 */ /* 0x0001e20000100a00 */
[----:B------:R1:W-:Y:S02]  /*28ac0*/  STL.64 [R1+0xfa8], R6 ;  /* 0x000fa80601007387 */ /* 0x0003e40000100a00 */
[----:B0-----:R-:W-:Y:S01]  /*28ad0*/  IMAD.MOV.U32 R5, RZ, RZ, R14 ;  /* 0x000000ffff057224 */ /* 0x001fe200078e000e */
[----:B-1----:R-:W4:Y:S01]  /*28ae0*/  LDL.LU.64 R6, [R1+0x2a38] ;  /* 0x002a380001067983 */ /* 0x002f220000300a00 */
[----:B------:R-:W-:Y:S02]  /*28af0*/  IMAD.MOV.U32 R4, RZ, RZ, R15 ;  /* 0x000000ffff047224 */ /* 0x000fe400078e000f */
[----:B------:R-:W2:Y:S03]  /*28b00*/  LDL.LU.64 R14, [R1+0x2a30] ;  /* 0x002a3000010e7983 */ /* 0x000ea60000300a00 */
[----:B------:R0:W-:Y:S01]  /*28b10*/  STL [R1+0x2920], R4 ;  /* 0x0029200401007387 */ /* 0x0001e20000100800 */
[----:B------:R1:W-:Y:S01]  /*28b20*/  STL [R1+0x291c], R5 ;  /* 0x00291c0501007387 */ /* 0x0003e20000100800 */
[----:B--2---:R-:W-:Y:S02]  /*28b30*/  HMMA.16816.F32 R8, R20, R14, R8 ;  /* 0x0000000e1408723c */ /* 0x004fe40000001808 */
[----:B----4-:R2:W-:Y:S01]  /*28b40*/  STL.64 [R1+0x2a08], R6 ;  /* 0x002a080601007387 */ /* 0x0105e20000100a00 */
[----:B0-----:R-:W4:Y:S02]  /*28b50*/  LDL.LU R4, [R1+0xf80] ;  /* 0x000f800001047983 */ /* 0x001f240000300800 */
[----:B-1----:R-:W4:Y:S02]  /*28b60*/  LDL.LU R5, [R1+0xf84] ;  /* 0x000f840001057983 */ /* 0x002f240000300800 */
[----:B------:R-:W-:-:S02]  /*28b70*/  IMAD.MOV.U32 R17, RZ, RZ, R14 ;  /* 0x000000ffff117224 */ /* 0x000fc400078e000e */
[----:B------:R-:W-:Y:S01]  /*28b80*/  IMAD.MOV.U32 R2, RZ, RZ, R15 ;  /* 0x000000ffff027224 */ /* 0x000fe200078e000f */
[----:B--2---:R-:W4:Y:S01]  /*28b90*/  LDL.LU R6, [R1+0xf88] ;  /* 0x000f880001067983 */ /* 0x004f220000300800 */
[----:B------:R-:W4:Y:S11]  /*28ba0*/  LDL.LU R7, [R1+0xf8c] ;  /* 0x000f8c0001077983 */ /* 0x000f360000300800 */
[----:B------:R-:W-:Y:S01]  /*28bb0*/  @!UPT UIADD3 URZ, URZ, URZ, URZ ;  /* 0x0000003f3f3ff290 */ /* 0x000fe2000fffe03f */
[----:B------:R-:W-:Y:S01]  /*28bc0*/  STL.64 [R1+0xf90], R8 ;  /* 0x000f900801007387 */ /* 0x000fe20000100a00 */
[----:B------:R0:W-:Y:S03]  /*28bd0*/  STL.64 [R1+0xf98], R10 ;  /* 0x000f980a01007387 */ /* 0x0001e60000100a00 */
[----:B0-----:R-:W3:Y:S01]  /*28be0*/  LDL.LU.64 R10, [R1+0x2a28] ;  /* 0x002a2800010a7983 */ /* 0x001ee20000300a00 */
[----:B------:R-:W3:Y:S02]  /*28bf0*/  LDL.LU.64 R8, [R1+0x2a20] ;  /* 0x002a200001087983 */ /* 0x000ee40000300a00 */
[----:B------:R-:W4:Y:S02]  /*28c00*/  LDL.LU.64 R14, [R1+0x2a18] ;  /* 0x002a1800010e7983 */ /* 0x000f240000300a00 */
[----:B------:R-:W-:Y:S01]  /*28c10*/  STL [R1+0x2928], R2 ;  /* 0x0029280201007387 */ /* 0x000fe20000100800 */
[----:B------:R-:W-:Y:S01]  /*28c20*/  STL [R1+0x2924], R17 ;  /* 0x0029241101007387 */ /* 0x000fe20000100800 */
[----:B----4-:R-:W-:Y:S11]  /*28c30*/  HMMA.16816.F32 R4, R20, R14, R4 ;  /* 0x0000000e1404723c */ /* 0x010ff60000001804 */
[----:B------:R-:W-:Y:S11]  /*28c40*/  @!UPT UIADD3 URZ, URZ, URZ, URZ ;  /* 0x0000003f3f3ff290 */ /* 0x000ff6000fffe03f */
[----:B------:R-:W-:Y:S01]  /*28c50*/  @!UPT UIADD3 URZ, URZ, URZ, URZ ;  /* 0x0000003f3f3ff290 */ /* 0x000fe2000fffe03f */
[----:B------:R-:W-:Y:S01]  /*28c60*/  STL.64 [R1+0xf80], R4 ;  /* 0x000f800401007387 */ /* 0x000fe20000100a00 */
[----:B------:R-:W-:Y:S02]  /*28c70*/  STL.64 [R1+0xf88], R6 ;  /* 0x000f880601007387 */ /* 0x000fe40000100a00 */
[----:B------:R-:W2:Y:S02]  /*28c80*/  LDL.LU R12, [R1+0xf20] ;  /* 0x000f2000010c7983 */ /* 0x000ea40000300800 */
[----:B------:R-:W2:Y:S02]  /*28c90*/  LDL.LU R13, [R1+0xf24] ;  /* 0x000f2400010d7983 */ /* 0x000ea40000300800 */
[----:B------:R-:W-:Y:S02]  /*28ca0*/  IMAD.MOV.U32 R3, RZ, RZ, R14 ;  /* 0x000000ffff037224 */ /* 0x000fe400078e000e */
[----:B------:R-:W-:Y:S02]  /*28cb0*/  IMAD.MOV.U32 R0, RZ, RZ, R15 ;  /* 0x000000ffff007224 */ /* 0x000fe400078e000f */
[----:B------:R-:W-:-:S02]  /*28cc0*/  IMAD.MOV.U32 R14, RZ, RZ, R18 ;  /* 0x000000ffff0e7224 */ /* 0x000fc400078e0012 */
[----:B------:R-:W-:Y:S01]  /*28cd0*/  IMAD.MOV.U32 R15, RZ, RZ, R19 ;  /* 0x000000ffff0f7224 */ /* 0x000fe200078e0013 */
[----:B------:R-:W4:Y:S01]  /*28ce0*/  LDL.LU R18, [R1+0x2a14] ;  /* 0x002a140001127983 */ /* 0x000f220000300800 */
[----:B------:R-:W4:Y:S03]  /*28cf0*/  LDL.LU R19, [R1+0x2a10] ;  /* 0x002a100001137983 */ /* 0x000f260000300800 */
[----:B------:R0:W-:Y:S04]  /*28d00*/  STL.64 [R1+0x29b0], R14 ;  /* 0x0029b00e01007387 */ /* 0x0001e80000100a00 */
[----:B--2---:R-:W-:Y:S01]  /*28d10*/  STL.64 [R1+0x29a8], R12 ;  /* 0x0029a80c01007387 */ /* 0x004fe20000100a00 */
[----:B0-----:R-:W2:Y:S01]  /*28d20*/  LDL.64 R14, [R1+0x8] ;  /* 0x00000800010e7983 */ /* 0x001ea20000100a00 */
[----:B---3--:R-:W-:Y:S02]  /*28d30*/  HMMA.16816.F32 R4, R20, R26, R8 ;  /* 0x0000001a1404723c */ /* 0x008fe40000001808 */
[----:B--2---:R0:W-:Y:S04]  /*28d40*/  STL.64 [R1+0x29c8], R14 ;  /* 0x0029c80e01007387 */ /* 0x0041e80000100a00 */
[----:B0-----:R-:W2:Y:S01]  /*28d50*/  LDL.64 R14, [R1+0x18] ;  /* 0x00001800010e7983 */ /* 0x001ea20000100a00 */
[----:B------:R-:W-:-:S03]  /*28d60*/  IMAD.MOV.U32 R16, RZ, RZ, R27 ;  /* 0x000000ffff107224 */ /* 0x000fc600078e001b */
[----:B--2---:R-:W-:Y:S01]  /*28d70*/  STL.64 [R1+0x29e0], R14 ;  /* 0x0029e00e01007387 */ /* 0x004fe20000100a00 */
[----:B------:R-:W-:Y:S02]  /*28d80*/  STL [R1+0x2930], R0 ;  /* 0x0029300001007387 */ /* 0x000fe40000100800 */
[----:B------:R-:W-:Y:S10]  /*28d90*/  STL [R1+0x292c], R3 ;  /* 0x00292c0301007387 */ /* 0x000ff40000100800 */
[----:B------:R-:W-:Y:S01]  /*28da0*/  STL.64 [R1+0xf70], R4 ;  /* 0x000f700401007387 */ /* 0x000fe20000100a00 */
[----:B------:R-:W-:Y:S01]  /*28db0*/  STL.64 [R1+0xf78], R6 ;  /* 0x000f780601007387 */ /* 0x000fe20000100a00 */
[----:B----4-:R-:W-:Y:S02]  /*28dc0*/  STL.64 [R1+0x29f0], R18 ;  /* 0x0029f01201007387 */ /* 0x010fe40000100a00 */
[----:B------:R0:W-:Y:S02]  /*28dd0*/  STL [R1+0x29e8], R16 ;  /* 0x0029e81001007387 */ /* 0x0001e40000100800 */
[----:B0-----:R-:W2:Y:S01]  /*28de0*/  LDL.LU R16, [R1+0xf50] ;  /* 0x000f500001107983 */ /* 0x001ea20000300800 */
[----:B------:R-:W2:Y:S02]  /*28df0*/  LDL.LU R17, [R1+0xf54] ;  /* 0x000f540001117983 */ /* 0x000ea40000300800 */
[----:B------:R-:W3:Y:S02]  /*28e00*/  LDL.LU R18, [R1+0xf58] ;  /* 0x000f580001127983 */ /* 0x000ee40000300800 */
[----:B------:R-:W3:Y:S01]  /*28e10*/  LDL.LU R19, [R1+0xf5c] ;  /* 0x000f5c0001137983 */ /* 0x000ee20000300800 */
[----:B------:R-:W4:Y:S01]  /*28e20*/  LDL.LU R4, [R1+0xf60] ;  /* 0x000f600001047983 */ /* 0x000f220000300800 */
[----:B------:R-:W4:Y:S02]  /*28e30*/  LDL.LU R5, [R1+0xf64] ;  /* 0x000f640001057983 */ /* 0x000f240000300800 */
[----:B------:R-:W4:Y:S02]  /*28e40*/  LDL.LU R6, [R1+0xf68] ;  /* 0x000f680001067983 */ /* 0x000f240000300800 */
[----:B------:R-:W4:Y:S02]  /*28e50*/  LDL.LU R7, [R1+0xf6c] ;  /* 0x000f6c0001077983 */ /* 0x000f240000300800 */
[----:B------:R-:W-:Y:S01]  /*28e60*/  IMAD.MOV.U32 R29, RZ, RZ, R26 ;  /* 0x000000ffff1d7224 */ /* 0x000fe200078e001a */
[----:B---3--:R0:W-:Y:S01]  /*28e70*/  STL.64 [R1+0x2a00], R18 ;  /* 0x002a001201007387 */ /* 0x0081e20000100a00 */
[----:B--2---:R-:W-:Y:S02]  /*28e80*/  STL.64 [R1+0x29f8], R16 ;  /* 0x0029f81001007387 */ /* 0x004fe40000100a00 */
[----:B------:R-:W2:Y:S01]  /*28e90*/  LDL.64 R14, [R1+0x28] ;  /* 0x00002800010e7983 */ /* 0x000ea20000100a00 */
[----:B0-----:R-:W4:Y:S01]  /*28ea0*/  LDL.64 R18, [R1+0x38] ;  /* 0x0000380001127983 */ /* 0x001f220000100a00 */
[----:B------:R-:W3:Y:S02]  /*28eb0*/  LDL.LU R24, [R1+0x8f0] ;  /* 0x0008f00001187983 */ /* 0x000ee40000300800 */
[----:B------:R-:W3:Y:S02]  /*28ec0*/  LDL.LU R25, [R1+0x8f4] ;  /* 0x0008f40001197983 */ /* 0x000ee40000300800 */
[----:B------:R-:W2:Y:S01]  /*28ed0*/  LDL.LU R26, [R1+0x8f8] ;  /* 0x0008f800011a7983 */ /* 0x000ea20000300800 */
[----:B------:R-:W2:Y:S01]  /*28ee0*/  LDL.LU R27, [R1+0x8fc] ;  /* 0x0008fc00011b7983 */ /* 0x000ea20000300800 */
[----:B------:R-:W2:Y:S02]  /*28ef0*/  LDL.LU R8, [R1+0xf10] ;  /* 0x000f100001087983 */ /* 0x000ea40000300800 */
[----:B------:R-:W2:Y:S02]  /*28f00*/  LDL.LU R9, [R1+0xf14] ;  /* 0x000f140001097983 */ /* 0x000ea40000300800 */
[----:B------:R-:W2:Y:S01]  /*28f10*/  LDL.LU R10, [R1+0xf18] ;  /* 0x000f1800010a7983 */ /* 0x000ea20000300800 */
[----:B------:R-:W2:Y:S04]  /*28f20*/  LDL.LU R11, [R1+0xf1c] ;  /* 0x000f1c00010b7983 */ /* 0x000ea80000300800 */
[----:B--2---:R-:W-:Y:S01]  /*28f30*/  STL.64 [R1+0x29c0], R10 ;  /* 0x0029c00a01007387 */ /* 0x004fe20000100a00 */
[----:B------:R0:W-:Y:S03]  /*28f40*/  STL.64 [R1+0x29b8], R8 ;  /* 0x0029b80801007387 */ /* 0x0001e60000100a00 */
[----:B0-----:R-:W2:Y:S01]  /*28f50*/  LDL.LU R8, [R1+0xf30] ;  /* 0x000f300001087983 */ /* 0x001ea20000300800 */
[----:B------:R-:W2:Y:S02]  /*28f60*/  LDL.LU R9, [R1+0xf34] ;  /* 0x000f340001097983 */ /* 0x000ea40000300800 */
[----:B------:R-:W2:Y:S02]  /*28f70*/  LDL.LU R10, [R1+0xf38] ;  /* 0x000f3800010a7983 */ /* 0x000ea40000300800 */
[----:B------:R-:W2:Y:S01]  /*28f80*/  LDL.LU R11, [R1+0xf3c] ;  /* 0x000f3c00010b7983 */ /* 0x000ea20000300800 */
[C---:B----4-:R-:W-:Y:S01]  /*28f90*/  HMMA.16816.F32 R4, R20.reuse, R18, R4 ;  /* 0x000000121404723c */ /* 0x050fe20000001804 */
[----:B------:R-:W-:Y:S01]  /*28fa0*/  IMAD.MOV.U32 R28, RZ, RZ, R19 ;  /* 0x000000ffff1c7224 */ /* 0x000fe200078e0013 */
[----:B--2---:R-:W-:Y:S01]  /*28fb0*/  STL.64 [R1+0x29d8], R10 ;  /* 0x0029d80a01007387 */ /* 0x004fe20000100a00 */
[----:B------:R0:W-:Y:S03]  /*28fc0*/  STL.64 [R1+0x29d0], R8 ;  /* 0x0029d00801007387 */ /* 0x0001e60000100a00 */
[----:B0-----:R-:W2:Y:S01]  /*28fd0*/  LDL.LU R8, [R1+0xf40] ;  /* 0x000f400001087983 */ /* 0x001ea20000300800 */
[----:B------:R-:W2:Y:S02]  /*28fe0*/  LDL.LU R9, [R1+0xf44] ;  /* 0x000f440001097983 */ /* 0x000ea40000300800 */
[----:B------:R-:W2:Y:S02]  /*28ff0*/  LDL.LU R10, [R1+0xf48] ;  /* 0x000f4800010a7983 */ /* 0x000ea40000300800 */
[----:B------:R-:W2:Y:S01]  /*29000*/  LDL.LU R11, [R1+0xf4c] ;  /* 0x000f4c00010b7983 */ /* 0x000ea20000300800 */
[----:B------:R-:W-:Y:S01]  /*29010*/  STL.64 [R1+0x2970], R26 ;  /* 0x0029701a01007387 */ /* 0x000fe20000100a00 */
[----:B---3--:R0:W-:Y:S03]  /*29020*/  STL.64 [R1+0x2968], R24 ;  /* 0x0029681801007387 */ /* 0x0081e60000100a00 */
[----:B0-----:R-:W3:Y:S01]  /*29030*/  LDL.LU R24, [R1+0xf00] ;  /* 0x000f000001187983 */ /* 0x001ee20000300800 */
[----:B------:R-:W3:Y:S02]  /*29040*/  LDL.LU R25, [R1+0xf04] ;  /* 0x000f040001197983 */ /* 0x000ee40000300800 */
[----:B------:R-:W3:Y:S02]  /*29050*/  LDL.LU R26, [R1+0xf08] ;  /* 0x000f0800011a7983 */ /* 0x000ee40000300800 */
[----:B------:R-:W3:Y:S01]  /*29060*/  LDL.LU R27, [R1+0xf0c] ;  /* 0x000f0c00011b7983 */ /* 0x000ee20000300800 */
[----:B------:R-:W-:Y:S01]  /*29070*/  STL [R1+0x2934], R29 ;  /* 0x0029341d01007387 */ /* 0x000fe20000100800 */
[----:B------:R0:W-:Y:S02]  /*29080*/  STL.64 [R1+0xf60], R4 ;  /* 0x000f600401007387 */ /* 0x0001e40000100a00 */
[----:B------:R1:W-:Y:S02]  /*29090*/  STL.64 [R1+0xf68], R6 ;  /* 0x000f680601007387 */ /* 0x0003e40000100a00 */
[----:B0-----:R-:W-:Y:S01]  /*290a0*/  IMAD.MOV.U32 R5, RZ, RZ, R18 ;  /* 0x000000ffff057224 */ /* 0x001fe200078e0012 */
[----:B-1----:R-:W4:Y:S01]  /*290b0*/  LDL.LU.64 R6, [R1+0x2a08] ;  /* 0x002a080001067983 */ /* 0x002f220000300a00 */
[----:B------:R-:W2:Y:S02]  /*290c0*/  LDL.LU.64 R18, [R1+0x2a00] ;  /* 0x002a000001127983 */ /* 0x000ea40000300a00 */
[----:B------:R-:W2:Y:S02]  /*290d0*/  LDL.LU.64 R16, [R1+0x29f8] ;  /* 0x0029f80001107983 */ /* 0x000ea40000300a00 */
[----:B------:R-:W-:Y:S01]  /*290e0*/  IMAD.MOV.U32 R4, RZ, RZ, R15 ;  /* 0x000000ffff047224 */ /* 0x000fe200078e000f */
[C---:B--2---:R-:W-:Y:S11]  /*290f0*/  HMMA.16816.F32 R16, R20.reuse, R14, R16 ;  /* 0x0000000e1410723c */ /* 0x044ff60000001810 */
[----:B------:R-:W-:Y:S11]  /*29100*/  @!UPT UIADD3 URZ, URZ, URZ, URZ ;  /* 0x0000003f3f3ff290 */ /* 0x000ff6000fffe03f */
[----:B------:R-:W-:Y:S01]  /*29110*/  @!UPT UIADD3 URZ, URZ, URZ, URZ ;  /* 0x0000003f3f3ff290 */ /* 0x000fe2000fffe03f */
[----:B------:R0:W-:Y:S01]  /*29120*/  STL.64 [R1+0xf50], R16 ;  /* 0x000f501001007387 */ /* 0x0001e20000100a00 */
[----:B------:R1:W-:Y:S02]  /*29130*/  STL.64 [R1+0xf58], R18 ;  /* 0x000f581201007387 */ /* 0x0003e40000100a00 */
[----:B0-----:R-:W-:Y:S01]  /*29140*/  IMAD.MOV.U32 R17, RZ, RZ, R14 ;  /* 0x000000ffff117224 */ /* 0x001fe200078e000e */
[----:B-1----:R-:W2:Y:S01]  /*29150*/  LDL.LU.64 R18, [R1+0x29f0] ;  /* 0x0029f00001127983 */ /* 0x002ea20000300a00 */
[----:B------:R-:W2:Y:S02]  /*29160*/  LDL.LU R16, [R1+0x29e8] ;  /* 0x0029e80001107983 */ /* 0x000ea40000300800 */
        /* <DEDUP_REMOVED lines=26> */
[----:B------:R-:W3:Y:S02]  /*29310*/  LDL.LU.64 R12, [R1+0x2998] ;  /* 0x00299800010c7983 */ /* 0x000ee40000300a00 */
[----:B------:R-:W-:Y:S02]  /*29320*/  STL.64 [R1+0x2830], R18 ;  /* 0x0028301201007387 */ /* 0x000fe40000100a00 */
[----:B------:R2:W-:Y:S02]  /*29330*/  STL.64 [R1+0x2938], R16 ;  /* 0x0029381001007387 */ /* 0x0005e40000100a00 */
[----:B--2---:R-:W-:-:S02]  /*29340*/  IMAD.MOV.U32 R16, RZ, RZ, R15 ;  /* 0x000000ffff107224 */ /* 0x004fc400078e000f */
[----:B------:R-:W2:Y:S01]  /*29350*/  LDL.LU R15, [R1+0x2994] ;  /* 0x00299400010f7983 */ /* 0x000ea20000300800 */
[----:B------:R-:W3:Y:S02]  /*29360*/  LDL.LU R17, [R1+0xce4] ;  /* 0x000ce40001117983 */ /* 0x000ee40000300800 */
[----:B------:R-:W3:Y:S02]  /*29370*/  LDL.LU R18, [R1+0xce8] ;  /* 0x000ce80001127983 */ /* 0x000ee40000300800 */
[----:B----4-:R-:W-:Y:S02]  /*29380*/  IMAD.MOV.U32 R19, RZ, RZ, R6 ;  /* 0x000000ffff137224 */ /* 0x010fe400078e0006 */
[----:B------:R-:W4:Y:S01]  /*29390*/  LDL.LU R6, [R1+0x2990] ;  /* 0x0029900001067983 */ /* 0x000f220000300800 */
[----:B--2---:R-:W-:Y:S03]  /*293a0*/  HMMA.16816.F32 R8, R20, R14, R8 ;  /* 0x0000000e1408723c */ /* 0x004fe60000001808 */
[----:B---3--:R-:W-:Y:S01]  /*293b0*/  STL.64 [R1+0x2948], R18 ;  /* 0x0029481201007387 */ /* 0x008fe20000100a00 */
[----:B------:R-:W-:Y:S11]  /*293c0*/  STL.64 [R1+0x2940], R16 ;  /* 0x0029401001007387 */ /* 0x000ff60000100a00 */
[----:B------:R-:W-:Y:S08]  /*293d0*/  @!UPT UIADD3 URZ, URZ, URZ, URZ ;  /* 0x0000003f3f3ff290 */ /* 0x000ff0000fffe03f */
[----:B------:R-:W-:Y:S01]  /*293e0*/  STL.64 [R1+0xf10], R8 ;  /* 0x000f100801007387 */ /* 0x000fe20000100a00 */
[----:B------:R0:W-:Y:S03]  /*293f0*/  STL.64 [R1+0xf18], R10 ;  /* 0x000f180a01007387 */ /* 0x0001e60000100a00 */
[----:B0-----:R-:W2:Y:S01]  /*29400*/  LDL.LU.64 R10, [R1+0x2988] ;  /* 0x00298800010a7983 */ /* 0x001ea20000300a00 */
[----:B------:R-:W-:Y:S02]  /*29410*/  IMAD.MOV.U32 R19, RZ, RZ, R12 ;  /* 0x000000ffff137224 */ /* 0x000fe400078e000c */
[----:B------:R-:W3:Y:S02]  /*29420*/  LDL.LU.64 R8, [R1+0x2980] ;  /* 0x0029800001087983 */ /* 0x000ee40000300a00 */
[----:B------:R0:W-:Y:S02]  /*29430*/  STL.64 [R1+0x2950], R14 ;  /* 0x0029500e01007387 */ /* 0x0001e40000100a00 */
[----:B------:R-:W-:-:S02]  /*29440*/  IMAD.MOV.U32 R12, RZ, RZ, R7 ;  /* 0x000000ffff0c7224 */ /* 0x000fc400078e0007 */
[----:B------:R-:W-:Y:S01]  /*29450*/  IMAD.MOV.U32 R18, RZ, RZ, R13 ;  /* 0x000000ffff127224 */ /* 0x000fe200078e000d */
[----:B------:R-:W4:Y:S01]  /*29460*/  LDL.LU R7, [R1+0x2978] ;  /* 0x0029780001077983 */ /* 0x000f220000300800 */
[----:B------:R-:W3:Y:S03]  /*29470*/  LDL.LU R13, [R1+0xfb4] ;  /* 0x000fb400010d7983 */ /* 0x000ee60000300800 */
[----:B0-----:R-:W3:Y:S01]  /*29480*/  LDL.LU R14, [R1+0xfb8] ;  /* 0x000fb800010e7983 */ /* 0x001ee20000300800 */
[----:B------:R-:W3:Y:S01]  /*29490*/  LDL.LU R15, [R1+0xfbc] ;  /* 0x000fbc00010f7983 */ /* 0x000ee20000300800 */
[C---:B--2---:R-:W-:Y:S11]  /*294a0*/  HMMA.16816.F32 R24, R20.reuse, R10, R24 ;  /* 0x0000000a1418723c */ /* 0x044ff60000001818 */
[----:B------:R-:W-:Y:S11]  /*294b0*/  @!UPT UIADD3 URZ, URZ, URZ, URZ ;  /* 0x0000003f3f3ff290 */ /* 0x000ff6000fffe03f */
[----:B------:R-:W-:Y:S01]  /*294c0*/  @!UPT UIADD3 URZ, URZ, URZ, URZ ;  /* 0x0000003f3f3ff290 */ /* 0x000fe2000fffe03f */
[----:B------:R-:W-:Y:S01]  /*294d0*/  STL.64 [R1+0xf00], R24 ;  /* 0x000f001801007387 */ /* 0x000fe20000100a00 */
[----:B------:R0:W-:Y:S03]  /*294e0*/  STL.64 [R1+0xf08], R26 ;  /* 0x000f081a01007387 */ /* 0x0001e60000100a00 */
[----:B0-----:R-:W4:Y:S01]  /*294f0*/  LDL.LU.64 R26, [R1+0x2970] ;  /* 0x00297000011a7983 */ /* 0x001f220000300a00 */
[----:B------:R-:W4:Y:S02]  /*29500*/  LDL.LU.64 R24, [R1+0x2968] ;  /* 0x0029680001187983 */ /* 0x000f240000300a00 */
[----:B----4-:R-:W-:Y:S01]  /*29510*/  HMMA.16816.F32 R20, R20, R6, R24 ;  /* 0x000000061414723c */ /* 0x010fe20000001818 */
[----:B------:R-:W2:Y:S01]  /*29520*/  LDL.LU.64 R26, [R1+0x2960] ;  /* 0x00296000011a7983 */ /* 0x000ea20000300a00 */
[----:B------:R-:W2:Y:S11]  /*29530*/  LDL.LU.64 R24, [R1+0x2958] ;  /* 0x0029580001187983 */ /* 0x000eb60000300a00 */
[----:B------:R-:W-:Y:S10]  /*29540*/  @!UPT UIADD3 URZ, URZ, URZ, URZ ;  /* 0x0000003f3f3ff290 */ /* 0x000ff4000fffe03f */
[----:B------:R-:W-:Y:S01]  /*29550*/  STL.64 [R1+0x8f0], R20 ;  /* 0x0008f01401007387 */ /* 0x000fe20000100a00 */
[----:B------:R3:W-:Y:S02]  /*29560*/  STL.64 [R1+0x8f8], R22 ;  /* 0x0008f81601007387 */ /* 0x0007e40000100a00 */
[----:B------:R-:W-:Y:S02]  /*29570*/  STL.64 [R1+0x2810], R6 ;  /* 0x0028100601007387 */ /* 0x000fe40000100a00 */
[----:B---3--:R-:W-:Y:S01]  /*29580*/  IMAD.MOV.U32 R23, RZ, RZ, R8 ;  /* 0x000000ffff177224 */ /* 0x008fe200078e0008 */
[C---:B--2---:R-:W-:Y:S01]  /*29590*/  HMMA.16816.F32 R16, R24.reuse, R18, R12 ;  /* 0x000000121810723c */ /* 0x044fe2000000180c */
[----:B------:R-:W2:Y:S11]  /*295a0*/  LDL.LU.64 R14, [R1+0x2950] ;  /* 0x00295000010e7983 */ /* 0x000eb60000300a00 */
[----:B------:R-:W-:Y:S11]  /*295b0*/  @!UPT UIADD3 URZ, URZ, URZ, URZ ;  /* 0x0000003f3f3ff290 */ /* 0x000ff6000fffe03f */
[----:B------:R-:W-:Y:S01]  /*295c0*/  STL.64 [R1+0xfb0], R16 ;  /* 0x000fb01001007387 */ /* 0x000fe20000100a00 */
[----:B------:R-:W-:Y:S02]  /*295d0*/  IMAD.MOV.U32 R12, RZ, RZ, R18 ;  /* 0x000000ffff0c7224 */ /* 0x000fe400078e0012 */
[----:B------:R0:W-:Y:S02]  /*295e0*/  STL.64 [R1+0xfb8], R18 ;  /* 0x000fb81201007387 */ /* 0x0001e40000100a00 */
[----:B------:R-:W-:Y:S01]  /*295f0*/  IMAD.MOV.U32 R8, RZ, RZ, R16 ;  /* 0x000000ffff087224 */ /* 0x000fe200078e0010 */
[----:B0-----:R-:W3:Y:S01]  /*29600*/  LDL.LU.64 R18, [R1+0x2948] ;  /* 0x0029480001127983 */ /* 0x001ee20000300a00 */
[----:B------:R-:W3:Y:S02]  /*29610*/  LDL.LU.64 R16, [R1+0x2940] ;  /* 0x0029400001107983 */ /* 0x000ee40000300a00 */
[----:B------:R-:W-:Y:S02]  /*29620*/  IMAD.MOV.U32 R22, RZ, RZ, R9 ;  /* 0x000000ffff167224 */ /* 0x000fe400078e0009 */
[----:B------:R-:W-:Y:S01]  /*29630*/  STL [R1+0x17bc], R8 ;  /* 0x0017bc0801007387 */ /* 0x000fe20000100800 */
[----:B------:R-:W-:Y:S04]  /*29640*/  STL [R1+0x17b8], R12 ;  /* 0x0017b80c01007387 */ /* 0x000fe80000100800 */
[----:B---3--:R-:W-:Y:S01]  /*29650*/  HMMA.16816.F32 R20, R24, R22, R16 ;  /* 0x000000161814723c */ /* 0x008fe20000001810 */
[----:B------:R-:W3:Y:S06]  /*29660*/  LDL.LU.64 R16, [R1+0x2938] ;  /* 0x0029380001107983 */ /* 0x000eec0000300a00 */
[----:B------:R-:W-:-:S02]  /*29670*/  IMAD.MOV.U32 R18, RZ, RZ, R29 ;  /* 0x000000ffff127224 */ /* 0x000fc400078e001d */
[----:B------:R-:W-:Y:S11]  /*29680*/  IMAD.MOV.U32 R19, RZ, RZ, R0 ;  /* 0x000000ffff137224 */ /* 0x000ff600078e0000 */
[----:B------:R-:W-:Y:S03]  /*29690*/  @!UPT UIADD3 URZ, URZ, URZ, URZ ;  /* 0x0000003f3f3ff290 */ /* 0x000fe6000fffe03f */
[----:B------:R-:W-:Y:S01]  /*296a0*/  STL.64 [R1+0xce0], R20 ;  /* 0x000ce01401007387 */ /* 0x000fe20000100a00 */
[----:B------:R-:W-:Y:S02]  /*296b0*/  STL.64 [R1+0xce8], R22 ;  /* 0x000ce81601007387 */ /* 0x000fe40000100a00 */
[----:B------:R-:W4:Y:S02]  /*296c0*/  LDL.LU R29, [R1+0x2934] ;  /* 0x00293400011d7983 */ /* 0x000f240000300800 */
[----:B------:R-:W2:Y:S01]  /*296d0*/  LDL.LU R0, [R1+0x2930] ;  /* 0x0029300001007983 */ /* 0x000ea20000300800 */
[----:B------:R0:W-:Y:S01]  /*296e0*/  STL.64 [R1+0x2848], R18 ;  /* 0x0028481201007387 */ /* 0x0001e20000100a00 */
[----:B------:R-:W-:Y:S02]  /*296f0*/  IMAD.MOV.U32 R9, RZ, RZ, R20 ;  /* 0x000000ffff097224 */ /* 0x000fe400078e0014 */
[----:B0-----:R-:W-:Y:S02]  /*29700*/  IMAD.MOV.U32 R18, RZ, RZ, R3 ;  /* 0x000000ffff127224 */ /* 0x001fe400078e0003 */
[----:B------:R-:W-:Y:S01]  /*29710*/  IMAD.MOV.U32 R19, RZ, RZ, R2 ;  /* 0x000000ffff137224 */ /* 0x000fe200078e0002 */
[----:B------:R-:W2:Y:S01]  /*29720*/  LDL.LU R3, [R1+0x292c] ;  /* 0x00292c0001037983 */ /* 0x000ea20000300800 */
[----:B------:R-:W2:Y:S03]  /*29730*/  LDL.LU R2, [R1+0x2928] ;  /* 0x0029280001027983 */ /* 0x000ea60000300800 */
[----:B------:R-:W-:Y:S01]  /*29740*/  STL.64 [R1+0x2860], R18 ;  /* 0x0028601201007387 */ /* 0x000fe20000100a00 */
[----:B------:R0:W-:Y:S02]  /*29750*/  STL [R1+0x17c4], R9 ;  /* 0x0017c40901007387 */ /* 0x0001e40000100800 */
[----:B------:R1:W-:Y:S02]  /*29760*/  STL.64 [R1+0x2818], R10 ;  /* 0x0028180a01007387 */ /* 0x0003e40000100a00 */
[----:B------:R-:W2:Y:S01]  /*29770*/  LDL.LU R8, [R1+0x820] ;  /* 0x0008200001087983 */ /* 0x000ea20000300800 */
[----:B0-----:R-:W2:Y:S01]  /*29780*/  LDL.LU R9, [R1+0x824] ;  /* 0x0008240001097983 */ /* 0x001ea20000300800 */
[----:B-1----:R-:W2:Y:S02]  /*29790*/  LDL.LU R10, [R1+0x828] ;  /* 0x00082800010a7983 */ /* 0x002ea40000300800 */
[----:B------:R-:W2:Y:S02]  /*297a0*/  LDL.LU R11, [R1+0x82c] ;  /* 0x00082c00010b7983 */ /* 0x000ea40000300800 */
[----:B------:R-:W-:-:S02]  /*297b0*/  IMAD.MOV.U32 R19, RZ, RZ, R4 ;  /* 0x000000ffff137224 */ /* 0x000fc400078e0004 */
[----:B---3--:R-:W-:Y:S02]  /*297c0*/  IMAD.MOV.U32 R18, RZ, RZ, R17 ;  /* 0x000000ffff127224 */ /* 0x008fe400078e0011 */
[----:B------:R-:W3:Y:S01]  /*297d0*/  LDL.LU R17, [R1+0x2924] ;  /* 0x0029240001117983 */ /* 0x000ee20000300800 */
[----:B------:R-:W3:Y:S02]  /*297e0*/  LDL.LU R4, [R1+0x2920] ;  /* 0x0029200001047983 */ /* 0x000ee40000300800 */
[----:B------:R-:W-:Y:S01]  /*297f0*/  STL.64 [R1+0x2878], R18 ;  /* 0x0028781201007387 */ /* 0x000fe20000100a00 */
[----:B--2---:R-:W-:Y:S01]  /*29800*/  STL.64 [R1+0x2828], R10 ;  /* 0x0028280a01007387 */ /* 0x004fe20000100a00 */
[----:B------:R0:W-:Y:S03]  /*29810*/  STL.64 [R1+0x2820], R8 ;  /* 0x0028200801007387 */ /* 0x0001e60000100a00 */
[----:B0-----:R-:W2:Y:S01]  /*29820*/  LDL.LU R8, [R1+0x830] ;  /* 0x0008300001087983 */ /* 0x001ea20000300800 */
[----:B------:R-:W2:Y:S02]  /*29830*/  LDL.LU R9, [R1+0x834] ;  /* 0x0008340001097983 */ /* 0x000ea40000300800 */
[----:B------:R-:W2:Y:S02]  /*29840*/  LDL.LU R10, [R1+0x838] ;  /* 0x00083800010a7983 */ /* 0x000ea40000300800 */
[----:B------:R-:W2:Y:S02]  /*29850*/  LDL.LU R11, [R1+0x83c] ;  /* 0x00083c00010b7983 */ /* 0x000ea40000300800 */
[----:B------:R-:W-:-:S02]  /*29860*/  IMAD.MOV.U32 R18, RZ, RZ, R5 ;  /* 0x000000ffff127224 */ /* 0x000fc400078e0005 */
[----:B------:R-:W-:Y:S01]  /*29870*/  IMAD.MOV.U32 R19, RZ, RZ, R28 ;  /* 0x000000ffff137224 */ /* 0x000fe200078e001c */
[----:B------:R-:W3:Y:S01]  /*29880*/  LDL.LU R5, [R1+0x291c] ;  /* 0x00291c0001057983 */ /* 0x000ee20000300800 */
[----:B------:R-:W3:Y:S03]  /*29890*/  LDL.LU R28, [R1+0x2918] ;  /* 0x00291800011c7983 */ /* 0x000ee60000300800 */
[----:B------:R-:W-:Y:S04]  /*298a0*/  STL.64 [R1+0x2890], R18 ;  /* 0x0028901201007387 */ /* 0x000fe80000100a00 */
[----:B--2---:R-:W-:Y:S01]  /*298b0*/  STL.64 [R1+0x2840], R10 ;  /* 0x0028400a01007387 */ /* 0x004fe20000100a00 */
[----:B------:R0:W-:Y:S03]  /*298c0*/  STL.64 [R1+0x2838], R8 ;  /* 0x0028380801007387 */ /* 0x0001e60000100a00 */
[----:B0-----:R-:W2:Y:S01]  /*298d0*/  LDL.LU R8, [R1+0x840] ;  /* 0x0008400001087983 */ /* 0x001ea20000300800 */
[----:B------:R-:W2:Y:S02]  /*298e0*/  LDL.LU R9, [R1+0x844] ;  /* 0x0008440001097983 */ /* 0x000ea40000300800 */
[----:B------:R-:W2:Y:S02]  /*298f0*/  LDL.LU R10, [R1+0x848] ;  /* 0x00084800010a7983 */ /* 0x000ea40000300800 */
[----:B------:R-:W2:Y:S02]  /*29900*/  LDL.LU R11, [R1+0x84c] ;  /* 0x00084c00010b7983 */ /* 0x000ea40000300800 */
[----:B----4-:R-:W-:-:S02]  /*29910*/  IMAD.MOV.U32 R18, RZ, RZ, R29 ;  /* 0x000000ffff127224 */ /* 0x010fc400078e001d */
[----:B------:R-:W-:Y:S01]  /*29920*/  IMAD.MOV.U32 R19, RZ, RZ, R16 ;  /* 0x000000ffff137224 */ /* 0x000fe200078e0010 */
[----:B------:R-:W4:Y:S01]  /*29930*/  LDL.LU R29, [R1+0x2914] ;  /* 0x00291400011d7983 */ /* 0x000f220000300800 */
[----:B------:R-:W4:Y:S03]  /*29940*/  LDL.LU R16, [R1+0x2910] ;  /* 0x0029100001107983 */ /* 0x000f260000300800 */
[----:B------:R-:W-:Y:S01]  /*29950*/  STL.64 [R1+0x28a8], R18 ;  /* 0x0028a81201007387 */ /* 0x000fe20000100a00 */
[----:B------:R-:W-:Y:S02]  /*29960*/  IMAD.MOV.U32 R13, RZ, RZ, R22 ;  /* 0x000000ffff0d7224 */ /* 0x000fe400078e0016 */
[----:B---3--:R-:W-:Y:S02]  /*29970*/  IMAD.MOV.U32 R22, RZ, RZ, R17 ;  /* 0x000000ffff167224 */ /* 0x008fe400078e0011 */
[----:B------:R-:W-:Y:S01]  /*29980*/  IMAD.MOV.U32 R23, RZ, RZ, R2 ;  /* 0x000000ffff177224 */ /* 0x000fe200078e0002 */
[----:B--2---:R-:W-:Y:S01]  /*29990*/  STL.64 [R1+0x2858], R10 ;  /* 0x0028580a01007387 */ /* 0x004fe20000100a00 */
[----:B------:R0:W-:Y:S03]  /*299a0*/  STL.64 [R1+0x2850], R8 ;  /* 0x0028500801007387 */ /* 0x0001e60000100a00 */
[----:B0-----:R-:W2:Y:S01]  /*299b0*/  LDL.LU R8, [R1+0x850] ;  /* 0x0008500001087983 */ /* 0x001ea20000300800 */
[----:B------:R-:W2:Y:S02]  /*299c0*/  LDL.LU R9, [R1+0x854] ;  /* 0x0008540001097983 */ /* 0x000ea40000300800 */
[----:B------:R-:W3:Y:S02]  /*299d0*/  LDL.LU R10, [R1+0x858] ;  /* 0x00085800010a7983 */ /* 0x000ee40000300800 */
[----:B------:R-:W3:Y:S01]  /*299e0*/  LDL.LU R11, [R1+0x85c] ;  /* 0x00085c00010b7983 */ /* 0x000ee20000300800 */
[----:B------:R-:W2:Y:S01]  /*299f0*/  LDL.LU R17, [R1+0x290c] ;  /* 0x00290c0001117983 */ /* 0x000ea20000300800 */
[----:B------:R-:W2:Y:S02]  /*29a00*/  LDL.LU R2, [R1+0x2908] ;  /* 0x0029080001027983 */ /* 0x000ea40000300800 */
[----:B------:R0:W-:Y:S02]  /*29a10*/  STL.64 [R1+0x28c0], R22 ;  /* 0x0028c01601007387 */ /* 0x0001e40000100a00 */
[----:B0-----:R-:W-:-:S02]  /*29a20*/  IMAD.MOV.U32 R22, RZ, RZ, R5 ;  /* 0x000000ffff167224 */ /* 0x001fc400078e0005 */
[----:B------:R-:W-:-:S05]  /*29a30*/  IMAD.MOV.U32 R23, RZ, RZ, R4 ;  /* 0x000000ffff177224 */ /* 0x000fca00078e0004 */
[----:B------:R4:W-:Y:S01]  /*29a40*/  STL.64 [R1+0x28d8], R22 ;  /* 0x0028d81601007387 */ /* 0x0009e20000100a00 */
[----:B------:R-:W2:Y:S02]  /*29a50*/  LDL.LU R4, [R1+0x8a0] ;  /* 0x0008a00001047983 */ /* 0x000ea40000300800 */
[----:B------:R-:W2:Y:S02]  /*29a60*/  LDL.LU R5, [R1+0x8a4] ;  /* 0x0008a40001057983 */ /* 0x000ea40000300800 */
[----:B------:R-:W2:Y:S01]  /*29a70*/  LDL.LU R6, [R1+0x8a8] ;  /* 0x0008a80001067983 */ /* 0x000ea20000300800 */
[----:B------:R-:W2:Y:S01]  /*29a80*/  LDL.LU R7, [R1+0x8ac] ;  /* 0x0008ac0001077983 */ /* 0x000ea20000300800 */
[----:B----4-:R-:W-:Y:S02]  /*29a90*/  IMAD.MOV.U32 R22, RZ, RZ, R29 ;  /* 0x000000ffff167224 */ /* 0x010fe400078e001d */
[----:B------:R-:W-:-:S05]  /*29aa0*/  IMAD.MOV.U32 R23, RZ, RZ, R28 ;  /* 0x000000ffff177224 */ /* 0x000fca00078e001c */
[----:B------:R-:W-:Y:S04]  /*29ab0*/  STL.64 [R1+0x28f0], R22 ;  /* 0x0028f01601007387 */ /* 0x000fe80000100a00 */
[----:B--2---:R-:W-:Y:S01]  /*29ac0*/  STL.64 [R1+0x28d0], R6 ;  /* 0x0028d00601007387 */ /* 0x004fe20000100a00 */
[----:B------:R0:W-:Y:S03]  /*29ad0*/  STL.64 [R1+0x28c8], R4 ;  /* 0x0028c80401007387 */ /* 0x0001e60000100a00 */
[----:B0-----:R-:W2:Y:S01]  /*29ae0*/  LDL.LU R4, [R1+0x8b0] ;  /* 0x0008b00001047983 */ /* 0x001ea20000300800 */
[----:B------:R-:W2:Y:S02]  /*29af0*/  LDL.LU R5, [R1+0x8b4] ;  /* 0x0008b40001057983 */ /* 0x000ea40000300800 */
[----:B------:R-:W4:Y:S02]  /*29b00*/  LDL.LU R6, [R1+0x8b8] ;  /* 0x0008b80001067983 */ /* 0x000f240000300800 */
[----:B------:R-:W4:Y:S02]  /*29b10*/  LDL.LU R7, [R1+0x8bc] ;  /* 0x0008bc0001077983 */ /* 0x000f240000300800 */
[----:B----4-:R-:W-:Y:S01]  /*29b20*/  STL.64 [R1+0x28e8], R6 ;  /* 0x0028e80601007387 */ /* 0x010fe20000100a00 */
[----:B--2---:R0:W-:Y:S03]  /*29b30*/  STL.64 [R1+0x28e0], R4 ;  /* 0x0028e00401007387 */ /* 0x0041e60000100a00 */
        /* <DEDUP_REMOVED lines=8> */
[----:B------:R-:W2:Y:S02]  /*29bc0*/  LDL.LU R6, [R1+0xcd8] ;  /* 0x000cd80001067983 */ /* 0x000ea40000300800 */
[----:B------:R-:W2:Y:S01]  /*29bd0*/  LDL.LU R7, [R1+0xcdc] ;  /* 0x000cdc0001077983 */ /* 0x000ea20000300800 */
[----:B---3--:R-:W-:Y:S01]  /*29be0*/  STL.64 [R1+0x2870], R10 ;  /* 0x0028700a01007387 */ /* 0x008fe20000100a00 */
[----:B------:R0:W-:Y:S03]  /*29bf0*/  STL.64 [R1+0x2868], R8 ;  /* 0x0028680801007387 */ /* 0x0001e60000100a00 */
[----:B0-----:R-:W3:Y:S01]  /*29c00*/  LDL.LU R8, [R1+0x860] ;  /* 0x0008600001087983 */ /* 0x001ee20000300800 */
[----:B------:R-:W3:Y:S02]  /*29c10*/  LDL.LU R9, [R1+0x864] ;  /* 0x0008640001097983 */ /* 0x000ee40000300800 */
[----:B------:R-:W4:Y:S02]  /*29c20*/  LDL.LU R10, [R1+0x868] ;  /* 0x00086800010a7983 */ /* 0x000f240000300800 */
[----:B------:R-:W4:Y:S02]  /*29c30*/  LDL.LU R11, [R1+0x86c] ;  /* 0x00086c00010b7983 */ /* 0x000f240000300800 */
[----:B----4-:R-:W-:Y:S01]  /*29c40*/  STL.64 [R1+0x2888], R10 ;  /* 0x0028880a01007387 */ /* 0x010fe20000100a00 */
[----:B---3--:R0:W-:Y:S03]  /*29c50*/  STL.64 [R1+0x2880], R8 ;  /* 0x0028800801007387 */ /* 0x0081e60000100a00 */
[----:B0-----:R-:W3:Y:S01]  /*29c60*/  LDL.LU R8, [R1+0x870] ;  /* 0x0008700001087983 */ /* 0x001ee20000300800 */
[----:B------:R-:W3:Y:S02]  /*29c70*/  LDL.LU R9, [R1+0x874] ;  /* 0x0008740001097983 */ /* 0x000ee40000300800 */
[----:B------:R-:W4:Y:S02]  /*29c80*/  LDL.LU R10, [R1+0x878] ;  /* 0x00087800010a7983 */ /* 0x000f240000300800 */
[----:B------:R-:W4:Y:S02]  /*29c90*/  LDL.LU R11, [R1+0x87c] ;  /* 0x00087c00010b7983 */ /* 0x000f240000300800 */
[----:B------:R-:W-:-:S02]  /*29ca0*/  IMAD.MOV.U32 R22, RZ, RZ, R17 ;  /* 0x000000ffff167224 */ /* 0x000fc400078e0011 */
[----:B------:R-:W-:-:S07]  /*29cb0*/  IMAD.MOV.U32 R23, RZ, RZ, R16 ;  /* 0x000000ffff177224 */ /* 0x000fce00078e0010 */
[C---:B--2---:R-:W-:Y:S01]  /*29cc0*/  HMMA.16816.F32 R20, R24.reuse, R22, R4 ;  /* 0x000000161814723c */ /* 0x044fe20000001804 */
[----:B----4-:R-:W-:Y:S01]  /*29cd0*/  STL.64 [R1+0x28a0], R10 ;  /* 0x0028a00a01007387 */ /* 0x010fe20000100a00 */
[----:B---3--:R0:W-:Y:S03]  /*29ce0*/  STL.64 [R1+0x2898], R8 ;  /* 0x0028980801007387 */ /* 0x0081e60000100a00 */
[----:B0-----:R-:W2:Y:S01]  /*29cf0*/  LDL.LU R8, [R1+0x880] ;  /* 0x0008800001087983 */ /* 0x001ea20000300800 */
[----:B------:R-:W2:Y:S02]  /*29d00*/  LDL.LU R9, [R1+0x884] ;  /* 0x0008840001097983 */ /* 0x000ea40000300800 */
[----:B------:R-:W3:Y:S02]  /*29d10*/  LDL.LU R10, [R1+0x888] ;  /* 0x00088800010a7983 */ /* 0x000ee40000300800 */
[----:B------:R-:W3:Y:S02]  /*29d20*/  LDL.LU R11, [R1+0x88c] ;  /* 0x00088c00010b7983 */ /* 0x000ee40000300800 */
[----:B---3--:R-:W-:Y:S01]  /*29d30*/  STL.64 [R1+0x28b8], R10 ;  /* 0x0028b80a01007387 */ /* 0x008fe20000100a00 */
[----:B--2---:R0:W-:Y:S03]  /*29d40*/  STL.64 [R1+0x28b0], R8 ;  /* 0x0028b00801007387 */ /* 0x0041e60000100a00 */
[----:B0-----:R-:W2:Y:S01]  /*29d50*/  LDL.LU R8, [R1+0x890] ;  /* 0x0008900001087983 */ /* 0x001ea20000300800 */
[----:B------:R-:W2:Y:S02]  /*29d60*/  LDL.LU R9, [R1+0x894] ;  /* 0x0008940001097983 */ /* 0x000ea40000300800 */
[----:B------:R-:W2:Y:S02]  /*29d70*/  LDL.LU R10, [R1+0x898] ;  /* 0x00089800010a7983 */ /* 0x000ea40000300800 */
[----:B------:R-:W2:Y:S01]  /*29d80*/  LDL.LU R11, [R1+0x89c] ;  /* 0x00089c00010b7983 */ /* 0x000ea20000300800 */
[----:B------:R-:W-:Y:S01]  /*29d90*/  STL [R1+0x17c0], R13 ;  /* 0x0017c00d01007387 */ /* 0x000fe20000100800 */
[----:B------:R-:W3:Y:S02]  /*29da0*/  LDL.LU.64 R6, [R1+0x2900] ;  /* 0x0029000001067983 */ /* 0x000ee40000300a00 */
[----:B------:R-:W3:Y:S02]  /*29db0*/  LDL.LU.64 R4, [R1+0x28f8] ;  /* 0x0028f80001047983 */ /* 0x000ee40000300a00 */
[----:B------:R-:W-:Y:S01]  /*29dc0*/  STL.64 [R1+0xcd0], R20 ;  /* 0x000cd01401007387 */ /* 0x000fe20000100a00 */
[----:B------:R0:W-:Y:S04]  /*29dd0*/  STL.64 [R1+0xcd8], R22 ;  /* 0x000cd81601007387 */ /* 0x0001e80000100a00 */
[----:B0-----:R-:W3:Y:S02]  /*29de0*/  LDL.LU.64 R22, [R1+0x28f0] ;  /* 0x0028f00001167983 */ /* 0x001ee40000300a00 */
[C---:B---3--:R-:W-:Y:S02]  /*29df0*/  HMMA.16816.F32 R20, R24.reuse, R22, R4 ;  /* 0x000000161814723c */ /* 0x048fe40000001804 */
[----:B------:R-:W3:Y:S01]  /*29e00*/  LDL.LU.64 R6, [R1+0x28e8] ;  /* 0x0028e80001067983 */ /* 0x000ee20000300a00 */
[----:B------:R-:W3:Y:S11]  /*29e10*/  LDL.LU.64 R4, [R1+0x28e0] ;  /* 0x0028e00001047983 */ /* 0x000ef60000300a00 */
[----:B------:R-:W-:Y:S09]  /*29e20*/  @!UPT UIADD3 URZ, URZ, URZ, URZ ;  /* 0x0000003f3f3ff290 */ /* 0x000ff2000fffe03f */
[----:B------:R-:W-:Y:S01]  /*29e30*/  STL.64 [R1+0xcc0], R20 ;  /* 0x000cc01401007387 */ /* 0x000fe20000100a00 */
[----:B------:R0:W-:Y:S03]  /*29e40*/  STL.64 [R1+0xcc8], R22 ;  /* 0x000cc81601007387 */ /* 0x0001e60000100a00 */
[----:B0-----:R-:W3:Y:S02]  /*29e50*/  LDL.LU.64 R22, [R1+0x28d8] ;  /* 0x0028d80001167983 */ /* 0x001ee40000300a00 */
[----:B---3--:R-:W-:Y:S02]  /*29e60*/  HMMA.16816.F32 R20, R24, R22, R4 ;  /* 0x000000161814723c */ /* 0x008fe40000001804 */
[----:B------:R-:W3:Y:S01]  /*29e70*/  LDL.LU.64 R6, [R1+0x28d0] ;  /* 0x0028d00001067983 */ /* 0x000ee20000300a00 */
[----:B------:R-:W3:Y:S11]  /*29e80*/  LDL.LU.64 R4, [R1+0x28c8] ;  /* 0x0028c80001047983 */ /* 0x000ef60000300a00 */
[----:B------:R-:W-:Y:S09]  /*29e90*/  @!UPT UIADD3 URZ, URZ, URZ, URZ ;  /* 0x0000003f3f3ff290 */ /* 0x000ff2000fffe03f */
[----:B------:R-:W-:Y:S01]  /*29ea0*/  STL.64 [R1+0x8b0], R20 ;  /* 0x0008b01401007387 */ /* 0x000fe20000100a00 */
[----:B------:R0:W-:Y:S03]  /*29eb0*/  STL.64 [R1+0x8b8], R22 ;  /* 0x0008b81601007387 */ /* 0x0001e60000100a00 */
[----:B0-----:R-:W3:Y:S01]  /*29ec0*/  LDL.LU.64 R22, [R1+0x28c0] ;  /* 0x0028c00001167983 */ /* 0x001ee20000300a00 */
[----:B------:R-:W-:Y:S02]  /*29ed0*/  IMAD.MOV.U32 R18, RZ, RZ, R3 ;  /* 0x000000ffff127224 */ /* 0x000fe400078e0003 */
[----:B------:R-:W-:-:S07]  /*29ee0*/  IMAD.MOV.U32 R19, RZ, RZ, R0 ;  /* 0x000000ffff137224 */ /* 0x000fce00078e0000 */
[C---:B--2---:R-:W-:Y:S08]  /*29ef0*/  HMMA.16816.F32 R16, R24.reuse, R18, R8 ;  /* 0x000000121810723c */ /* 0x044ff00000001808 */
[C---:B---3--:R-:W-:Y:S01]  /*29f00*/  HMMA.16816.F32 R20, R24.reuse, R22, R4 ;  /* 0x000000161814723c */ /* 0x048fe20000001804 */
[----:B------:R-:W2:Y:S11]  /*29f10*/  LDL.LU R4, [R1+0x810] ;  /* 0x0008100001047983 */ /* 0x000eb60000300800 */
[----:B------:R-:W-:Y:S11]  /*29f20*/  @!UPT UIADD3 URZ, URZ, URZ, URZ ;  /* 0x0000003f3f3ff290 */ /* 0x000ff6000fffe03f */
[----:B------:R0:W-:Y:S01]  /*29f30*/  STL.64 [R1+0x8a0], R20 ;  /* 0x0008a01401007387 */ /* 0x0001e20000100a00 */
[----:B------:R1:W-:Y:S02]  /*29f40*/  STL.64 [R1+0x8a8], R22 ;  /* 0x0008a81601007387 */ /* 0x0003e40000100a00 */
[----:B------:R-:W2:Y:S02]  /*29f50*/  LDL.LU R5, [R1+0x814] ;  /* 0x0008140001057983 */ /* 0x000ea40000300800 */
[----:B------:R-:W2:Y:S01]  /*29f60*/  LDL.LU R6, [R1+0x818] ;  /* 0x0008180001067983 */ /* 0x000ea20000300800 */
[----:B------:R-:W2:Y:S04]  /*29f70*/  LDL.LU R7, [R1+0x81c] ;  /* 0x00081c0001077983 */ /* 0x000ea80000300800 */
[----:B0-----:R-:W3:Y:S01]  /*29f80*/  LDL.LU R20, [R1+0x130] ;  /* 0x0001300001147983 */ /* 0x001ee20000300800 */
[----:B------:R-:W3:Y:S02]  /*29f90*/  LDL.LU R21, [R1+0x134] ;  /* 0x0001340001157983 */ /* 0x000ee40000300800 */
[----:B-1----:R-:W3:Y:S02]  /*29fa0*/  LDL.LU R22, [R1+0x138] ;  /* 0x0001380001167983 */ /* 0x002ee40000300800 */
[----:B------:R-:W3:Y:S01]  /*29fb0*/  LDL.LU R23, [R1+0x13c] ;  /* 0x00013c0001177983 */ /* 0x000ee20000300800 */
[----:B------:R-:W4:Y:S01]  /*29fc0*/  LDL.LU.64 R10, [R1+0x28b8] ;  /* 0x0028b800010a7983 */ /* 0x000f220000300a00 */
[----:B------:R-:W4:Y:S02]  /*29fd0*/  LDL.LU.64 R8, [R1+0x28b0] ;  /* 0x0028b00001087983 */ /* 0x000f240000300a00 */
[----:B------:R-:W-:Y:S02]  /*29fe0*/  STL.64 [R1+0x890], R16 ;  /* 0x0008901001007387 */ /* 0x000fe40000100a00 */
[----:B------:R0:W-:Y:S02]  /*29ff0*/  STL.64 [R1+0x898], R18 ;  /* 0x0008981201007387 */ /* 0x0001e40000100a00 */
[----:B0-----:R-:W4:Y:S02]  /*2a000*/  LDL.LU.64 R18, [R1+0x28a8] ;  /* 0x0028a80001127983 */ /* 0x001f240000300a00 */
[C---:B----4-:R-:W-:Y:S02]  /*2a010*/  HMMA.16816.F32 R16, R24.reuse, R18, R8 ;  /* 0x000000121810723c */ /* 0x050fe40000001808 */
[----:B------:R-:W4:Y:S01]  /*2a020*/  LDL.LU.64 R10, [R1+0x28a0] ;  /* 0x0028a000010a7983 */ /* 0x000f220000300a00 */
[----:B------:R-:W4:Y:S11]  /*2a030*/  LDL.LU.64 R8, [R1+0x2898] ;  /* 0x0028980001087983 */ /* 0x000f360000300a00 */
[----:B------:R-:W-:Y:S09]  /*2a040*/  @!UPT UIADD3 URZ, URZ, URZ, URZ ;  /* 0x0000003f3f3ff290 */ /* 0x000ff2000fffe03f */
[----:B------:R-:W-:Y:S01]  /*2a050*/  STL.64 [R1+0x880], R16 ;  /* 0x0008801001007387 */ /* 0x000fe20000100a00 */
[----:B------:R0:W-:Y:S03]  /*2a060*/  STL.64 [R1+0x888], R18 ;  /* 0x0008881201007387 */ /* 0x0001e60000100a00 */
        /* <DEDUP_REMOVED lines=29> */
[C---:B----4-:R-:W-:Y:S11]  /*2a240*/  HMMA.16816.F32 R8, R24.reuse, R18, R8 ;  /* 0x000000121808723c */ /* 0x050ff60000001808 */
[----:B------:R-:W-:Y:S11]  /*2a250*/  @!UPT UIADD3 URZ, URZ, URZ, URZ ;  /* 0x0000003f3f3ff290 */ /* 0x000ff6000fffe03f */
[----:B------:R-:W-:Y:S01]  /*2a260*/  @!UPT UIADD3 URZ, URZ, URZ, URZ ;  /* 0x0000003f3f3ff290 */ /* 0x000fe2000fffe03f */
[----:B------:R-:W-:Y:S01]  /*2a270*/  STL.64 [R1+0x830], R8 ;  /* 0x0008300801007387 */ /* 0x000fe20000100a00 */
[----:B------:R0:W-:Y:S03]  /*2a280*/  STL.64 [R1+0x838], R10 ;  /* 0x0008380a01007387 */ /* 0x0001e60000100a00 */
[----:B0-----:R-:W4:Y:S01]  /*2a290*/  LDL.LU.64 R10, [R1+0x2828] ;  /* 0x00282800010a7983 */ /* 0x001f220000300a00 */
[----:B------:R-:W4:Y:S02]  /*2a2a0*/  LDL.LU.64 R8, [R1+0x2820] ;  /* 0x0028200001087983 */ /* 0x000f240000300a00 */
[----:B------:R0:W-:Y:S02]  /*2a2b0*/  STL.64 [R1+0x2768], R18 ;  /* 0x0027681201007387 */ /* 0x0001e40000100a00 */
[----:B0-----:R-:W2:Y:S04]  /*2a2c0*/  LDL.64 R18, [R1+0x88] ;  /* 0x0000880001127983 */ /* 0x001ea80000100a00 */
[----:B--2---:R0:W-:Y:S01]  /*2a2d0*/  STL.64 [R1+0x27e8], R18 ;  /* 0x0027e81201007387 */ /* 0x0041e20000100a00 */
[----:B------:R-:W2:Y:S02]  /*2a2e0*/  LDL.LU R16, [R1+0xca0] ;  /* 0x000ca00001107983 */ /* 0x000ea40000300800 */
[----:B------:R-:W2:Y:S01]  /*2a2f0*/  LDL.LU R17, [R1+0xca4] ;  /* 0x000ca40001117983 */ /* 0x000ea20000300800 */
[----:B0-----:R-:W2:Y:S01]  /*2a300*/  LDL.LU R18, [R1+0xca8] ;  /* 0x000ca80001127983 */ /* 0x001ea20000300800 */
[----:B------:R-:W2:Y:S01]  /*2a310*/  LDL.LU R19, [R1+0xcac] ;  /* 0x000cac0001137983 */ /* 0x000ea20000300800 */
[C---:B----4-:R-:W-:Y:S02]  /*2a320*/  HMMA.16816.F32 R8, R24.reuse, R14, R8 ;  /* 0x0000000e1808723c */ /* 0x050fe40000001808 */
[----:B--2---:R0:W-:Y:S01]  /*2a330*/  STL.64 [R1+0x27f8], R18 ;  /* 0x0027f81201007387 */ /* 0x0041e20000100a00 */
[----:B------:R-:W-:Y:S03]  /*2a340*/  STL.64 [R1+0x27f0], R16 ;  /* 0x0027f01001007387 */ /* 0x000fe60000100a00 */
[----:B0-----:R-:W2:Y:S11]  /*2a350*/  LDL.64 R18, [R1+0xb8] ;  /* 0x0000b80001127983 */ /* 0x001eb60000100a00 */
[----:B------:R-:W-:Y:S06]  /*2a360*/  @!UPT UIADD3 URZ, URZ, URZ, URZ ;  /* 0x0000003f3f3ff290 */ /* 0x000fec000fffe03f */
[----:B------:R-:W-:Y:S02]  /*2a370*/  STL.64 [R1+0x820], R8 ;  /* 0x0008200801007387 */ /* 0x000fe40000100a00 */
[----:B------:R0:W-:Y:S02]  /*2a380*/  STL.64 [R1+0x828], R10 ;  /* 0x0008280a01007387 */ /* 0x0001e40000100a00 */
[----:B0-----:R-:W4:Y:S01]  /*2a390*/  LDL.LU.64 R10, [R1+0x2818] ;  /* 0x00281800010a7983 */ /* 0x001f220000300a00 */
[----:B------:R0:W-:Y:S02]  /*2a3a0*/  STL.64 [R1+0x2738], R14 ;  /* 0x0027380e01007387 */ /* 0x0001e40000100a00 */
[----:B------:R-:W2:Y:S02]  /*2a3b0*/  LDL.LU R12, [R1+0xc80] ;  /* 0x000c8000010c7983 */ /* 0x000ea40000300800 */
[----:B------:R-:W2:Y:S01]  /*2a3c0*/  LDL.LU R13, [R1+0xc84] ;  /* 0x000c8400010d7983 */ /* 0x000ea20000300800 */
[----:B0-----:R-:W2:Y:S01]  /*2a3d0*/  LDL.LU R14, [R1+0xc88] ;  /* 0x000c8800010e7983 */ /* 0x001ea20000300800 */
[----:B------:R-:W2:Y:S01]  /*2a3e0*/  LDL.LU R15, [R1+0xc8c] ;  /* 0x000c8c00010f7983 */ /* 0x000ea20000300800 */
[C---:B----4-:R-:W-:Y:S02]  /*2a3f0*/  HMMA.16816.F32 R4, R24.reuse, R10, R4 ;  /* 0x0000000a1804723c */ /* 0x050fe40000001804 */
[----:B--2---:R-:W-:Y:S01]  /*2a400*/  STL.64 [R1+0x2808], R14 ;  /* 0x0028080e01007387 */ /* 0x004fe20000100a00 */
[----:B------:R0:W-:Y:S03]  /*2a410*/  STL.64 [R1+0x2800], R12 ;  /* 0x0028000c01007387 */ /* 0x0001e60000100a00 */
[----:B0-----:R-:W2:Y:S01]  /*2a420*/  LDL.LU R12, [R1+0xcb0] ;  /* 0x000cb000010c7983 */ /* 0x001ea20000300800 */
[----:B------:R-:W2:Y:S02]  /*2a430*/  LDL.LU R13, [R1+0xcb4] ;  /* 0x000cb400010d7983 */ /* 0x000ea40000300800 */
[----:B------:R-:W2:Y:S02]  /*2a440*/  LDL.LU R14, [R1+0xcb8] ;  /* 0x000cb800010e7983 */ /* 0x000ea40000300800 */
[----:B------:R-:W2:Y:S11]  /*2a450*/  LDL.LU R15, [R1+0xcbc] ;  /* 0x000cbc00010f7983 */ /* 0x000eb60000300800 */
[----:B------:R-:W-:Y:S01]  /*2a460*/  @!UPT UIADD3 URZ, URZ, URZ, URZ ;  /* 0x0000003f3f3ff290 */ /* 0x000fe2000fffe03f */
[----:B------:R-:W-:Y:S01]  /*2a470*/  STL.64 [R1+0x810], R4 ;  /* 0x0008100401007387 */ /* 0x000fe20000100a00 */
[----:B------:R0:W-:Y:S03]  /*2a480*/  STL.64 [R1+0x818], R6 ;  /* 0x0008180601007387 */ /* 0x0001e60000100a00 */
[----:B0-----:R-:W3:Y:S01]  /*2a490*/  LDL.LU.64 R6, [R1+0x2810] ;  /* 0x0028100001067983 */ /* 0x001ee20000300a00 */
[----:B------:R-:W-:Y:S01]  /*2a4a0*/  IMAD.MOV.U32 R0, RZ, RZ, R19 ;  /* 0x000000ffff007224 */ /* 0x000fe200078e0013 */
[----:B---3--:R-:W-:Y:S02]  /*2a4b0*/  HMMA.16816.F32 R20, R24, R6, R20 ;  /* 0x000000061814723c */ /* 0x008fe40000001814 */
[----:B------:R-:W-:Y:S01]  /*2a4c0*/  STL [R1+0x2704], R6 ;  /* 0x0027040601007387 */ /* 0x000fe20000100800 */
[----:B------:R0:W-:Y:S03]  /*2a4d0*/  STL [R1+0x2700], R7 ;  /* 0x0027000701007387 */ /* 0x0001e60000100800 */
[----:B------:R-:W1:Y:S11]  /*2a4e0*/  LDSM.16.MT88.4 R24, [R2+0xa180] ;  /* 0x00a180000218783b */ /* 0x000e760000004200 */
[----:B------:R-:W-:Y:S06]  /*2a4f0*/  @!UPT UIADD3 URZ, URZ, URZ, URZ ;  /* 0x0000003f3f3ff290 */ /* 0x000fec000fffe03f */
[----:B------:R-:W-:Y:S01]  /*2a500*/  STL.64 [R1+0x130], R20 ;  /* 0x0001301401007387 */ /* 0x000fe20000100a00 */
[----:B------:R-:W-:Y:S02]  /*2a510*/  STL.64 [R1+0x138], R22 ;  /* 0x0001381601007387 */ /* 0x000fe40000100a00 */
[----:B------:R3:W2:Y:S04]  /*2a520*/  LDSM.16.MT88.4 R20, [R2+0xa100] ;  /* 0x00a100000214783b */ /* 0x0006a80000004200 */
[----:B0-----:R-:W4:Y:S02]  /*2a530*/  LDL.64 R6, [R1+0xa8] ;  /* 0x0000a80001067983 */ /* 0x001f240000100a00 */
[----:B---3--:R-:W-:Y:S01]  /*2a540*/  IMAD.MOV.U32 R2, RZ, RZ, R18 ;  /* 0x000000ffff027224 */ /* 0x008fe200078e0012 */
[----:B-1----:R-:W-:Y:S01]  /*2a550*/  STL.64 [R1+0x26f8], R26 ;  /* 0x0026f81a01007387 */ /* 0x002fe20000100a00 */
[----:B------:R0:W-:Y:S03]  /*2a560*/  STL.64 [R1+0x26f0], R24 ;  /* 0x0026f01801007387 */ /* 0x0001e60000100a00 */
[----:B0-----:R-:W3:Y:S01]  /*2a570*/  LDL.LU R24, [R1+0xc90] ;  /* 0x000c900001187983 */ /* 0x001ee20000300800 */
[----:B------:R-:W3:Y:S02]  /*2a580*/  LDL.LU R25, [R1+0xc94] ;  /* 0x000c940001197983 */ /* 0x000ee40000300800 */
[----:B------:R-:W3:Y:S02]  /*2a590*/  LDL.LU R26, [R1+0xc98] ;  /* 0x000c9800011a7983 */ /* 0x000ee40000300800 */
[----:B------:R-:W3:Y:S01]  /*2a5a0*/  LDL.LU R27, [R1+0xc9c] ;  /* 0x000c9c00011b7983 */ /* 0x000ee20000300800 */
[----:B--2---:R-:W-:Y:S11]  /*2a5b0*/  HMMA.16816.F32 R12, R20, R18, R12 ;  /* 0x00000012140c723c */ /* 0x004ff6000000180c */
[----:B------:R-:W-:Y:S11]  /*2a5c0*/  @!UPT UIADD3 URZ, URZ, URZ, URZ ;  /* 0x0000003f3f3ff290 */ /* 0x000ff6000fffe03f */
[----:B------:R-:W-:Y:S01]  /*2a5d0*/  @!UPT UIADD3 URZ, URZ, URZ, URZ ;  /* 0x0000003f3f3ff290 */ /* 0x000fe2000fffe03f */
[----:B------:R-:W-:Y:S01]  /*2a5e0*/  STL.64 [R1+0xcb0], R12 ;  /* 0x000cb00c01007387 */ /* 0x000fe20000100a00 */
[----:B------:R0:W-:Y:S03]  /*2a5f0*/  STL.64 [R1+0xcb8], R14 ;  /* 0x000cb80e01007387 */ /* 0x0001e60000100a00 */
[----:B0-----:R-:W2:Y:S01]  /*2a600*/  LDL.LU.64 R14, [R1+0x2808] ;  /* 0x00280800010e7983 */ /* 0x001ea20000300a00 */
[----:B------:R-:W2:Y:S02]  /*2a610*/  LDL.LU.64 R12, [R1+0x2800] ;  /* 0x00280000010c7983 */ /* 0x000ea40000300a00 */
[----:B------:R-:W2:Y:S02]  /*2a620*/  LDL.LU.64 R18, [R1+0x27f8] ;  /* 0x0027f80001127983 */ /* 0x000ea40000300a00 */
[----:B------:R-:W2:Y:S01]  /*2a630*/  LDL.LU.64 R16, [R1+0x27f0] ;  /* 0x0027f00001107983 */ /* 0x000ea20000300a00 */
[----:B------:R-:W-:Y:S01]  /*2a640*/  STL [R1+0x270c], R0 ;  /* 0x00270c0001007387 */ /* 0x000fe20000100800 */
[----:B------:R-:W-:Y:S02]  /*2a650*/  STL [R1+0x2708], R2 ;  /* 0x0027080201007387 */ /* 0x000fe40000100800 */
[----:B----4-:R-:W-:-:S02]  /*2a660*/  IMAD.MOV.U32 R5, RZ, RZ, R7 ;  /* 0x000000ffff057224 */ /* 0x010fc400078e0007 */
[----:B------:R-:W-:Y:S01]  /*2a670*/  IMAD.MOV.U32 R8, RZ, RZ, R6 ;  /* 0x000000ffff087224 */ /* 0x000fe200078e0006 */
[C---:B--2---:R-:W-:Y:S11]  /*2a680*/  HMMA.16816.F32 R16, R20.reuse, R6, R16 ;  /* 0x000000061410723c */ /* 0x044ff60000001810 */
[----:B------:R-:W-:Y:S11]  /*2a690*/  @!UPT UIADD3 URZ, URZ, URZ, URZ ;  /* 0x0000003f3f3ff290 */ /* 0x000ff6000fffe03f */
[----:B------:R-:W-:Y:S01]  /*2a6a0*/  @!UPT UIADD3 URZ, URZ, URZ, URZ ;  /* 0x0000003f3f3ff290 */ /* 0x000fe2000fffe03f */
[----:B------:R-:W-:Y:S01]  /*2a6b0*/  STL.64 [R1+0xca0], R16 ;  /* 0x000ca01001007387 */ /* 0x000fe20000100a00 */
[----:B------:R0:W-:Y:S03]  /*2a6c0*/  STL.64 [R1+0xca8], R18 ;  /* 0x000ca81201007387 */ /* 0x0001e60000100a00 */
[----:B0-----:R-:W2:Y:S01]  /*2a6d0*/  LDL.LU.64 R18, [R1+0x27e8] ;  /* 0x0027e80001127983 */ /* 0x001ea20000300a00 */
[----:B------:R-:W-:Y:S02]  /*2a6e0*/  STL [R1+0x2714], R5 ;  /* 0x0027140501007387 */ /* 0x000fe40000100800 */
[----:B------:R-:W3:Y:S02]  /*2a6f0*/  LDL.64 R6, [R1+0x98] ;  /* 0x0000980001067983 */ /* 0x000ee40000100a00 */
[----:B------:R-:W-:Y:S01]  /*2a700*/  STL [R1+0x2710], R8 ;  /* 0x0027100801007387 */ /* 0x000fe20000100800 */
[C---:B---3--:R-:W-:Y:S01]  /*2a710*/  HMMA.16816.F32 R24, R20.reuse, R6, R24 ;  /* 0x000000061418723c */ /* 0x048fe20000001818 */
[----:B------:R-:W-:Y:S11]  /*2a720*/  IMAD.MOV.U32 R9, RZ, RZ, R7 ;  /* 0x000000ffff097224 */ /* 0x000ff600078e0007 */
[----:B------:R-:W-:Y:S11]  /*2a730*/  @!UPT UIADD3 URZ, URZ, URZ, URZ ;  /* 0x0000003f3f3ff290 */ /* 0x000ff6000fffe03f */
[----:B------:R0:W-:Y:S02]  /*2a740*/  STL.64 [R1+0xc90], R24 ;  /* 0x000c901801007387 */ /* 0x0001e40000100a00 */
[----:B0-----:R-:W-:Y:S02]  /*2a750*/  IMAD.MOV.U32 R24, RZ, RZ, R6 ;  /* 0x000000ffff187224 */ /* 0x001fe400078e0006 */
[----:B--2---:R-:W-:Y:S01]  /*2a760*/  HMMA.16816.F32 R4, R20, R18, R12 ;  /* 0x000000121404723c */ /* 0x004fe2000000180c */
[----:B------:R0:W-:Y:S01]  /*2a770*/  STL.64 [R1+0xc98], R26 ;  /* 0x000c981a01007387 */ /* 0x0001e20000100a00 */
[----:B------:R1:W-:Y:S02]  /*2a780*/  STL [R1+0x271c], R9 ;  /* 0x00271c0901007387 */ /* 0x0003e40000100800 */
[----:B------:R2:W-:Y:S02]  /*2a790*/  STL.64 [R1+0x27a8], R10 ;  /* 0x0027a80a01007387 */ /* 0x0005e40000100a00 */
[----:B------:R-:W-:Y:S02]  /*2a7a0*/  STL [R1+0x2718], R24 ;  /* 0x0027181801007387 */ /* 0x000fe40000100800 */
[----:B------:R-:W-:-:S02]  /*2a7b0*/  IMAD.MOV.U32 R25, RZ, RZ, R19 ;  /* 0x000000ffff197224 */ /* 0x000fc400078e0013 */
[----:B0-----:R-:W-:Y:S11]  /*2a7c0*/  IMAD.MOV.U32 R26, RZ, RZ, R18 ;  /* 0x000000ffff1a7224 */ /* 0x001ff600078e0012 */
[----:B------:R-:W-:Y:S02]  /*2a7d0*/  @!UPT UIADD3 URZ, URZ, URZ, URZ ;  /* 0x0000003f3f3ff290 */ /* 0x000fe4000fffe03f */
[----:B------:R0:W-:Y:S01]  /*2a7e0*/  STL.64 [R1+0xc80], R4 ;  /* 0x000c800401007387 */ /* 0x0001e20000100a00 */
[----:B------:R3:W-:Y:S02]  /*2a7f0*/  STL.64 [R1+0xc88], R6 ;  /* 0x000c880601007387 */ /* 0x0007e40000100a00 */
[----:B------:R-:W4:Y:S02]  /*2a800*/  LDL.LU R12, [R1+0xbf0] ;  /* 0x000bf000010c7983 */ /* 0x000f240000300800 */
[----:B------:R-:W4:Y:S01]  /*2a810*/  LDL.LU R13, [R1+0xbf4] ;  /* 0x000bf400010d7983 */ /* 0x000f220000300800 */
[----:B------:R-:W4:Y:S01]  /*2a820*/  LDL.LU R14, [R1+0xbf8] ;  /* 0x000bf800010e7983 */ /* 0x000f220000300800 */
[----:B------:R-:W4:Y:S02]  /*2a830*/  LDL.LU R15, [R1+0xbfc] ;  /* 0x000bfc00010f7983 */ /* 0x000f240000300800 */
[----:B------:R-:W4:Y:S02]  /*2a840*/  LDL.LU R16, [R1+0xc10] ;  /* 0x000c100001107983 */ /* 0x000f240000300800 */
[----:B------:R-:W4:Y:S01]  /*2a850*/  LDL.LU R17, [R1+0xc14] ;  /* 0x000c140001117983 */ /* 0x000f220000300800 */
[----:B------:R-:W4:Y:S01]  /*2a860*/  LDL.LU R18, [R1+0xc18] ;  /* 0x000c180001127983 */ /* 0x000f220000300800 */
[----:B------:R-:W4:Y:S02]  /*2a870*/  LDL.LU R19, [R1+0xc1c] ;  /* 0x000c1c0001137983 */ /* 0x000f240000300800 */
[----:B------:R-:W4:Y:S02]  /*2a880*/  LDL.LU R8, [R1+0xc40] ;  /* 0x000c400001087983 */ /* 0x000f240000300800 */
[----:B-1----:R-:W4:Y:S01]  /*2a890*/  LDL.LU R9, [R1+0xc44] ;  /* 0x000c440001097983 */ /* 0x002f220000300800 */
[----:B--2---:R-:W2:Y:S01]  /*2a8a0*/  LDL.LU R10, [R1+0xc48] ;  /* 0x000c4800010a7983 */ /* 0x004ea20000300800 */
[----:B------:R-:W2:Y:S02]  /*2a8b0*/  LDL.LU R11, [R1+0xc4c] ;  /* 0x000c4c00010b7983 */ /* 0x000ea40000300800 */
[----:B0-----:R-:W2:Y:S02]  /*2a8c0*/  LDL.LU R4, [R1+0xc60] ;  /* 0x000c600001047983 */ /* 0x001ea40000300800 */
[----:B------:R-:W2:Y:S01]  /*2a8d0*/  LDL.LU R5, [R1+0xc64] ;  /* 0x000c640001057983 */ /* 0x000ea20000300800 */
[----:B---3--:R-:W3:Y:S01]  /*2a8e0*/  LDL.LU R6, [R1+0xc68] ;  /* 0x000c680001067983 */ /* 0x008ee20000300800 */
[----:B------:R-:W3:Y:S03]  /*2a8f0*/  LDL.LU R7, [R1+0xc6c] ;  /* 0x000c6c0001077983 */ /* 0x000ee60000300800 */
[----:B---3--:R0:W-:Y:S01]  /*2a900*/  STL.64 [R1+0x27d8], R6 ;  /* 0x0027d80601007387 */ /* 0x0081e20000100a00 */
[----:B--2---:R-:W-:Y:S03]  /*2a910*/  STL.64 [R1+0x27d0], R4 ;  /* 0x0027d00401007387 */ /* 0x004fe60000100a00 */
[----:B0-----:R-:W2:Y:S01]  /*2a920*/  LDL.64 R6, [R1+0x78] ;  /* 0x0000780001067983 */ /* 0x001ea20000100a00 */
[----:B------:R0:W-:Y:S02]  /*2a930*/  STL.64 [R1+0x27b8], R10 ;  /* 0x0027b80a01007387 */ /* 0x0001e40000100a00 */
[----:B----4-:R-:W-:Y:S01]  /*2a940*/  STL.64 [R1+0x27b0], R8 ;  /* 0x0027b00801007387 */ /* 0x010fe20000100a00 */
[----:B0-----:R-:W3:Y:S04]  /*2a950*/  LDL.64 R10, [R1+0x58] ;  /* 0x00005800010a7983 */ /* 0x001ee80000100a00 */
[----:B---3--:R0:W-:Y:S04]  /*2a960*/  STL.64 [R1+0x27c8], R10 ;  /* 0x0027c80a01007387 */ /* 0x0081e80000100a00 */
[----:B0-----:R-:W3:Y:S04]  /*2a970*/  LDL.64 R10, [R1+0x68] ;  /* 0x00006800010a7983 */ /* 0x001ee80000100a00 */
[----:B---3--:R0:W-:Y:S01]  /*2a980*/  STL.64 [R1+0x27e0], R10 ;  /* 0x0027e00a01007387 */ /* 0x0081e20000100a00 */
[----:B------:R-:W2:Y:S02]  /*2a990*/  LDL.LU R8, [R1+0xc70] ;  /* 0x000c700001087983 */ /* 0x000ea40000300800 */
[----:B------:R-:W2:Y:S01]  /*2a9a0*/  LDL.LU R9, [R1+0xc74] ;  /* 0x000c740001097983 */ /* 0x000ea20000300800 */
[----:B0-----:R-:W2:Y:S01]  /*2a9b0*/  LDL.LU R10, [R1+0xc78] ;  /* 0x000c7800010a7983 */ /* 0x001ea20000300800 */
[----:B------:R-:W2:Y:S02]  /*2a9c0*/  LDL.LU R11, [R1+0xc7c] ;  /* 0x000c7c00010b7983 */ /* 0x000ea40000300800 */
[----:B------:R0:W-:Y:S02]  /*2a9d0*/  STL.64 [R1+0x2778], R18 ;  /* 0x0027781201007387 */ /* 0x0001e40000100a00 */
[----:B------:R-:W-:Y:S01]  /*2a9e0*/  STL.64 [R1+0x2770], R16 ;  /* 0x0027701001007387 */ /* 0x000fe20000100a00 */
[----:B0-----:R-:W3:Y:S04]  /*2a9f0*/  LDL.64 R18, [R1+0x28] ;  /* 0x0000280001127983 */ /* 0x001ee80000100a00 */
[----:B---3--:R0:W-:Y:S04]  /*2aa00*/  STL.64 [R1+0x2788], R18 ;  /* 0x0027881201007387 */ /* 0x0081e80000100a00 */
[----:B0-----:R-:W3:Y:S04]  /*2aa10*/  LDL.64 R18, [R1+0x38] ;  /* 0x0000380001127983 */ /* 0x001ee80000100a00 */
[----:B---3--:R0:W-:Y:S04]  /*2aa20*/  STL.64 [R1+0x27a0], R18 ;  /* 0x0027a01201007387 */ /* 0x0081e80000100a00 */
[----:B0-----:R-:W3:Y:S04]  /*2aa30*/  LDL.64 R18, [R1+0x48] ;  /* 0x0000480001127983 */ /* 0x001ee80000100a00 */
[----:B---3--:R0:W-:Y:S01]  /*2aa40*/  STL.64 [R1+0x27c0], R18 ;  /* 0x0027c01201007387 */ /* 0x0081e20000100a00 */
[----:B------:R-:W3:Y:S02]  /*2aa50*/  LDL.LU R16, [R1+0xc50] ;  /* 0x000c500001107983 */ /* 0x000ee40000300800 */
[----:B------:R-:W3:Y:S01]  /*2aa60*/  LDL.LU R17, [R1+0xc54] ;  /* 0x000c540001117983 */ /* 0x000ee20000300800 */
[----:B0-----:R-:W3:Y:S01]  /*2aa70*/  LDL.LU R18, [R1+0xc58] ;  /* 0x000c580001127983 */ /* 0x001ee20000300800 */
[----:B------:R-:W3:Y:S02]  /*2aa80*/  LDL.LU R19, [R1+0xc5c] ;  /* 0x000c5c0001137983 */ /* 0x000ee40000300800 */
[----:B------:R0:W-:Y:S02]  /*2aa90*/  STL.64 [R1+0x2748], R14 ;  /* 0x0027480e01007387 */ /* 0x0001e40000100a00 */
[----:B------:R-:W-:Y:S01]  /*2aaa0*/  STL.64 [R1+0x2740], R12 ;  /* 0x0027400c01007387 */ /* 0x000fe20000100a00 */
[----:B0-----:R-:W4:Y:S04]  /*2aab0*/  LDL.64 R14, [R1+0x8] ;  /* 0x00000800010e7983 */ /* 0x001f280000100a00 */
[----:B----4-:R0:W-:Y:S04]  /*2aac0*/  STL.64 [R1+0x2760], R14 ;  /* 0x0027600e01007387 */ /* 0x0101e80000100a00 */
[----:B0-----:R-:W4:Y:S01]  /*2aad0*/  LDL.64 R14, [R1+0x18] ;  /* 0x00001800010e7983 */ /* 0x001f220000100a00 */
[----:B--2---:R-:W-:Y:S03]  /*2aae0*/  HMMA.16816.F32 R8, R20, R6, R8 ;  /* 0x000000061408723c */ /* 0x004fe60000001808 */
[----:B----4-:R0:W-:Y:S01]  /*2aaf0*/  STL.64 [R1+0x2780], R14 ;  /* 0x0027800e01007387 */ /* 0x0101e20000100a00 */
[----:B------:R-:W2:Y:S02]  /*2ab00*/  LDL.LU R12, [R1+0xc20] ;  /* 0x000c2000010c7983 */ /* 0x000ea40000300800 */
[----:B------:R-:W2:Y:S01]  /*2ab10*/  LDL.LU R13, [R1+0xc24] ;  /* 0x000c2400010d7983 */ /* 0x000ea20000300800 */
[----:B0-----:R-:W4:Y:S01]  /*2ab20*/  LDL.LU R14, [R1+0xc28] ;  /* 0x000c2800010e7983 */ /* 0x001f220000300800 */
[----:B------:R-:W4:Y:S02]  /*2ab30*/  LDL.LU R15, [R1+0xc2c] ;  /* 0x000c2c00010f7983 */ /* 0x000f240000300800 */
[----:B------:R-:W-:-:S02]  /*2ab40*/  IMAD.MOV.U32 R28, RZ, RZ, R6 ;  /* 0x000000ffff1c7224 */ /* 0x000fc400078e0006 */
[----:B------:R-:W-:Y:S01]  /*2ab50*/  IMAD.MOV.U32 R27, RZ, RZ, R7 ;  /* 0x000000ffff1b7224 */ /* 0x000fe200078e0007 */
[----:B----4-:R-:W-:Y:S01]  /*2ab60*/  STL.64 [R1+0x2798], R14 ;  /* 0x0027980e01007387 */ /* 0x010fe20000100a00 */
[----:B--2---:R0:W-:Y:S03]  /*2ab70*/  STL.64 [R1+0x2790], R12 ;  /* 0x0027900c01007387 */ /* 0x0041e60000100a00 */
[----:B0-----:R-:W2:Y:S01]  /*2ab80*/  LDL.LU R12, [R1+0xc30] ;  /* 0x000c3000010c7983 */ /* 0x001ea20000300800 */
[----:B------:R-:W2:Y:S02]  /*2ab90*/  LDL.LU R13, [R1+0xc34] ;  /* 0x000c3400010d7983 */ /* 0x000ea40000300800 */
[----:B------:R-:W2:Y:S02]  /*2aba0*/  LDL.LU R14, [R1+0xc38] ;  /* 0x000c3800010e7983 */ /* 0x000ea40000300800 */
[----:B------:R-:W2:Y:S01]  /*2abb0*/  LDL.LU R15, [R1+0xc3c] ;  /* 0x000c3c00010f7983 */ /* 0x000ea20000300800 */
[----:B------:R-:W-:Y:S01]  /*2abc0*/  STL [R1+0x2720], R26 ;  /* 0x0027201a01007387 */ /* 0x000fe20000100800 */
[----:B------:R-:W-:Y:S02]  /*2abd0*/  STL.64 [R1+0xc70], R8 ;  /* 0x000c700801007387 */ /* 0x000fe40000100a00 */
[----:B------:R0:W-:Y:S02]  /*2abe0*/  STL.64 [R1+0xc78], R10 ;  /* 0x000c780a01007387 */ /* 0x0001e40000100a00 */
[----:B0-----:R-:W4:Y:S01]  /*2abf0*/  LDL.LU.64 R10, [R1+0x27e0] ;  /* 0x0027e000010a7983 */ /* 0x001f220000300a00 */
[----:B------:R-:W4:Y:S02]  /*2ac00*/  LDL.LU.64 R6, [R1+0x27d8] ;  /* 0x0027d80001067983 */ /* 0x000f240000300a00 */
[----:B------:R-:W4:Y:S02]  /*2ac10*/  LDL.LU.64 R4, [R1+0x27d0] ;  /* 0x0027d00001047983 */ /* 0x000f240000300a00 */
[C---:B----4-:R-:W-:Y:S01]  /*2ac20*/  HMMA.16816.F32 R4, R20.reuse, R10, R4 ;  /* 0x0000000a1404723c */ /* 0x050fe20000001804 */
[----:B------:R-:W-:Y:S11]  /*2ac30*/  IMAD.MOV.U32 R29, RZ, RZ, R11 ;  /* 0x000000ffff1d7224 */ /* 0x000ff600078e000b */
[----:B------:R-:W-:Y:S11]  /*2ac40*/  @!UPT UIADD3 URZ, URZ, URZ, URZ ;  /* 0x0000003f3f3ff290 */ /* 0x000ff6000fffe03f */
[----:B------:R-:W-:Y:S01]  /*2ac50*/  STL.64 [R1+0xc60], R4 ;  /* 0x000c600401007387 */ /* 0x000fe20000100a00 */
[----:B------:R0:W-:Y:S02]  /*2ac60*/  STL.64 [R1+0xc68], R6 ;  /* 0x000c680601007387 */ /* 0x0001e40000100a00 */
[----:B0-----:R-:W-:Y:S02]  /*2ac70*/  IMAD.MOV.U32 R7, RZ, RZ, R10 ;  /* 0x000000ffff077224 */ /* 0x001fe400078e000a */
[----:B------:R-:W3:Y:S02]  /*2ac80*/  LDL.LU.64 R10, [R1+0x27c8] ;  /* 0x0027c800010a7983 */ /* 0x000ee40000300a00 */
[C---:B---3--:R-:W-:Y:S01]  /*2ac90*/  HMMA.16816.F32 R16, R20.reuse, R10, R16 ;  /* 0x0000000a1410723c */ /* 0x048fe20000001810 */
[----:B------:R-:W-:Y:S02]  /*2aca0*/  IMAD.MOV.U32 R2, RZ, RZ, R10 ;  /* 0x000000ffff027224 */ /* 0x000fe400078e000a */
[----:B------:R-:W-:Y:S11]  /*2acb0*/  IMAD.MOV.U32 R6, RZ, RZ, R11 ;  /* 0x000000ffff067224 */ /* 0x000ff600078e000b */
[----:B------:R-:W-:Y:S09]  /*2acc0*/  @!UPT UIADD3 URZ, URZ, URZ, URZ ;  /* 0x0000003f3f3ff290 */ /* 0x000ff2000fffe03f */
[----:B------:R-:W-:Y:S01]  /*2acd0*/  STL.64 [R1+0xc50], R16 ;  /* 0x000c501001007387 */ /* 0x000fe20000100a00 */
[----:B------:R0:W-:Y:S03]  /*2ace0*/  STL.64 [R1+0xc58], R18 ;  /* 0x000c581201007387 */ /* 0x0001e60000100a00 */
[----:B0-----:R-:W3:Y:S01]  /*2acf0*/  LDL.LU.64 R18, [R1+0x27c0] ;  /* 0x0027c00001127983 */ /* 0x001ee20000300a00 */
[----:B------:R-:W3:Y:S02]  /*2ad00*/  LDL.LU.64 R10, [R1+0x27b8] ;  /* 0x0027b800010a7983 */ /* 0x000ee40000300a00 */
[----:B------:R-:W3:Y:S02]  /*2ad10*/  LDL.LU.64 R8, [R1+0x27b0] ;  /* 0x0027b00001087983 */ /* 0x000ee40000300a00 */
[C---:B---3--:R-:W-:Y:S01]  /*2ad20*/  HMMA.16816.F32 R8, R20.reuse, R18, R8 ;  /* 0x000000121408723c */ /* 0x048fe20000001808 */
[----:B------:R-:W-:Y:S11]  /*2ad30*/  IMAD.MOV.U32 R0, RZ, RZ, R19 ;  /* 0x000000ffff007224 */ /* 0x000ff600078e0013 */
[----:B------:R-:W-:Y:S11]  /*2ad40*/  @!UPT UIADD3 URZ, URZ, URZ, URZ ;  /* 0x0000003f3f3ff290 */ /* 0x000ff6000fffe03f */
[----:B------:R0:W-:Y:S01]  /*2ad50*/  STL.64 [R1+0xc40], R8 ;  /* 0x000c400801007387 */ /* 0x0001e20000100a00 */
[----:B------:R1:W-:Y:S02]  /*2ad60*/  STL.64 [R1+0xc48], R10 ;  /* 0x000c480a01007387 */ /* 0x0003e40000100a00 */
[----:B0-----:R-:W-:Y:S01]  /*2ad70*/  IMAD.MOV.U32 R8, RZ, RZ, R18 ;  /* 0x000000ffff087224 */ /* 0x001fe200078e0012 */
[----:B-1----:R-:W3:Y:S01]  /*2ad80*/  LDL.LU.64 R10, [R1+0x27a8] ;  /* 0x0027a800010a7983 */ /* 0x002ee20000300a00 */
[----:B------:R-:W2:Y:S02]  /*2ad90*/  LDL.LU.64 R18, [R1+0x27a0] ;  /* 0x0027a00001127983 */ /* 0x000ea40000300a00 */
[----:B--2---:R-:W-:Y:S01]  /*2ada0*/  HMMA.16816.F32 R12, R20, R18, R12 ;  /* 0x00000012140c723c */ /* 0x004fe2000000180c */
[----:B---3--:R-:W-:Y:S01]  /*2adb0*/  STL.64 [R1+0x2758], R10 ;  /* 0x0027580a01007387 */ /* 0x008fe20000100a00 */
[----:B------:R0:W-:Y:S02]  /*2adc0*/  STL [R1+0x2750], R8 ;  /* 0x0027500801007387 */ /* 0x0001e40000100800 */
[----:B------:R-:W-:-:S02]  /*2add0*/  IMAD.MOV.U32 R24, RZ, RZ, R18 ;  /* 0x000000ffff187224 */ /* 0x000fc400078e0012 */
[----:B------:R-:W-:Y:S01]  /*2ade0*/  IMAD.MOV.U32 R5, RZ, RZ, R19 ;  /* 0x000000ffff057224 */ /* 0x000fe200078e0013 */
[----:B0-----:R-:W2:Y:S01]  /*2adf0*/  LDL.LU R8, [R1+0xc00] ;  /* 0x000c000001087983 */ /* 0x001ea20000300800 */
[----:B------:R-:W2:Y:S02]  /*2ae00*/  LDL.LU R9, [R1+0xc04] ;  /* 0x000c040001097983 */ /* 0x000ea40000300800 */
[----:B------:R-:W2:Y:S02]  /*2ae10*/  LDL.LU R10, [R1+0xc08] ;  /* 0x000c0800010a7983 */ /* 0x000ea40000300800 */
[----:B------:R-:W2:Y:S11]  /*2ae20*/  LDL.LU R11, [R1+0xc0c] ;  /* 0x000c0c00010b7983 */ /* 0x000eb60000300800 */
[----:B------:R-:W-:Y:S01]  /*2ae30*/  STL.64 [R1+0xc30], R12 ;  /* 0x000c300c01007387 */ /* 0x000fe20000100a00 */
[----:B------:R0:W-:Y:S03]  /*2ae40*/  STL.64 [R1+0xc38], R14 ;  /* 0x000c380e01007387 */ /* 0x0001e60000100a00 */
[----:B0-----:R-:W3:Y:S01]  /*2ae50*/  LDL.LU.64 R14, [R1+0x2798] ;  /* 0x00279800010e7983 */ /* 0x001ee20000300a00 */
[----:B------:R-:W3:Y:S02]  /*2ae60*/  LDL.LU.64 R12, [R1+0x2790] ;  /* 0x00279000010c7983 */ /* 0x000ee40000300a00 */
[----:B------:R-:W3:Y:S02]  /*2ae70*/  LDL.LU.64 R18, [R1+0x2788] ;  /* 0x0027880001127983 */ /* 0x000ee40000300a00 */
[----:B---3--:R-:W-:Y:S01]  /*2ae80*/  HMMA.16816.F32 R12, R20, R18, R12 ;  /* 0x00000012140c723c */ /* 0x008fe2000000180c */
[----:B------:R-:W-:-:S02]  /*2ae90*/  IMAD.MOV.U32 R4, RZ, RZ, R18 ;  /* 0x000000ffff047224 */ /* 0x000fc400078e0012 */
[----:B------:R-:W-:Y:S11]  /*2aea0*/  IMAD.MOV.U32 R3, RZ, RZ, R19 ;  /* 0x000000ffff037224 */ /* 0x000ff600078e0013 */
[----:B------:R-:W-:Y:S09]  /*2aeb0*/  @!UPT UIADD3 URZ, URZ, URZ, URZ ;  /* 0x0000003f3f3ff290 */ /* 0x000ff2000fffe03f */
[----:B------:R-:W-:Y:S01]  /*2aec0*/  STL.64 [R1+0xc20], R12 ;  /* 0x000c200c01007387 */ /* 0x000fe20000100a00 */
[----:B------:R0:W-:Y:S03]  /*2aed0*/  STL.64 [R1+0xc28], R14 ;  /* 0x000c280e01007387 */ /* 0x0001e60000100a00 */
[----:B0-----:R-:W3:Y:S01]  /*2aee0*/  LDL.LU.64 R14, [R1+0x2780] ;  /* 0x00278000010e7983 */ /* 0x001ee20000300a00 */
[----:B------:R-:W3:Y:S02]  /*2aef0*/  LDL.LU.64 R18, [R1+0x2778] ;  /* 0x0027780001127983 */ /* 0x000ee40000300a00 */
[----:B------:R-:W3:Y:S02]  /*2af00*/  LDL.LU.64 R16, [R1+0x2770] ;  /* 0x0027700001107983 */ /* 0x000ee40000300a00 */
[----:B------:R-:W-:Y:S01]  /*2af10*/  STL.64 [R1+0x2730], R6 ;  /* 0x0027300601007387 */ /* 0x000fe20000100a00 */
[----:B------:R0:W-:Y:S04]  /*2af20*/  STL.64 [R1+0x2728], R4 ;  /* 0x0027280401007387 */ /* 0x0001e80000100a00 */
[----:B0-----:R-:W4:Y:S01]  /*2af30*/  LDL.LU R4, [R1+0xbe0] ;  /* 0x000be00001047983 */ /* 0x001f220000300800 */
[----:B------:R-:W4:Y:S02]  /*2af40*/  LDL.LU R5, [R1+0xbe4] ;  /* 0x000be40001057983 */ /* 0x000f240000300800 */
[----:B------:R-:W4:Y:S02]  /*2af50*/  LDL.LU R6, [R1+0xbe8] ;  /* 0x000be80001067983 */ /* 0x000f240000300800 */
[----:B------:R-:W4:Y:S01]  /*2af60*/  LDL.LU R7, [R1+0xbec] ;  /* 0x000bec0001077983 */ /* 0x000f220000300800 */
[C---:B---3--:R-:W-:Y:S11]  /*2af70*/  HMMA.16816.F32 R16, R20.reuse, R14, R16 ;  /* 0x0000000e1410723c */ /* 0x048ff60000001810 */
[----:B------:R-:W-:Y:S11]  /*2af80*/  @!UPT UIADD3 URZ, URZ, URZ, URZ ;  /* 0x0000003f3f3ff290 */ /* 0x000ff6000fffe03f */
[----:B------:R-:W-:Y:S01]  /*2af90*/  @!UPT UIADD3 URZ, URZ, URZ, URZ ;  /* 0x0000003f3f3ff290 */ /* 0x000fe2000fffe03f */
[----:B------:R0:W-:Y:S01]  /*2afa0*/  STL.64 [R1+0xc10], R16 ;  /* 0x000c101001007387 */ /* 0x0001e20000100a00 */
        /* <DEDUP_REMOVED lines=12> */
[----:B------:R-:W2:Y:S02]  /*2b070*/  LDL.LU R8, [R1+0x2750] ;  /* 0x0027500001087983 */ /* 0x000ea40000300800 */
[----:B------:R-:W3:Y:S02]  /*2b080*/  LDL.LU.64 R14, [R1+0x2748] ;  /* 0x00274800010e7983 */ /* 0x000ee40000300a00 */
[----:B------:R-:W3:Y:S02]  /*2b090*/  LDL.LU.64 R12, [R1+0x2740] ;  /* 0x00274000010c7983 */ /* 0x000ee40000300a00 */
[C---:B---3--:R-:W-:Y:S11]  /*2b0a0*/  HMMA.16816.F32 R12, R20.reuse, R18, R12 ;  /* 0x00000012140c723c */ /* 0x048ff6000000180c */
[----:B------:R-:W-:Y:S11]  /*2b0b0*/  @!UPT UIADD3 URZ, URZ, URZ, URZ ;  /* 0x0000003f3f3ff290 */ /* 0x000ff6000fffe03f */
[----:B------:R-:W-:Y:S01]  /*2b0c0*/  @!UPT UIADD3 URZ, URZ, URZ, URZ ;  /* 0x0000003f3f3ff290 */ /* 0x000fe2000fffe03f */
[----:B------:R-:W-:Y:S01]  /*2b0d0*/  STL.64 [R1+0xbf0], R12 ;  /* 0x000bf00c01007387 */ /* 0x000fe20000100a00 */
[----:B------:R0:W-:Y:S03]  /*2b0e0*/  STL.64 [R1+0xbf8], R14 ;  /* 0x000bf80e01007387 */ /* 0x0001e60000100a00 */
[----:B0-----:R-:W4:Y:S01]  /*2b0f0*/  LDL.LU.64 R14, [R1+0x2738] ;  /* 0x00273800010e7983 */ /* 0x001f220000300a00 */
[----:B------:R-:W-:Y:S01]  /*2b100*/  STL.64 [R1+0x2620], R18 ;  /* 0x0026201201007387 */ /* 0x000fe20000100a00 */
[C---:B----4-:R-:W-:Y:S11]  /*2b110*/  HMMA.16816.F32 R4, R20.reuse, R14, R4 ;  /* 0x0000000e1404723c */ /* 0x050ff60000001804 */
[----:B------:R-:W-:Y:S11]  /*2b120*/  @!UPT UIADD3 URZ, URZ, URZ, URZ ;  /* 0x0000003f3f3ff290 */ /* 0x000ff6000fffe03f */
[----:B------:R-:W-:Y:S01]  /*2b130*/  @!UPT UIADD3 URZ, URZ, URZ, URZ ;  /* 0x0000003f3f3ff290 */ /* 0x000fe2000fffe03f */
[----:B------:R-:W-:Y:S01]  /*2b140*/  STL.64 [R1+0xbe0], R4 ;  /* 0x000be00401007387 */ /* 0x000fe20000100a00 */
[----:B------:R0:W-:Y:S03]  /*2b150*/  STL.64 [R1+0xbe8], R6 ;  /* 0x000be80601007387 */ /* 0x0001e60000100a00 */
[----:B0-----:R-:W3:Y:S01]  /*2b160*/  LDL.LU.64 R6, [R1+0x2730] ;  /* 0x0027300001067983 */ /* 0x001ee20000300a00 */
[----:B------:R-:W4:Y:S02]  /*2b170*/  LDL.LU.64 R4, [R1+0x2728] ;  /* 0x0027280001047983 */ /* 0x000f240000300a00 */
[----:B------:R0:W-:Y:S02]  /*2b180*/  STL.64 [R1+0x25e0], R14 ;  /* 0x0025e00e01007387 */ /* 0x0001e40000100a00 */
[----:B------:R-:W2:Y:S01]  /*2b190*/  LDL.LU R12, [R1+0xbd0] ;  /* 0x000bd000010c7983 */ /* 0x000ea20000300800 */
[----:B------:R-:W2:Y:S04]  /*2b1a0*/  LDL.LU R13, [R1+0xbd4] ;  /* 0x000bd400010d7983 */ /* 0x000ea80000300800 */
[----:B0-----:R-:W2:Y:S01]  /*2b1b0*/  LDL.LU R14, [R1+0xbd8] ;  /* 0x000bd800010e7983 */ /* 0x001ea20000300800 */
[----:B------:R-:W2:Y:S02]  /*2b1c0*/  LDL.LU R15, [R1+0xbdc] ;  /* 0x000bdc00010f7983 */ /* 0x000ea40000300800 */
[----:B--2---:R-:W-:Y:S11]  /*2b1d0*/  HMMA.16816.F32 R12, R20, R10, R12 ;  /* 0x0000000a140c723c */ /* 0x004ff6000000180c */
[----:B------:R-:W-:Y:S11]  /*2b1e0*/  @!UPT UIADD3 URZ, URZ, URZ, URZ ;  /* 0x0000003f3f3ff290 */ /* 0x000ff6000fffe03f */
[----:B------:R-:W-:Y:S01]  /*2b1f0*/  @!UPT UIADD3 URZ, URZ, URZ, URZ ;  /* 0x0000003f3f3ff290 */ /* 0x000fe2000fffe03f */
[----:B------:R0:W-:Y:S01]  /*2b200*/  STL.64 [R1+0xbd0], R12 ;  /* 0x000bd00c01007387 */ /* 0x0001e20000100a00 */
[----:B------:R1:W-:Y:S03]  /*2b210*/  STL.64 [R1+0xbd8], R14 ;  /* 0x000bd80e01007387 */ /* 0x0003e60000100a00 */
[----:B0-----:R-:W2:Y:S01]  /*2b220*/  LDL.LU R12, [R1+0x430] ;  /* 0x00043000010c7983 */ /* 0x001ea20000300800 */
[----:B------:R-:W2:Y:S02]  /*2b230*/  LDL.LU R13, [R1+0x434] ;  /* 0x00043400010d7983 */ /* 0x000ea40000300800 */
[----:B-1----:R-:W2:Y:S02]  /*2b240*/  LDL.LU R14, [R1+0x438] ;  /* 0x00043800010e7983 */ /* 0x002ea40000300800 */
[----:B------:R-:W2:Y:S02]  /*2b250*/  LDL.LU R15, [R1+0x43c] ;  /* 0x00043c00010f7983 */ /* 0x000ea40000300800 */
[----:B--2---:R0:W-:Y:S01]  /*2b260*/  STL.64 [R1+0x25f0], R14 ;  /* 0x0025f00e01007387 */ /* 0x0041e20000100a00 */
[----:B------:R-:W-:Y:S02]  /*2b270*/  STL.64 [R1+0x25e8], R12 ;  /* 0x0025e80c01007387 */ /* 0x000fe40000100a00 */
[----:B0-----:R-:W-:-:S02]  /*2b280*/  IMAD.MOV.U32 R14, RZ, RZ, R26 ;  /* 0x000000ffff0e7224 */ /* 0x001fc400078e001a */
[----:B------:R-:W-:Y:S01]  /*2b290*/  IMAD.MOV.U32 R15, RZ, RZ, R9 ;  /* 0x000000ffff0f7224 */ /* 0x000fe200078e0009 */
[----:B------:R-:W2:Y:S01]  /*2b2a0*/  LDL.LU R26, [R1+0x2720] ;  /* 0x00272000011a7983 */ /* 0x000ea20000300800 */
[----:B------:R-:W2:Y:S03]  /*2b2b0*/  LDL.LU R9, [R1+0x271c] ;  /* 0x00271c0001097983 */ /* 0x000ea60000300800 */
[----:B------:R0:W-:Y:S02]  /*2b2c0*/  STL.64 [R1+0x2608], R14 ;  /* 0x0026080e01007387 */ /* 0x0001e40000100a00 */
[----:B0-----:R-:W-:Y:S02]  /*2b2d0*/  IMAD.MOV.U32 R14, RZ, RZ, R17 ;  /* 0x000000ffff0e7224 */ /* 0x001fe400078e0011 */
[----:B------:R-:W-:-:S05]  /*2b2e0*/  IMAD.MOV.U32 R15, RZ, RZ, R16 ;  /* 0x000000ffff0f7224 */ /* 0x000fca00078e0010 */
[----:B------:R0:W-:Y:S01]  /*2b2f0*/  STL.64 [R1+0x2628], R14 ;  /* 0x0026280e01007387 */ /* 0x0001e20000100a00 */
[----:B------:R-:W2:Y:S02]  /*2b300*/  LDL.LU R16, [R1+0x460] ;  /* 0x0004600001107983 */ /* 0x000ea40000300800 */
[----:B------:R-:W2:Y:S02]  /*2b310*/  LDL.LU R17, [R1+0x464] ;  /* 0x0004640001117983 */ /* 0x000ea40000300800 */
[----:B------:R-:W2:Y:S01]  /*2b320*/  LDL.LU R18, [R1+0x468] ;  /* 0x0004680001127983 */ /* 0x000ea20000300800 */
[----:B------:R-:W2:Y:S01]  /*2b330*/  LDL.LU R19, [R1+0x46c] ;  /* 0x00046c0001137983 */ /* 0x000ea20000300800 */
[----:B0-----:R-:W-:Y:S02]  /*2b340*/  IMAD.MOV.U32 R14, RZ, RZ, R24 ;  /* 0x000000ffff0e7224 */ /* 0x001fe400078e0018 */
[----:B----4-:R-:W-:Y:S01]  /*2b350*/  IMAD.MOV.U32 R15, RZ, RZ, R5 ;  /* 0x000000ffff0f7224 */ /* 0x010fe200078e0005 */
[----:B--2---:R-:W-:Y:S01]  /*2b360*/  STL.64 [R1+0x2638], R18 ;  /* 0x0026381201007387 */ /* 0x004fe20000100a00 */
[----:B------:R0:W-:Y:S02]  /*2b370*/  STL.64 [R1+0x2630], R16 ;  /* 0x0026301001007387 */ /* 0x0001e40000100a00 */
[----:B------:R-:W2:Y:S02]  /*2b380*/  LDL.LU R24, [R1+0x2718] ;  /* 0x0027180001187983 */ /* 0x000ea40000300800 */
[----:B------:R-:W4:Y:S01]  /*2b390*/  LDL.LU R5, [R1+0x2714] ;  /* 0x0027140001057983 */ /* 0x000f220000300800 */
[----:B------:R1:W-:Y:S04]  /*2b3a0*/  STL.64 [R1+0x2640], R14 ;  /* 0x0026400e01007387 */ /* 0x0003e80000100a00 */
[----:B0-----:R-:W2:Y:S01]  /*2b3b0*/  LDL.LU R16, [R1+0x470] ;  /* 0x0004700001107983 */ /* 0x001ea20000300800 */
[----:B------:R-:W2:Y:S02]  /*2b3c0*/  LDL.LU R17, [R1+0x474] ;  /* 0x0004740001117983 */ /* 0x000ea40000300800 */
[----:B------:R-:W2:Y:S02]  /*2b3d0*/  LDL.LU R18, [R1+0x478] ;  /* 0x0004780001127983 */ /* 0x000ea40000300800 */
[----:B------:R-:W2:Y:S02]  /*2b3e0*/  LDL.LU R19, [R1+0x47c] ;  /* 0x00047c0001137983 */ /* 0x000ea40000300800 */
[----:B-1----:R-:W-:-:S02]  /*2b3f0*/  IMAD.MOV.U32 R14, RZ, RZ, R8 ;  /* 0x000000ffff0e7224 */ /* 0x002fc400078e0008 */
[----:B------:R-:W-:Y:S01]  /*2b400*/  IMAD.MOV.U32 R15, RZ, RZ, R0 ;  /* 0x000000ffff0f7224 */ /* 0x000fe200078e0000 */
[----:B--2---:R-:W-:Y:S01]  /*2b410*/  STL.64 [R1+0x2650], R18 ;  /* 0x0026501201007387 */ /* 0x004fe20000100a00 */
[----:B------:R0:W-:Y:S02]  /*2b420*/  STL.64 [R1+0x2648], R16 ;  /* 0x0026481001007387 */ /* 0x0001e40000100a00 */
[----:B------:R-:W2:Y:S02]  /*2b430*/  LDL.LU R8, [R1+0x2710] ;  /* 0x0027100001087983 */ /* 0x000ea40000300800 */
[----:B------:R-:W2:Y:S01]  /*2b440*/  LDL.LU R0, [R1+0x270c] ;  /* 0x00270c0001007983 */ /* 0x000ea20000300800 */
[----:B------:R1:W-:Y:S04]  /*2b450*/  STL.64 [R1+0x2658], R14 ;  /* 0x0026580e01007387 */ /* 0x0003e80000100a00 */
[----:B0-----:R-:W2:Y:S01]  /*2b460*/  LDL.LU R16, [R1+0x480] ;  /* 0x0004800001107983 */ /* 0x001ea20000300800 */
[----:B------:R-:W2:Y:S02]  /*2b470*/  LDL.LU R17, [R1+0x484] ;  /* 0x0004840001117983 */ /* 0x000ea40000300800 */
[----:B------:R-:W2:Y:S02]  /*2b480*/  LDL.LU R18, [R1+0x488] ;  /* 0x0004880001127983 */ /* 0x000ea40000300800 */
[----:B------:R-:W2:Y:S02]  /*2b490*/  LDL.LU R19, [R1+0x48c] ;  /* 0x00048c0001137983 */ /* 0x000ea40000300800 */
[----:B-1----:R-:W-:-:S02]  /*2b4a0*/  IMAD.MOV.U32 R14, RZ, RZ, R2 ;  /* 0x000000ffff0e7224 */ /* 0x002fc400078e0002 */
[----:B---3--:R-:W-:Y:S01]  /*2b4b0*/  IMAD.MOV.U32 R15, RZ, RZ, R6 ;  /* 0x000000ffff0f7224 */ /* 0x008fe200078e0006 */
[----:B--2---:R-:W-:Y:S01]  /*2b4c0*/  STL.64 [R1+0x2668], R18 ;  /* 0x0026681201007387 */ /* 0x004fe20000100a00 */
[----:B------:R0:W-:Y:S02]  /*2b4d0*/  STL.64 [R1+0x2660], R16 ;  /* 0x0026601001007387 */ /* 0x0001e40000100a00 */
[----:B------:R-:W2:Y:S02]  /*2b4e0*/  LDL.LU R2, [R1+0x2708] ;  /* 0x0027080001027983 */ /* 0x000ea40000300800 */
[----:B------:R-:W3:Y:S01]  /*2b4f0*/  LDL.LU R6, [R1+0x2704] ;  /* 0x0027040001067983 */ /* 0x000ee20000300800 */
        /* <DEDUP_REMOVED lines=8> */
[----:B------:R-:W-:Y:S02]  /*2b580*/  STL.64 [R1+0x2678], R16 ;  /* 0x0026781001007387 */ /* 0x000fe40000100a00 */
[----:B------:R-:W3:Y:S02]  /*2b590*/  LDL.LU R7, [R1+0x2700] ;  /* 0x0027000001077983 */ /* 0x000ee40000300800 */
        /* <DEDUP_REMOVED lines=9> */
[----:B------:R-:W-:-:S05]  /*2b630*/  IMAD.MOV.U32 R15, RZ, RZ, R25 ;  /* 0x000000ffff0f7224 */ /* 0x000fca00078e0019 */
[----:B------:R-:W-:Y:S04]  /*2b640*/  STL.64 [R1+0x26b8], R14 ;  /* 0x0026b80e01007387 */ /* 0x000fe80000100a00 */
[----:B--2---:R-:W-:Y:S01]  /*2b650*/  STL.64 [R1+0x2698], R18 ;  /* 0x0026981201007387 */ /* 0x004fe20000100a00 */
[----:B------:R0:W-:Y:S03]  /*2b660*/  STL.64 [R1+0x2690], R16 ;  /* 0x0026901001007387 */ /* 0x0001e60000100a00 */
[----:B0-----:R-:W2:Y:S01]  /*2b670*/  LDL.LU R16, [R1+0x4b0] ;  /* 0x0004b00001107983 */ /* 0x001ea20000300800 */
[----:B------:R-:W2:Y:S02]  /*2b680*/  LDL.LU R17, [R1+0x4b4] ;  /* 0x0004b40001117983 */ /* 0x000ea40000300800 */
[----:B------:R-:W2:Y:S02]  /*2b690*/  LDL.LU R18, [R1+0x4b8] ;  /* 0x0004b80001127983 */ /* 0x000ea40000300800 */
[----:B------:R-:W2:Y:S02]  /*2b6a0*/  LDL.LU R19, [R1+0x4bc] ;  /* 0x0004bc0001137983 */ /* 0x000ea40000300800 */
[----:B------:R-:W-:-:S02]  /*2b6b0*/  IMAD.MOV.U32 R14, RZ, RZ, R24 ;  /* 0x000000ffff0e7224 */ /* 0x000fc400078e0018 */
        /* <DEDUP_REMOVED lines=9> */
[----:B----4-:R-:W-:Y:S01]  /*2b750*/  IMAD.MOV.U32 R15, RZ, RZ, R5 ;  /* 0x000000ffff0f7224 */ /* 0x010fe200078e0005 */
[----:B------:R-:W3:Y:S01]  /*2b760*/  LDL.LU R24, [R1+0x530] ;  /* 0x0005300001187983 */ /* 0x000ee20000300800 */
[----:B------:R-:W3:Y:S02]  /*2b770*/  LDL.LU R25, [R1+0x534] ;  /* 0x0005340001197983 */ /* 0x000ee40000300800 */
[----:B------:R-:W3:Y:S02]  /*2b780*/  LDL.LU R26, [R1+0x538] ;  /* 0x00053800011a7983 */ /* 0x000ee40000300800 */
[----:B------:R-:W3:Y:S01]  /*2b790*/  LDL.LU R27, [R1+0x53c] ;  /* 0x00053c00011b7983 */ /* 0x000ee20000300800 */
[----:B------:R0:W-:Y:S01]  /*2b7a0*/  STL.64 [R1+0x26e8], R14 ;  /* 0x0026e80e01007387 */ /* 0x0001e20000100a00 */
[----:B------:R-:W4:Y:S02]  /*2b7b0*/  LDL.LU R12, [R1+0x4f0] ;  /* 0x0004f000010c7983 */ /* 0x000f240000300800 */
[----:B------:R-:W4:Y:S01]  /*2b7c0*/  LDL.LU R13, [R1+0x4f4] ;  /* 0x0004f400010d7983 */ /* 0x000f220000300800 */
[----:B0-----:R-:W4:Y:S01]  /*2b7d0*/  LDL.LU R14, [R1+0x4f8] ;  /* 0x0004f800010e7983 */ /* 0x001f220000300800 */
[----:B------:R-:W4:Y:S03]  /*2b7e0*/  LDL.LU R15, [R1+0x4fc] ;  /* 0x0004fc00010f7983 */ /* 0x000f260000300800 */
[----:B--2---:R-:W-:Y:S01]  /*2b7f0*/  STL.64 [R1+0x26c8], R18 ;  /* 0x0026c81201007387 */ /* 0x004fe20000100a00 */
[----:B------:R0:W-:Y:S03]  /*2b800*/  STL.64 [R1+0x26c0], R16 ;  /* 0x0026c01001007387 */ /* 0x0001e60000100a00 */
[----:B0-----:R-:W2:Y:S01]  /*2b810*/  LDL.LU R16, [R1+0x4d0] ;  /* 0x0004d00001107983 */ /* 0x001ea20000300800 */
[----:B------:R-:W2:Y:S02]  /*2b820*/  LDL.LU R17, [R1+0x4d4] ;  /* 0x0004d40001117983 */ /* 0x000ea40000300800 */
[----:B------:R-:W2:Y:S02]  /*2b830*/  LDL.LU R18, [R1+0x4d8] ;  /* 0x0004d80001127983 */ /* 0x000ea40000300800 */
[----:B------:R-:W2:Y:S02]  /*2b840*/  LDL.LU R19, [R1+0x4dc] ;  /* 0x0004dc0001137983 */ /* 0x000ea40000300800 */
[----:B--2---:R-:W-:Y:S01]  /*2b850*/  STL.64 [R1+0x26e0], R18 ;  /* 0x0026e01201007387 */ /* 0x004fe20000100a00 */
[----:B------:R0:W-:Y:S03]  /*2b860*/  STL.64 [R1+0x26d8], R16 ;  /* 0x0026d81001007387 */ /* 0x0001e60000100a00 */
[----:B0-----:R-:W2:Y:S01]  /*2b870*/  LDL.LU R16, [R1+0x4e0] ;  /* 0x0004e00001107983 */ /* 0x001ea20000300800 */
[----:B------:R-:W2:Y:S02]  /*2b880*/  LDL.LU R17, [R1+0x4e4] ;  /* 0x0004e40001117983 */ /* 0x000ea40000300800 */
[----:B------:R-:W2:Y:S02]  /*2b890*/  LDL.LU R18, [R1+0x4e8] ;  /* 0x0004e80001127983 */ /* 0x000ea40000300800 */
[----:B------:R-:W2:Y:S01]  /*2b8a0*/  LDL.LU R19, [R1+0x4ec] ;  /* 0x0004ec0001137983 */ /* 0x000ea20000300800 */
[----:B------:R0:W-:Y:S01]  /*2b8b0*/  STL.64 [R1+0x25d8], R10 ;  /* 0x0025d80a01007387 */ /* 0x0001e20000100a00 */
[----:B------:R-:W2:Y:S02]  /*2b8c0*/  LDL.LU R8, [R1+0x420] ;  /* 0x0004200001087983 */ /* 0x000ea40000300800 */
[----:B------:R-:W2:Y:S01]  /*2b8d0*/  LDL.LU R9, [R1+0x424] ;  /* 0x0004240001097983 */ /* 0x000ea20000300800 */
[----:B0-----:R-:W2:Y:S01]  /*2b8e0*/  LDL.LU R10, [R1+0x428] ;  /* 0x00042800010a7983 */ /* 0x001ea20000300800 */
[----:B------:R-:W2:Y:S03]  /*2b8f0*/  LDL.LU R11, [R1+0x42c] ;  /* 0x00042c00010b7983 */ /* 0x000ea60000300800 */
[----:B--2---:R-:W-:Y:S01]  /*2b900*/  STL.64 [R1+0x2600], R10 ;  /* 0x0026000a01007387 */ /* 0x004fe20000100a00 */
[----:B------:R0:W-:Y:S03]  /*2b910*/  STL.64 [R1+0x25f8], R8 ;  /* 0x0025f80801007387 */ /* 0x0001e60000100a00 */
[----:B0-----:R-:W2:Y:S01]  /*2b920*/  LDL.LU R8, [R1+0x440] ;  /* 0x0004400001087983 */ /* 0x001ea20000300800 */
[----:B------:R-:W2:Y:S02]  /*2b930*/  LDL.LU R9, [R1+0x444] ;  /* 0x0004440001097983 */ /* 0x000ea40000300800 */
[----:B------:R-:W2:Y:S02]  /*2b940*/  LDL.LU R10, [R1+0x448] ;  /* 0x00044800010a7983 */ /* 0x000ea40000300800 */
[----:B------:R-:W2:Y:S01]  /*2b950*/  LDL.LU R11, [R1+0x44c] ;  /* 0x00044c00010b7983 */ /* 0x000ea20000300800 */
[----:B---3--:R-:W-:Y:S01]  /*2b960*/  HMMA.16816.F32 R20, R20, R6, R24 ;  /* 0x000000061414723c */ /* 0x008fe20000001818 */
[----:B--2---:R-:W-:Y:S01]  /*2b970*/  STL.64 [R1+0x2618], R10 ;  /* 0x0026180a01007387 */ /* 0x004fe20000100a00 */
[----:B------:R0:W-:Y:S03]  /*2b980*/  STL.64 [R1+0x2610], R8 ;  /* 0x0026100801007387 */ /* 0x0001e60000100a00 */
[----:B0-----:R-:W2:Y:S01]  /*2b990*/  LDL.LU R8, [R1+0x450] ;  /* 0x0004500001087983 */ /* 0x001ea20000300800 */
[----:B------:R-:W2:Y:S02]  /*2b9a0*/  LDL.LU R9, [R1+0x454] ;  /* 0x0004540001097983 */ /* 0x000ea40000300800 */
[----:B------:R-:W2:Y:S02]  /*2b9b0*/  LDL.LU R10, [R1+0x458] ;  /* 0x00045800010a7983 */ /* 0x000ea40000300800 */
[----:B------:R-:W2:Y:S01]  /*2b9c0*/  LDL.LU R11, [R1+0x45c] ;  /* 0x00045c00010b7983 */ /* 0x000ea20000300800 */
[----:B------:R-:W4:Y:S01]  /*2b9d0*/  LDL.LU.64 R26, [R1+0x26f8] ;  /* 0x0026f800011a7983 */ /* 0x000f220000300a00 */
[----:B------:R-:W4:Y:S11]  /*2b9e0*/  LDL.LU.64 R24, [R1+0x26f0] ;  /* 0x0026f00001187983 */ /* 0x000f360000300a00 */
[----:B------:R-:W-:Y:S02]  /*2b9f0*/  STL.64 [R1+0x530], R20 ;  /* 0x0005301401007387 */ /* 0x000fe40000100a00 */
[----:B------:R-:W-:Y:S01]  /*2ba00*/  STL.64 [R1+0x538], R22 ;  /* 0x0005381601007387 */ /* 0x000fe20000100a00 */
[----:B------:R0:W-:Y:S02]  /*2ba10*/  STL.64 [R1+0x25d0], R6 ;  /* 0x0025d00601007387 */ /* 0x0001e40000100a00 */
[----:B0-----:R-:W-:-:S02]  /*2ba20*/  IMAD.MOV.U32 R6, RZ, RZ, R2 ;  /* 0x000000ffff067224 */ /* 0x001fc400078e0002 */
[----:B------:R-:W-:Y:S02]  /*2ba30*/  IMAD.MOV.U32 R7, RZ, RZ, R0 ;  /* 0x000000ffff077224 */ /* 0x000fe400078e0000 */
[----:B------:R-:W-:-:S05]  /*2ba40*/  IMAD.MOV.U32 R22, RZ, RZ, R4 ;  /* 0x000000ffff167224 */ /* 0x000fca00078e0004 */
[C---:B----4-:R-:W-:Y:S01]  /*2ba50*/  HMMA.16816.F32 R4, R24.reuse, R6, R12 ;  /* 0x000000061804723c */ /* 0x050fe2000000180c */
[----:B------:R-:W3:Y:S11]  /*2ba60*/  LDL.LU.64 R14, [R1+0x26e8] ;  /* 0x0026e800010e7983 */ /* 0x000ef60000300a00 */
[----:B------:R-:W-:Y:S11]  /*2ba70*/  @!UPT UIADD3 URZ, URZ, URZ, URZ ;  /* 0x0000003f3f3ff290 */ /* 0x000ff6000fffe03f */
[----:B------:R0:W-:Y:S01]  /*2ba80*/  STL.64 [R1+0x4f0], R4 ;  /* 0x0004f00401007387 */ /* 0x0001e20000100a00 */
[----:B------:R1:W-:Y:S03]  /*2ba90*/  STL.64 [R1+0x4f8], R6 ;  /* 0x0004f80601007387 */ /* 0x0003e60000100a00 */
[----:B0-----:R-:W4:Y:S01]  /*2baa0*/  LDL.LU R4, [R1+0x410] ;  /* 0x0004100001047983 */ /* 0x001f220000300800 */
[----:B------:R-:W4:Y:S02]  /*2bab0*/  LDL.LU R5, [R1+0x414] ;  /* 0x0004140001057983 */ /* 0x000f240000300800 */
[----:B-1----:R-:W4:Y:S02]  /*2bac0*/  LDL.LU R6, [R1+0x418] ;  /* 0x0004180001067983 */ /* 0x002f240000300800 */
[----:B------:R-:W4:Y:S01]  /*2bad0*/  LDL.LU R7, [R1+0x41c] ;  /* 0x00041c0001077983 */ /* 0x000f220000300800 */
[C---:B---3--:R-:W-:Y:S01]  /*2bae0*/  HMMA.16816.F32 R12, R24.reuse, R14, R16 ;  /* 0x0000000e180c723c */ /* 0x048fe20000001810 */
[----:B------:R-:W3:Y:S01]  /*2baf0*/  LDL.LU.64 R18, [R1+0x26e0] ;  /* 0x0026e00001127983 */ /* 0x000ee20000300a00 */
[----:B------:R-:W3:Y:S11]  /*2bb00*/  LDL.LU.64 R16, [R1+0x26d8] ;  /* 0x0026d80001107983 */ /* 0x000ef60000300a00 */
[----:B------:R-:W-:Y:S10]  /*2bb10*/  @!UPT UIADD3 URZ, URZ, URZ, URZ ;  /* 0x0000003f3f3ff290 */ /* 0x000ff4000fffe03f */
[----:B------:R-:W-:Y:S01]  /*2bb20*/  STL.64 [R1+0x4e0], R12 ;  /* 0x0004e00c01007387 */ /* 0x000fe20000100a00 */
[----:B------:R0:W-:Y:S03]  /*2bb30*/  STL.64 [R1+0x4e8], R14 ;  /* 0x0004e80e01007387 */ /* 0x0001e60000100a00 */
        /* <DEDUP_REMOVED lines=49> */
[----:B0-----:R-:W2:Y:S01]  /*2be50*/  LDL.LU.64 R14, [R1+0x2628] ;  /* 0x00262800010e7983 */ /* 0x001ea20000300a00 */
[----:B------:R-:W-:-:S07]  /*2be60*/  IMAD.MOV.U32 R23, RZ, RZ, R3 ;  /* 0x000000ffff177224 */ /* 0x000fce00078e0003 */
[C---:B---3--:R-:W-:Y:S01]  /*2be70*/  HMMA.16816.F32 R20, R24.reuse, R22, R16 ;  /* 0x000000161814723c */ /* 0x048fe20000001810 */
[----:B------:R-:W3:Y:S07]  /*2be80*/  LDL.LU.64 R18, [R1+0x2620] ;  /* 0x0026200001127983 */ /* 0x000eee0000300a00 */
[C---:B--2---:R-:W-:Y:S11]  /*2be90*/  HMMA.16816.F32 R12, R24.reuse, R14, R8 ;  /* 0x0000000e180c723c */ /* 0x044ff60000001808 */
[----:B------:R-:W-:Y:S04]  /*2bea0*/  @!UPT UIADD3 URZ, URZ, URZ, URZ ;  /* 0x0000003f3f3ff290 */ /* 0x000fe8000fffe03f */
[----:B------:R0:W-:Y:S01]  /*2beb0*/  STL.64 [R1+0x460], R20 ;  /* 0x0004601401007387 */ /* 0x0001e20000100a00 */
[----:B------:R1:W-:Y:S03]  /*2bec0*/  STL.64 [R1+0x468], R22 ;  /* 0x0004681601007387 */ /* 0x0003e60000100a00 */
[----:B0-----:R-:W2:Y:S01]  /*2bed0*/  LDL.LU R20, [R1+0xf0] ;  /* 0x0000f00001147983 */ /* 0x001ea20000300800 */
[----:B------:R-:W2:Y:S02]  /*2bee0*/  LDL.LU R21, [R1+0xf4] ;  /* 0x0000f40001157983 */ /* 0x000ea40000300800 */
[----:B-1----:R-:W2:Y:S02]  /*2bef0*/  LDL.LU R22, [R1+0xf8] ;  /* 0x0000f80001167983 */ /* 0x002ea40000300800 */
[----:B------:R-:W2:Y:S01]  /*2bf00*/  LDL.LU R23, [R1+0xfc] ;  /* 0x0000fc0001177983 */ /* 0x000ea20000300800 */
[----:B------:R-:W2:Y:S01]  /*2bf10*/  LDL.LU.64 R10, [R1+0x2618] ;  /* 0x00261800010a7983 */ /* 0x000ea20000300a00 */
[----:B------:R-:W2:Y:S03]  /*2bf20*/  LDL.LU.64 R8, [R1+0x2610] ;  /* 0x0026100001087983 */ /* 0x000ea60000300a00 */
[----:B------:R-:W-:Y:S01]  /*2bf30*/  STL.64 [R1+0x450], R12 ;  /* 0x0004500c01007387 */ /* 0x000fe20000100a00 */
        /* <DEDUP_REMOVED lines=8> */
[----:B0-----:R-:W3:Y:S01]  /*2bfc0*/  LDL.LU.64 R14, [R1+0x25f0] ;  /* 0x0025f000010e7983 */ /* 0x001ee20000300a00 */
[----:B------:R-:W3:Y:S02]  /*2bfd0*/  LDL.LU.64 R12, [R1+0x25e8] ;  /* 0x0025e800010c7983 */ /* 0x000ee40000300a00 */
[C---:B---3--:R-:W-:Y:S11]  /*2bfe0*/  HMMA.16816.F32 R12, R24.reuse, R18, R12 ;  /* 0x00000012180c723c */ /* 0x048ff6000000180c */
[----:B------:R-:W-:Y:S11]  /*2bff0*/  @!UPT UIADD3 URZ, URZ, URZ, URZ ;  /* 0x0000003f3f3ff290 */ /* 0x000ff6000fffe03f */
[----:B------:R-:W-:Y:S01]  /*2c000*/  @!UPT UIADD3 URZ, URZ, URZ, URZ ;  /* 0x0000003f3f3ff290 */ /* 0x000fe2000fffe03f */
[----:B------:R-:W-:Y:S01]  /*2c010*/  STL.64 [R1+0x430], R12 ;  /* 0x0004300c01007387 */ /* 0x000fe20000100a00 */
[----:B------:R0:W-:Y:S03]  /*2c020*/  STL.64 [R1+0x438], R14 ;  /* 0x0004380e01007387 */ /* 0x0001e60000100a00 */
[----:B0-----:R-:W2:Y:S02]  /*2c030*/  LDL.LU.64 R14, [R1+0x25e0] ;  /* 0x0025e000010e7983 */ /* 0x001ea40000300a00 */
[C---:B--2---:R-:W-:Y:S11]  /*2c040*/  HMMA.16816.F32 R8, R24.reuse, R14, R8 ;  /* 0x0000000e1808723c */ /* 0x044ff60000001808 */
[----:B------:R-:W-:Y:S11]  /*2c050*/  @!UPT UIADD3 URZ, URZ, URZ, URZ ;  /* 0x0000003f3f3ff290 */ /* 0x000ff6000fffe03f */
[----:B------:R-:W-:Y:S01]  /*2c060*/  @!UPT UIADD3 URZ, URZ, URZ, URZ ;  /* 0x0000003f3f3ff290 */ /* 0x000fe2000fffe03f */
[----:B------:R-:W-:Y:S01]  /*2c070*/  STL.64 [R1+0x420], R8 ;  /* 0x0004200801007387 */ /* 0x000fe20000100a00 */
[----:B------:R0:W-:Y:S03]  /*2c080*/  STL.64 [R1+0x428], R10 ;  /* 0x0004280a01007387 */ /* 0x0001e60000100a00 */
[----:B0-----:R-:W4:Y:S01]  /*2c090*/  LDL.LU.64 R10, [R1+0x25d8] ;  /* 0x0025d800010a7983 */ /* 0x001f220000300a00 */
[----:B------:R0:W-:Y:S03]  /*2c0a0*/  STL.64 [R1+0x2518], R14 ;  /* 0x0025180e01007387 */ /* 0x0001e60000100a00 */
[----:B0-----:R-:W2:Y:S04]  /*2c0b0*/  LDL.64 R14, [R1+0x78] ;  /* 0x00007800010e7983 */ /* 0x001ea80000100a00 */
[----:B--2---:R0:W-:Y:S04]  /*2c0c0*/  STL.64 [R1+0x25a0], R14 ;  /* 0x0025a00e01007387 */ /* 0x0041e80000100a00 */
[----:B0-----:R-:W2:Y:S04]  /*2c0d0*/  LDL.64 R14, [R1+0x88] ;  /* 0x00008800010e7983 */ /* 0x001ea80000100a00 */
[----:B--2---:R0:W-:Y:S04]  /*2c0e0*/  STL.64 [R1+0x25a8], R14 ;  /* 0x0025a80e01007387 */ /* 0x0041e80000100a00 */
[----:B0-----:R-:W2:Y:S01]  /*2c0f0*/  LDL.64 R14, [R1+0x98] ;  /* 0x00009800010e7983 */ /* 0x001ea20000100a00 */
[----:B----4-:R-:W-:Y:S03]  /*2c100*/  HMMA.16816.F32 R4, R24, R10, R4 ;  /* 0x0000000a1804723c */ /* 0x010fe60000001804 */
[----:B--2---:R0:W-:Y:S04]  /*2c110*/  STL.64 [R1+0x25b0], R14 ;  /* 0x0025b00e01007387 */ /* 0x0041e80000100a00 */
[----:B0-----:R-:W2:Y:S04]  /*2c120*/  LDL.64 R14, [R1+0xa8] ;  /* 0x0000a800010e7983 */ /* 0x001ea80000100a00 */
[----:B--2---:R0:W-:Y:S04]  /*2c130*/  STL.64 [R1+0x25b8], R14 ;  /* 0x0025b80e01007387 */ /* 0x0041e80000100a00 */
[----:B0-----:R-:W2:Y:S08]  /*2c140*/  LDL.64 R14, [R1+0xb8] ;  /* 0x0000b800010e7983 */ /* 0x001eb00000100a00 */
[----:B------:R-:W-:Y:S02]  /*2c150*/  STL.64 [R1+0x410], R4 ;  /* 0x0004100401007387 */ /* 0x000fe40000100a00 */
[----:B------:R0:W-:Y:S02]  /*2c160*/  STL.64 [R1+0x418], R6 ;  /* 0x0004180601007387 */ /* 0x0001e40000100a00 */
[----:B0-----:R-:W3:Y:S01]  /*2c170*/  LDL.LU.64 R6, [R1+0x25d0] ;  /* 0x0025d00001067983 */ /* 0x001ee20000300a00 */
[----:B------:R0:W-:Y:S02]  /*2c180*/  STL [R1+0x24d4], R10 ;  /* 0x0024d40a01007387 */ /* 0x0001e40000100800 */
[----:B------:R1:W-:Y:S02]  /*2c190*/  STL [R1+0x24d0], R11 ;  /* 0x0024d00b01007387 */ /* 0x0003e40000100800 */
[----:B------:R-:W4:Y:S01]  /*2c1a0*/  LDL.LU R8, [R1+0x1040] ;  /* 0x0010400001087983 */ /* 0x000f220000300800 */
[----:B------:R-:W4:Y:S04]  /*2c1b0*/  LDL.LU R9, [R1+0x1044] ;  /* 0x0010440001097983 */ /* 0x000f280000300800 */
[----:B0-----:R-:W2:Y:S01]  /*2c1c0*/  LDL.LU R10, [R1+0x1048] ;  /* 0x00104800010a7983 */ /* 0x001ea20000300800 */
[----:B-1----:R-:W2:Y:S03]  /*2c1d0*/  LDL.LU R11, [R1+0x104c] ;  /* 0x00104c00010b7983 */ /* 0x002ea60000300800 */
[----:B------:R-:W0:Y:S04]  /*2c1e0*/  S2R R17, SR_TID.X ;  /* 0x0000000000117919 */ /* 0x000e280000002100 */
[----:B------:R-:W1:Y:S01]  /*2c1f0*/  S2R R16, SR_TID.X ;  /* 0x0000000000107919 */ /* 0x000e620000002100 */
[----:B0-----:R-:W-:Y:S01]  /*2c200*/  LOP3.LUT R17, R17, 0x7, RZ, 0xc0, !PT ;  /* 0x0000000711117812 */ /* 0x001fe200078ec0ff */
[----:B-1----:R-:W-:-:S04]  /*2c210*/  IMAD.SHL.U32 R2, R16, 0x2, RZ ;  /* 0x0000000210027824 */ /* 0x002fc800078e00ff */
[----:B------:R-:W-:Y:S02]  /*2c220*/  IMAD R17, R17, 0x210, RZ ;  /* 0x0000021011117824 */ /* 0x000fe400078e02ff */
[----:B------:R-:W-:-:S03]  /*2c230*/  IMAD.SHL.U32 R16, R16, 0x100, RZ ;  /* 0x0000010010107824 */ /* 0x000fc600078e00ff */
[----:B------:R-:W-:-:S04]  /*2c240*/  LOP3.LUT R17, R17, 0x10, R2, 0x78, !PT ;  /* 0x0000001011117812 */ /* 0x000fc800078e7802 */
[----:B------:R-:W-:Y:S01]  /*2c250*/  LOP3.LUT R17, R17, 0x1000, R16, 0xf8, !PT ;  /* 0x0000100011117812 */ /* 0x000fe200078ef810 */
[----:B--2---:R-:W-:Y:S01]  /*2c260*/  STL.64 [R1+0x25c8], R10 ;  /* 0x0025c80a01007387 */ /* 0x004fe20000100a00 */
[----:B----4-:R0:W-:Y:S03]  /*2c270*/  STL.64 [R1+0x25c0], R8 ;  /* 0x0025c00801007387 */ /* 0x0101e60000100a00 */
[----:B0-----:R-:W2:Y:S01]  /*2c280*/  LDL.LU R8, [R1+0x1070] ;  /* 0x0010700001087983 */ /* 0x001ea20000300800 */
[----:B------:R-:W2:Y:S02]  /*2c290*/  LDL.LU R9, [R1+0x1074] ;  /* 0x0010740001097983 */ /* 0x000ea40000300800 */
[----:B------:R-:W2:Y:S02]  /*2c2a0*/  LDL.LU R10, [R1+0x1078] ;  /* 0x00107800010a7983 */ /* 0x000ea40000300800 */
[----:B------:R-:W2:Y:S01]  /*2c2b0*/  LDL.LU R11, [R1+0x107c] ;  /* 0x00107c00010b7983 */ /* 0x000ea20000300800 */
[----:B---3--:R-:W-:Y:S01]  /*2c2c0*/  HMMA.16816.F32 R20, R24, R6, R20 ;  /* 0x000000061814723c */ /* 0x008fe20000001814 */
[----:B------:R-:W-:Y:S01]  /*2c2d0*/  LOP3.LUT R17, R17, 0x20, RZ, 0x3c, !PT ;  /* 0x0000002011117812 */ /* 0x000fe200078e3cff */
[----:B------:R0:W-:Y:S01]  /*2c2e0*/  STL.64 [R1+0x24c8], R6 ;  /* 0x0024c80601007387 */ /* 0x0001e20000100a00 */
[----:B------:R-:W3:Y:S03]  /*2c2f0*/  LDL.LU R4, [R1+0x1060] ;  /* 0x0010600001047983 */ /* 0x000ee60000300800 */
[----:B------:R-:W1:Y:S11]  /*2c300*/  LDSM.16.MT88.4 R24, [R17+0xa080] ;  /* 0x00a080001118783b */ /* 0x000e760000004200 */
[----:B------:R-:W-:Y:S06]  /*2c310*/  @!UPT UIADD3 URZ, URZ, URZ, URZ ;  /* 0x0000003f3f3ff290 */ /* 0x000fec000fffe03f */
[----:B------:R-:W-:Y:S01]  /*2c320*/  STL.64 [R1+0xf0], R20 ;  /* 0x0000f01401007387 */ /* 0x000fe20000100a00 */
[----:B------:R-:W-:Y:S02]  /*2c330*/  STL.64 [R1+0xf8], R22 ;  /* 0x0000f81601007387 */ /* 0x000fe40000100a00 */
[----:B------:R-:W2:Y:S04]  /*2c340*/  LDSM.16.MT88.4 R20, [R17+0xa000] ;  /* 0x00a000001114783b */ /* 0x000ea80000004200 */
[----:B------:R-:W3:Y:S01]  /*2c350*/  LDL.LU R5, [R1+0x1064] ;  /* 0x0010640001057983 */ /* 0x000ee20000300800 */
[----:B0-----:R-:W3:Y:S01]  /*2c360*/  LDL.LU R6, [R1+0x1068] ;  /* 0x0010680001067983 */ /* 0x001ee20000300800 */
[----:B------:R-:W3:Y:S02]  /*2c370*/  LDL.LU R7, [R1+0x106c] ;  /* 0x00106c0001077983 */ /* 0x000ee40000300800 */
[----:B------:R-:W-:-:S02]  /*2c380*/  IMAD.MOV.U32 R2, RZ, RZ, R14 ;  /* 0x000000ffff027224 */ /* 0x000fc400078e000e */
[----:B------:R-:W-:Y:S01]  /*2c390*/  IMAD.MOV.U32 R0, RZ, RZ, R15 ;  /* 0x000000ffff007224 */ /* 0x000fe200078e000f */
[----:B-1----:R-:W-:Y:S01]  /*2c3a0*/  STL.64 [R1+0x24c0], R26 ;  /* 0x0024c01a01007387 */ /* 0x002fe20000100a00 */
[----:B------:R0:W-:Y:S03]  /*2c3b0*/  STL.64 [R1+0x24b8], R24 ;  /* 0x0024b81801007387 */ /* 0x0001e60000100a00 */
[----:B0-----:R-:W4:Y:S01]  /*2c3c0*/  LDL.LU R24, [R1+0xef0] ;  /* 0x000ef00001187983 */ /* 0x001f220000300800 */
[----:B------:R-:W4:Y:S02]  /*2c3d0*/  LDL.LU R25, [R1+0xef4] ;  /* 0x000ef40001197983 */ /* 0x000f240000300800 */
[----:B------:R-:W4:Y:S02]  /*2c3e0*/  LDL.LU R26, [R1+0xef8] ;  /* 0x000ef800011a7983 */ /* 0x000f240000300800 */
[----:B------:R-:W4:Y:S01]  /*2c3f0*/  LDL.LU R27, [R1+0xefc] ;  /* 0x000efc00011b7983 */ /* 0x000f220000300800 */
[C---:B--2---:R-:W-:Y:S11]  /*2c400*/  HMMA.16816.F32 R8, R20.reuse, R14, R8 ;  /* 0x0000000e1408723c */ /* 0x044ff60000001808 */
[----:B------:R-:W-:Y:S11]  /*2c410*/  @!UPT UIADD3 URZ, URZ, URZ, URZ ;  /* 0x0000003f3f3ff290 */ /* 0x000ff6000fffe03f */
[----:B------:R-:W-:Y:S01]  /*2c420*/  @!UPT UIADD3 URZ, URZ, URZ, URZ ;  /* 0x0000003f3f3ff290 */ /* 0x000fe2000fffe03f */
[----:B------:R-:W-:Y:S01]  /*2c430*/  STL.64 [R1+0x1070], R8 ;  /* 0x0010700801007387 */ /* 0x000fe20000100a00 */
[----:B------:R0:W-:Y:S03]  /*2c440*/  STL.64 [R1+0x1078], R10 ;  /* 0x0010780a01007387 */ /* 0x0001e60000100a00 */
[----:B0-----:R-:W2:Y:S01]  /*2c450*/  LDL.LU.64 R10, [R1+0x25c8] ;  /* 0x0025c800010a7983 */ /* 0x001ea20000300a00 */
[----:B------:R-:W2:Y:S02]  /*2c460*/  LDL.LU.64 R8, [R1+0x25c0] ;  /* 0x0025c00001087983 */ /* 0x000ea40000300a00 */
[----:B------:R-:W3:Y:S02]  /*2c470*/  LDL.LU.64 R14, [R1+0x25b8] ;  /* 0x0025b800010e7983 */ /* 0x000ee40000300a00 */
[----:B------:R-:W-:Y:S01]  /*2c480*/  STL [R1+0x24dc], R0 ;  /* 0x0024dc0001007387 */ /* 0x000fe20000100800 */
[----:B------:R-:W-:Y:S01]  /*2c490*/  STL [R1+0x24d8], R2 ;  /* 0x0024d80201007387 */ /* 0x000fe20000100800 */
[C---:B---3--:R-:W-:Y:S01]  /*2c4a0*/  HMMA.16816.F32 R4, R20.reuse, R14, R4 ;  /* 0x0000000e1404723c */ /* 0x048fe20000001804 */
[----:B------:R-:W-:Y:S11]  /*2c4b0*/  IMAD.MOV.U32 R3, RZ, RZ, R15 ;  /* 0x000000ffff037224 */ /* 0x000ff600078e000f */
[----:B------:R-:W-:Y:S11]  /*2c4c0*/  @!UPT UIADD3 URZ, URZ, URZ, URZ ;  /* 0x0000003f3f3ff290 */ /* 0x000ff6000fffe03f */
[----:B------:R0:W-:Y:S01]  /*2c4d0*/  STL.64 [R1+0x1060], R4 ;  /* 0x0010600401007387 */ /* 0x0001e20000100a00 */
[----:B------:R-:W-:Y:S02]  /*2c4e0*/  STL.64 [R1+0x1068], R6 ;  /* 0x0010680601007387 */ /* 0x000fe40000100a00 */
[----:B0-----:R-:W-:Y:S02]  /*2c4f0*/  IMAD.MOV.U32 R4, RZ, RZ, R14 ;  /* 0x000000ffff047224 */ /* 0x001fe400078e000e */
[----:B------:R-:W3:Y:S01]  /*2c500*/  LDL.LU.64 R14, [R1+0x25b0] ;  /* 0x0025b000010e7983 */ /* 0x000ee20000300a00 */
[----:B------:R-:W-:Y:S02]  /*2c510*/  STL [R1+0x24e4], R3 ;  /* 0x0024e40301007387 */ /* 0x000fe40000100800 */
[----:B------:R0:W-:Y:S02]  /*2c520*/  STL [R1+0x24e0], R4 ;  /* 0x0024e00401007387 */ /* 0x0001e40000100800 */
[----:B0-----:R-:W3:Y:S01]  /*2c530*/  LDL.LU R4, [R1+0x1050] ;  /* 0x0010500001047983 */ /* 0x001ee20000300800 */
[----:B------:R-:W3:Y:S02]  /*2c540*/  LDL.LU R5, [R1+0x1054] ;  /* 0x0010540001057983 */ /* 0x000ee40000300800 */
[----:B------:R-:W3:Y:S02]  /*2c550*/  LDL.LU R6, [R1+0x1058] ;  /* 0x0010580001067983 */ /* 0x000ee40000300800 */
[----:B------:R-:W3:Y:S02]  /*2c560*/  LDL.LU R7, [R1+0x105c] ;  /* 0x00105c0001077983 */ /* 0x000ee40000300800 */
[C---:B---3--:R-:W-:Y:S11]  /*2c570*/  HMMA.16816.F32 R4, R20.reuse, R14, R4 ;  /* 0x0000000e1404723c */ /* 0x048ff60000001804 */
[----:B------:R-:W-:Y:S11]  /*2c580*/  @!UPT UIADD3 URZ, URZ, URZ, URZ ;  /* 0x0000003f3f3ff290 */ /* 0x000ff6000fffe03f */
[----:B------:R-:W-:Y:S01]  /*2c590*/  @!UPT UIADD3 URZ, URZ, URZ, URZ ;  /* 0x0000003f3f3ff290 */ /* 0x000fe2000fffe03f */
[----:B------:R0:W-:Y:S01]  /*2c5a0*/  STL.64 [R1+0x1050], R4 ;  /* 0x0010500401007387 */ /* 0x0001e20000100a00 */
[----:B------:R1:W-:Y:S02]  /*2c5b0*/  STL.64 [R1+0x1058], R6 ;  /* 0x0010580601007387 */ /* 0x0003e40000100a00 */
[----:B0-----:R-:W-:Y:S02]  /*2c5c0*/  IMAD.MOV.U32 R5, RZ, RZ, R15 ;  /* 0x000000ffff057224 */ /* 0x001fe400078e000f */
[----:B-1----:R-:W-:Y:S02]  /*2c5d0*/  IMAD.MOV.U32 R6, RZ, RZ, R14 ;  /* 0x000000ffff067224 */ /* 0x002fe400078e000e */
[----:B------:R-:W2:Y:S02]  /*2c5e0*/  LDL.LU.64 R14, [R1+0x25a8] ;  /* 0x0025a800010e7983 */ /* 0x000ea40000300a00 */
[C---:B--2---:R-:W-:Y:S01]  /*2c5f0*/  HMMA.16816.F32 R8, R20.reuse, R14, R8 ;  /* 0x0000000e1408723c */ /* 0x044fe20000001808 */
[----:B------:R-:W-:Y:S11]  /*2c600*/  IMAD.MOV.U32 R7, RZ, RZ, R15 ;  /* 0x000000ffff077224 */ /* 0x000ff600078e000f */
[----:B------:R-:W-:Y:S11]  /*2c610*/  @!UPT UIADD3 URZ, URZ, URZ, URZ ;  /* 0x0000003f3f3ff290 */ /* 0x000ff6000fffe03f */
[----:B------:R0:W-:Y:S01]  /*2c620*/  STL.64 [R1+0x1040], R8 ;  /* 0x0010400801007387 */ /* 0x0001e20000100a00 */
[----:B------:R-:W-:Y:S02]  /*2c630*/  STL.64 [R1+0x1048], R10 ;  /* 0x0010480a01007387 */ /* 0x000fe40000100a00 */
[----:B0-----:R-:W-:Y:S02]  /*2c640*/  IMAD.MOV.U32 R8, RZ, RZ, R14 ;  /* 0x000000ffff087224 */ /* 0x001fe400078e000e */
[----:B------:R-:W4:Y:S01]  /*2c650*/  LDL.LU.64 R14, [R1+0x25a0] ;  /* 0x0025a000010e7983 */ /* 0x000f220000300a00 */
[----:B------:R-:W-:Y:S02]  /*2c660*/  STL.64 [R1+0x2528], R6 ;  /* 0x0025280601007387 */ /* 0x000fe40000100a00 */
[----:B------:R4:W-:Y:S02]  /*2c670*/  STL [R1+0x2520], R5 ;  /* 0x0025200501007387 */ /* 0x0009e40000100800 */
[----:B----4-:R-:W-:Y:S01]  /*2c680*/  HMMA.16816.F32 R4, R20, R14, R24 ;  /* 0x0000000e1404723c */ /* 0x010fe20000001818 */
[----:B------:R-:W-:-:S02]  /*2c690*/  IMAD.MOV.U32 R9, RZ, RZ, R15 ;  /* 0x000000ffff097224 */ /* 0x000fc400078e000f */
[----:B------:R-:W-:Y:S11]  /*2c6a0*/  IMAD.MOV.U32 R16, RZ, RZ, R14 ;  /* 0x000000ffff107224 */ /* 0x000ff600078e000e */
[----:B------:R-:W-:Y:S09]  /*2c6b0*/  @!UPT UIADD3 URZ, URZ, URZ, URZ ;  /* 0x0000003f3f3ff290 */ /* 0x000ff2000fffe03f */
[----:B------:R-:W-:Y:S01]  /*2c6c0*/  STL.64 [R1+0xef0], R4 ;  /* 0x000ef00401007387 */ /* 0x000fe20000100a00 */
[----:B------:R-:W-:Y:S02]  /*2c6d0*/  STL.64 [R1+0xef8], R6 ;  /* 0x000ef80601007387 */ /* 0x000fe40000100a00 */
[----:B------:R-:W-:Y:S02]  /*2c6e0*/  STL.64 [R1+0x2560], R8 ;  /* 0x0025600801007387 */ /* 0x000fe40000100a00 */
[----:B------:R-:W2:Y:S01]  /*2c6f0*/  LDL.LU R12, [R1+0xe80] ;  /* 0x000e8000010c7983 */ /* 0x000ea20000300800 */
[----:B------:R-:W2:Y:S01]  /*2c700*/  LDL.LU R13, [R1+0xe84] ;  /* 0x000e8400010d7983 */ /* 0x000ea20000300800 */
[----:B------:R-:W3:Y:S02]  /*2c710*/  LDL.LU R14, [R1+0xe88] ;  /* 0x000e8800010e7983 */ /* 0x000ee40000300800 */
[----:B------:R-:W3:Y:S02]  /*2c720*/  LDL.LU R15, [R1+0xe8c] ;  /* 0x000e8c00010f7983 */ /* 0x000ee40000300800 */
[----:B---3--:R-:W-:Y:S01]  /*2c730*/  STL.64 [R1+0x2538], R14 ;  /* 0x0025380e01007387 */ /* 0x008fe20000100a00 */
[----:B--2---:R0:W-:Y:S03]  /*2c740*/  STL.64 [R1+0x2530], R12 ;  /* 0x0025300c01007387 */ /* 0x0041e60000100a00 */
[----:B0-----:R-:W2:Y:S01]  /*2c750*/  LDL.LU R12, [R1+0xe90] ;  /* 0x000e9000010c7983 */ /* 0x001ea20000300800 */
[----:B------:R-:W2:Y:S02]  /*2c760*/  LDL.LU R13, [R1+0xe94] ;  /* 0x000e9400010d7983 */ /* 0x000ea40000300800 */
[----:B------:R-:W3:Y:S02]  /*2c770*/  LDL.LU R14, [R1+0xe98] ;  /* 0x000e9800010e7983 */ /* 0x000ee40000300800 */
[----:B------:R-:W3:Y:S01]  /*2c780*/  LDL.LU R15, [R1+0xe9c] ;  /* 0x000e9c00010f7983 */ /* 0x000ee20000300800 */
[----:B------:R-:W4:Y:S01]  /*2c790*/  LDL.LU R8, [R1+0xeb0] ;  /* 0x000eb00001087983 */ /* 0x000f220000300800 */
[----:B------:R-:W4:Y:S02]  /*2c7a0*/  LDL.LU R9, [R1+0xeb4] ;  /* 0x000eb40001097983 */ /* 0x000f240000300800 */
[----:B------:R-:W2:Y:S02]  /*2c7b0*/  LDL.LU R10, [R1+0xeb8] ;  /* 0x000eb800010a7983 */ /* 0x000ea40000300800 */
[----:B------:R-:W2:Y:S01]  /*2c7c0*/  LDL.LU R11, [R1+0xebc] ;  /* 0x000ebc00010b7983 */ /* 0x000ea20000300800 */
[----:B------:R-:W3:Y:S01]  /*2c7d0*/  LDL.LU R24, [R1+0xee0] ;  /* 0x000ee00001187983 */ /* 0x000ee20000300800 */
[----:B------:R-:W3:Y:S02]  /*2c7e0*/  LDL.LU R25, [R1+0xee4] ;  /* 0x000ee40001197983 */ /* 0x000ee40000300800 */
[----:B------:R-:W3:Y:S02]  /*2c7f0*/  LDL.LU R26, [R1+0xee8] ;  /* 0x000ee800011a7983 */ /* 0x000ee40000300800 */
[----:B------:R-:W3:Y:S01]  /*2c800*/  LDL.LU R27, [R1+0xeec] ;  /* 0x000eec00011b7983 */ /* 0x000ee20000300800 */
[----:B--2---:R0:W-:Y:S01]  /*2c810*/  STL.64 [R1+0x2570], R10 ;  /* 0x0025700a01007387 */ /* 0x0041e20000100a00 */
[----:B----4-:R-:W-:Y:S03]  /*2c820*/  STL.64 [R1+0x2568], R8 ;  /* 0x0025680801007387 */ /* 0x010fe60000100a00 */
[----:B0-----:R-:W2:Y:S04]  /*2c830*/  LDL.64 R10, [R1+0x48] ;  /* 0x00004800010a7983 */ /* 0x001ea80000100a00 */
[----:B--2---:R0:W-:Y:S04]  /*2c840*/  STL.64 [R1+0x2580], R10 ;  /* 0x0025800a01007387 */ /* 0x0041e80000100a00 */
[----:B0-----:R-:W2:Y:S04]  /*2c850*/  LDL.64 R10, [R1+0x58] ;  /* 0x00005800010a7983 */ /* 0x001ea80000100a00 */
[----:B--2---:R0:W-:Y:S04]  /*2c860*/  STL.64 [R1+0x2598], R10 ;  /* 0x0025980a01007387 */ /* 0x0041e80000100a00 */
[----:B0-----:R-:W2:Y:S01]  /*2c870*/  LDL.64 R10, [R1+0x68] ;  /* 0x00006800010a7983 */ /* 0x001ea20000100a00 */
[----:B---3--:R0:W-:Y:S02]  /*2c880*/  STL.64 [R1+0x2548], R14 ;  /* 0x0025480e01007387 */ /* 0x0081e40000100a00 */
[----:B------:R-:W-:Y:S01]  /*2c890*/  STL.64 [R1+0x2540], R12 ;  /* 0x0025400c01007387 */ /* 0x000fe20000100a00 */
[----:B0-----:R-:W3:Y:S04]  /*2c8a0*/  LDL.64 R14, [R1+0x28] ;  /* 0x00002800010e7983 */ /* 0x001ee80000100a00 */
[----:B---3--:R0:W-:Y:S04]  /*2c8b0*/  STL.64 [R1+0x2558], R14 ;  /* 0x0025580e01007387 */ /* 0x0081e80000100a00 */
[----:B0-----:R-:W3:Y:S04]  /*2c8c0*/  LDL.64 R14, [R1+0x38] ;  /* 0x00003800010e7983 */ /* 0x001ee80000100a00 */
[----:B---3--:R0:W-:Y:S01]  /*2c8d0*/  STL.64 [R1+0x2578], R14 ;  /* 0x0025780e01007387 */ /* 0x0081e20000100a00 */
[----:B------:R-:W3:Y:S02]  /*2c8e0*/  LDL.LU R12, [R1+0xec0] ;  /* 0x000ec000010c7983 */ /* 0x000ee40000300800 */
[----:B------:R-:W3:Y:S01]  /*2c8f0*/  LDL.LU R13, [R1+0xec4] ;  /* 0x000ec400010d7983 */ /* 0x000ee20000300800 */
[----:B0-----:R-:W4:Y:S01]  /*2c900*/  LDL.LU R14, [R1+0xec8] ;  /* 0x000ec800010e7983 */ /* 0x001f220000300800 */
[----:B------:R-:W4:Y:S01]  /*2c910*/  LDL.LU R15, [R1+0xecc] ;  /* 0x000ecc00010f7983 */ /* 0x000f220000300800 */
[----:B--2---:R-:W-:Y:S02]  /*2c920*/  HMMA.16816.F32 R24, R20, R10, R24 ;  /* 0x0000000a1418723c */ /* 0x004fe40000001818 */
[----:B----4-:R-:W-:Y:S01]  /*2c930*/  STL.64 [R1+0x2590], R14 ;  /* 0x0025900e01007387 */ /* 0x010fe20000100a00 */
[----:B---3--:R0:W-:Y:S03]  /*2c940*/  STL.64 [R1+0x2588], R12 ;  /* 0x0025880c01007387 */ /* 0x0081e60000100a00 */
[----:B0-----:R-:W2:Y:S01]  /*2c950*/  LDL.LU R12, [R1+0xed0] ;  /* 0x000ed000010c7983 */ /* 0x001ea20000300800 */
[----:B------:R-:W2:Y:S02]  /*2c960*/  LDL.LU R13, [R1+0xed4] ;  /* 0x000ed400010d7983 */ /* 0x000ea40000300800 */
[----:B------:R-:W2:Y:S02]  /*2c970*/  LDL.LU R14, [R1+0xed8] ;  /* 0x000ed800010e7983 */ /* 0x000ea40000300800 */
[----:B------:R-:W2:Y:S01]  /*2c980*/  LDL.LU R15, [R1+0xedc] ;  /* 0x000edc00010f7983 */ /* 0x000ea20000300800 */
[----:B------:R-:W3:Y:S04]  /*2c990*/  LDL.64 R6, [R1+0x18] ;  /* 0x0000180001067983 */ /* 0x000ee80000100a00 */
[----:B---3--:R0:W-:Y:S01]  /*2c9a0*/  STL.64 [R1+0x2550], R6 ;  /* 0x0025500601007387 */ /* 0x0081e20000100a00 */
[----:B------:R-:W3:Y:S02]  /*2c9b0*/  LDL.LU R4, [R1+0xea0] ;  /* 0x000ea00001047983 */ /* 0x000ee40000300800 */
[----:B------:R-:W3:Y:S01]  /*2c9c0*/  LDL.LU R5, [R1+0xea4] ;  /* 0x000ea40001057983 */ /* 0x000ee20000300800 */
[----:B0-----:R-:W3:Y:S01]  /*2c9d0*/  LDL.LU R6, [R1+0xea8] ;  /* 0x000ea80001067983 */ /* 0x001ee20000300800 */
[----:B------:R-:W3:Y:S02]  /*2c9e0*/  LDL.LU R7, [R1+0xeac] ;  /* 0x000eac0001077983 */ /* 0x000ee40000300800 */
[----:B------:R0:W-:Y:S02]  /*2c9f0*/  STL.64 [R1+0x2510], R18 ;  /* 0x0025101201007387 */ /* 0x0001e40000100a00 */
[----:B------:R-:W-:Y:S01]  /*2ca00*/  STL.64 [R1+0x2508], R16 ;  /* 0x0025081001007387 */ /* 0x000fe20000100a00 */
[----:B0-----:R-:W4:Y:S01]  /*2ca10*/  LDL.64 R18, [R1+0x8] ;  /* 0x0000080001127983 */ /* 0x001f220000100a00 */
[----:B------:R0:W-:Y:S02]  /*2ca20*/  STL.64 [R1+0xee0], R24 ;  /* 0x000ee01801007387 */ /* 0x0001e40000100a00 */
[----:B------:R1:W-:Y:S02]  /*2ca30*/  STL.64 [R1+0xee8], R26 ;  /* 0x000ee81a01007387 */ /* 0x0003e40000100a00 */
[----:B0-----:R-:W-:-:S02]  /*2ca40*/  IMAD.MOV.U32 R25, RZ, RZ, R10 ;  /* 0x000000ffff197224 */ /* 0x001fc400078e000a */
[----:B------:R-:W-:Y:S02]  /*2ca50*/  IMAD.MOV.U32 R24, RZ, RZ, R11 ;  /* 0x000000ffff187224 */ /* 0x000fe400078e000b */
[----:B------:R-:W2:Y:S02]  /*2ca60*/  LDL.LU.64 R10, [R1+0x2598] ;  /* 0x00259800010a7983 */ /* 0x000ea40000300a00 */
[C---:B--2---:R-:W-:Y:S01]  /*2ca70*/  HMMA.16816.F32 R12, R20.reuse, R10, R12 ;  /* 0x0000000a140c723c */ /* 0x044fe2000000180c */
[----:B-1----:R-:W-:Y:S02]  /*2ca80*/  IMAD.MOV.U32 R27, RZ, RZ, R10 ;  /* 0x000000ffff1b7224 */ /* 0x002fe400078e000a */
[----:B------:R-:W-:Y:S11]  /*2ca90*/  IMAD.MOV.U32 R26, RZ, RZ, R11 ;  /* 0x000000ffff1a7224 */ /* 0x000ff600078e000b */
[----:B------:R-:W-:Y:S09]  /*2caa0*/  @!UPT UIADD3 URZ, URZ, URZ, URZ ;  /* 0x0000003f3f3ff290 */ /* 0x000ff2000fffe03f */
[----:B------:R-:W-:Y:S01]  /*2cab0*/  STL.64 [R1+0xed0], R12 ;  /* 0x000ed00c01007387 */ /* 0x000fe20000100a00 */
[----:B------:R0:W-:Y:S03]  /*2cac0*/  STL.64 [R1+0xed8], R14 ;  /* 0x000ed80e01007387 */ /* 0x0001e60000100a00 */
[----:B0-----:R-:W2:Y:S01]  /*2cad0*/  LDL.LU.64 R14, [R1+0x2590] ;  /* 0x00259000010e7983 */ /* 0x001ea20000300a00 */
[----:B------:R-:W2:Y:S02]  /*2cae0*/  LDL.LU.64 R12, [R1+0x2588] ;  /* 0x00258800010c7983 */ /* 0x000ea40000300a00 */
[----:B------:R-:W2:Y:S02]  /*2caf0*/  LDL.LU.64 R10, [R1+0x2580] ;  /* 0x00258000010a7983 */ /* 0x000ea40000300a00 */
[----:B------:R-:W-:Y:S01]  /*2cb00*/  STL.64 [R1+0x24f0], R26 ;  /* 0x0024f01a01007387 */ /* 0x000fe20000100a00 */
[----:B------:R0:W-:Y:S04]  /*2cb10*/  STL.64 [R1+0x24e8], R24 ;  /* 0x0024e81801007387 */ /* 0x0001e80000100a00 */
[----:B0-----:R-:W3:Y:S01]  /*2cb20*/  LDL.LU R24, [R1+0xe60] ;  /* 0x000e600001187983 */ /* 0x001ee20000300800 */
[----:B------:R-:W3:Y:S02]  /*2cb30*/  LDL.LU R25, [R1+0xe64] ;  /* 0x000e640001197983 */ /* 0x000ee40000300800 */
[----:B------:R-:W3:Y:S02]  /*2cb40*/  LDL.LU R26, [R1+0xe68] ;  /* 0x000e6800011a7983 */ /* 0x000ee40000300800 */
[----:B------:R-:W3:Y:S01]  /*2cb50*/  LDL.LU R27, [R1+0xe6c] ;  /* 0x000e6c00011b7983 */ /* 0x000ee20000300800 */
[----:B--2---:R-:W-:Y:S01]  /*2cb60*/  HMMA.16816.F32 R12, R20, R10, R12 ;  /* 0x0000000a140c723c */ /* 0x004fe2000000180c */
[----:B------:R-:W-:-:S02]  /*2cb70*/  IMAD.MOV.U32 R29, RZ, RZ, R10 ;  /* 0x000000ffff1d7224 */ /* 0x000fc400078e000a */
[----:B------:R-:W-:Y:S01]  /*2cb80*/  IMAD.MOV.U32 R28, RZ, RZ, R11 ;  /* 0x000000ffff1c7224 */ /* 0x000fe200078e000b */
[----:B---3--:R-:W-:Y:S01]  /*2cb90*/  STL.64 [R1+0x2500], R26 ;  /* 0x0025001a01007387 */ /* 0x008fe20000100a00 */
[----:B------:R0:W-:Y:S03]  /*2cba0*/  STL.64 [R1+0x24f8], R24 ;  /* 0x0024f81801007387 */ /* 0x0001e60000100a00 */
[----:B0-----:R-:W2:Y:S01]  /*2cbb0*/  LDL.LU R24, [R1+0xe70] ;  /* 0x000e700001187983 */ /* 0x001ea20000300800 */
[----:B------:R-:W2:Y:S02]  /*2cbc0*/  LDL.LU R25, [R1+0xe74] ;  /* 0x000e740001197983 */ /* 0x000ea40000300800 */
[----:B------:R-:W2:Y:S02]  /*2cbd0*/  LDL.LU R26, [R1+0xe78] ;  /* 0x000e7800011a7983 */ /* 0x000ea40000300800 */
[----:B------:R-:W2:Y:S10]  /*2cbe0*/  LDL.LU R27, [R1+0xe7c] ;  /* 0x000e7c00011b7983 */ /* 0x000eb40000300800 */
[----:B------:R-:W-:Y:S01]  /*2cbf0*/  STL.64 [R1+0xec0], R12 ;  /* 0x000ec00c01007387 */ /* 0x000fe20000100a00 */
[----:B------:R0:W-:Y:S03]  /*2cc00*/  STL.64 [R1+0xec8], R14 ;  /* 0x000ec80e01007387 */ /* 0x0001e60000100a00 */
[----:B0-----:R-:W3:Y:S01]  /*2cc10*/  LDL.LU.64 R14, [R1+0x2578] ;  /* 0x00257800010e7983 */ /* 0x001ee20000300a00 */
[----:B------:R-:W3:Y:S02]  /*2cc20*/  LDL.LU.64 R10, [R1+0x2570] ;  /* 0x00257000010a7983 */ /* 0x000ee40000300a00 */
[----:B------:R-:W3:Y:S02]  /*2cc30*/  LDL.LU.64 R8, [R1+0x2568] ;  /* 0x0025680001087983 */ /* 0x000ee40000300a00 */
[C---:B---3--:R-:W-:Y:S11]  /*2cc40*/  HMMA.16816.F32 R8, R20.reuse, R14, R8 ;  /* 0x0000000e1408723c */ /* 0x048ff60000001808 */
[----:B------:R-:W-:Y:S11]  /*2cc50*/  @!UPT UIADD3 URZ, URZ, URZ, URZ ;  /* 0x0000003f3f3ff290 */ /* 0x000ff6000fffe03f */
[----:B------:R-:W-:Y:S01]  /*2cc60*/  @!UPT UIADD3 URZ, URZ, URZ, URZ ;  /* 0x0000003f3f3ff290 */ /* 0x000fe2000fffe03f */
[----:B------:R0:W-:Y:S01]  /*2cc70*/  STL.64 [R1+0xeb0], R8 ;  /* 0x000eb00801007387 */ /* 0x0001e20000100a00 */
[----:B------:R1:W-:Y:S03]  /*2cc80*/  STL.64 [R1+0xeb8], R10 ;  /* 0x000eb80a01007387 */ /* 0x0003e60000100a00 */
[----:B0-----:R-:W3:Y:S01]  /*2cc90*/  LDL.LU.64 R8, [R1+0x2560] ;  /* 0x0025600001087983 */ /* 0x001ee20000300a00 */
[----:B-1----:R-:W-:Y:S02]  /*2cca0*/  IMAD.MOV.U32 R10, RZ, RZ, R14 ;  /* 0x000000ffff0a7224 */ /* 0x002fe400078e000e */
        /* <DEDUP_REMOVED lines=21> */
[----:B------:R-:W2:Y:S01]  /*2ce00*/  LDL.LU R5, [R1+0x2520] ;  /* 0x0025200001057983 */ /* 0x000ea20000300800 */
        /* <DEDUP_REMOVED lines=8> */
[----:B------:R-:W2:Y:S02]  /*2ce90*/  LDL.LU.64 R18, [R1+0x2510] ;  /* 0x0025100001127983 */ /* 0x000ea40000300a00 */
[----:B------:R-:W3:Y:S01]  /*2cea0*/  LDL.LU.64 R16, [R1+0x2508] ;  /* 0x0025080001107983 */ /* 0x000ee20000300a00 */
[----:B--2---:R-:W-:Y:S11]  /*2ceb0*/  HMMA.16816.F32 R24, R20, R18, R24 ;  /* 0x000000121418723c */ /* 0x004ff60000001818 */
[----:B------:R-:W-:Y:S11]  /*2cec0*/  @!UPT UIADD3 URZ, URZ, URZ, URZ ;  /* 0x0000003f3f3ff290 */ /* 0x000ff6000fffe03f */
[----:B------:R-:W-:Y:S01]  /*2ced0*/  @!UPT UIADD3 URZ, URZ, URZ, URZ ;  /* 0x0000003f3f3ff290 */ /* 0x000fe2000fffe03f */
[----:B------:R-:W-:Y:S01]  /*2cee0*/  STL.64 [R1+0xe70], R24 ;  /* 0x000e701801007387 */ /* 0x000fe20000100a00 */
[----:B------:R0:W-:Y:S03]  /*2cef0*/  STL.64 [R1+0xe78], R26 ;  /* 0x000e781a01007387 */ /* 0x0001e60000100a00 */
[----:B0-----:R-:W4:Y:S01]  /*2cf00*/  LDL.LU.64 R26, [R1+0x2500] ;  /* 0x00250000011a7983 */ /* 0x001f220000300a00 */
[----:B------:R-:W4:Y:S02]  /*2cf10*/  LDL.LU.64 R24, [R1+0x24f8] ;  /* 0x0024f80001187983 */ /* 0x000f240000300a00 */
[----:B------:R0:W-:Y:S02]  /*2cf20*/  STL.64 [R1+0x23a8], R18 ;  /* 0x0023a81201007387 */ /* 0x0001e40000100a00 */
[----:B---3--:R-:W-:Y:S02]  /*2cf30*/  STL [R1+0x23a0], R17 ;  /* 0x0023a01101007387 */ /* 0x008fe40000100800 */
[----:B0-----:R-:W-:-:S02]  /*2cf40*/  IMAD.MOV.U32 R18, RZ, RZ, R13 ;  /* 0x000000ffff127224 */ /* 0x001fc400078e000d */
[----:B------:R-:W-:Y:S01]  /*2cf50*/  IMAD.MOV.U32 R19, RZ, RZ, R12 ;  /* 0x000000ffff137224 */ /* 0x000fe200078e000c */
[----:B----4-:R-:W-:Y:S11]  /*2cf60*/  HMMA.16816.F32 R24, R20, R14, R24 ;  /* 0x0000000e1418723c */ /* 0x010ff60000001818 */
[----:B------:R-:W-:Y:S11]  /*2cf70*/  @!UPT UIADD3 URZ, URZ, URZ, URZ ;  /* 0x0000003f3f3ff290 */ /* 0x000ff6000fffe03f */
[----:B------:R-:W-:Y:S01]  /*2cf80*/  @!UPT UIADD3 URZ, URZ, URZ, URZ ;  /* 0x0000003f3f3ff290 */ /* 0x000fe2000fffe03f */
[----:B------:R-:W-:Y:S01]  /*2cf90*/  STL.64 [R1+0xe60], R24 ;  /* 0x000e601801007387 */ /* 0x000fe20000100a00 */
[----:B------:R0:W-:Y:S03]  /*2cfa0*/  STL.64 [R1+0xe68], R26 ;  /* 0x000e681a01007387 */ /* 0x0001e60000100a00 */
[----:B0-----:R-:W2:Y:S01]  /*2cfb0*/  LDL.LU.64 R26, [R1+0x24f0] ;  /* 0x0024f000011a7983 */ /* 0x001ea20000300a00 */
[----:B------:R-:W3:Y:S02]  /*2cfc0*/  LDL.LU.64 R24, [R1+0x24e8] ;  /* 0x0024e80001187983 */ /* 0x000ee40000300a00 */
[----:B------:R-:W-:Y:S02]  /*2cfd0*/  STL.64 [R1+0x23c0], R18 ;  /* 0x0023c01201007387 */ /* 0x000fe40000100a00 */
[----:B------:R0:W-:Y:S01]  /*2cfe0*/  STL.64 [R1+0x2398], R14 ;  /* 0x0023980e01007387 */ /* 0x0001e20000100a00 */
[----:B------:R-:W4:Y:S01]  /*2cff0*/  LDL.LU R12, [R1+0x740] ;  /* 0x00074000010c7983 */ /* 0x000f220000300800 */
[----:B------:R-:W4:Y:S03]  /*2d000*/  LDL.LU R13, [R1+0x744] ;  /* 0x00074400010d7983 */ /* 0x000f260000300800 */
[----:B0-----:R-:W2:Y:S01]  /*2d010*/  LDL.LU R14, [R1+0x748] ;  /* 0x00074800010e7983 */ /* 0x001ea20000300800 */
[----:B------:R-:W2:Y:S02]  /*2d020*/  LDL.LU R15, [R1+0x74c] ;  /* 0x00074c00010f7983 */ /* 0x000ea40000300800 */
[----:B------:R-:W-:-:S02]  /*2d030*/  IMAD.MOV.U32 R18, RZ, RZ, R3 ;  /* 0x000000ffff127224 */ /* 0x000fc400078e0003 */
[----:B------:R-:W-:Y:S01]  /*2d040*/  IMAD.MOV.U32 R19, RZ, RZ, R4 ;  /* 0x000000ffff137224 */ /* 0x000fe200078e0004 */
[----:B------:R-:W3:Y:S01]  /*2d050*/  LDL.LU R3, [R1+0x24e4] ;  /* 0x0024e40001037983 */ /* 0x000ee20000300800 */
[----:B------:R-:W3:Y:S03]  /*2d060*/  LDL.LU R4, [R1+0x24e0] ;  /* 0x0024e00001047983 */ /* 0x000ee60000300800 */
[----:B------:R-:W-:Y:S04]  /*2d070*/  STL.64 [R1+0x23d8], R18 ;  /* 0x0023d81201007387 */ /* 0x000fe80000100a00 */
[----:B--2---:R-:W-:Y:S01]  /*2d080*/  STL.64 [R1+0x23b8], R14 ;  /* 0x0023b80e01007387 */ /* 0x004fe20000100a00 */
[----:B----4-:R0:W-:Y:S03]  /*2d090*/  STL.64 [R1+0x23b0], R12 ;  /* 0x0023b00c01007387 */ /* 0x0101e60000100a00 */
[----:B0-----:R-:W2:Y:S01]  /*2d0a0*/  LDL.LU R12, [R1+0x750] ;  /* 0x00075000010c7983 */ /* 0x001ea20000300800 */
[----:B------:R-:W2:Y:S02]  /*2d0b0*/  LDL.LU R13, [R1+0x754] ;  /* 0x00075400010d7983 */ /* 0x000ea40000300800 */
[----:B------:R-:W4:Y:S02]  /*2d0c0*/  LDL.LU R14, [R1+0x758] ;  /* 0x00075800010e7983 */ /* 0x000f240000300800 */
[----:B------:R-:W4:Y:S02]  /*2d0d0*/  LDL.LU R15, [R1+0x75c] ;  /* 0x00075c00010f7983 */ /* 0x000f240000300800 */
[----:B------:R-:W-:-:S02]  /*2d0e0*/  IMAD.MOV.U32 R18, RZ, RZ, R0 ;  /* 0x000000ffff127224 */ /* 0x000fc400078e0000 */
[----:B------:R-:W-:Y:S01]  /*2d0f0*/  IMAD.MOV.U32 R19, RZ, RZ, R2 ;  /* 0x000000ffff137224 */ /* 0x000fe200078e0002 */
[----:B------:R-:W3:Y:S01]  /*2d100*/  LDL.LU R0, [R1+0x24dc] ;  /* 0x0024dc0001007983 */ /* 0x000ee20000300800 */
[----:B------:R-:W3:Y:S03]  /*2d110*/  LDL.LU R2, [R1+0x24d8] ;  /* 0x0024d80001027983 */ /* 0x000ee60000300800 */
[----:B------:R-:W-:Y:S04]  /*2d120*/  STL.64 [R1+0x23f0], R18 ;  /* 0x0023f01201007387 */ /* 0x000fe80000100a00 */
[----:B----4-:R-:W-:Y:S01]  /*2d130*/  STL.64 [R1+0x23d0], R14 ;  /* 0x0023d00e01007387 */ /* 0x010fe20000100a00 */
[----:B--2---:R0:W-:Y:S03]  /*2d140*/  STL.64 [R1+0x23c8], R12 ;  /* 0x0023c80c01007387 */ /* 0x0041e60000100a00 */
        /* <DEDUP_REMOVED lines=8> */
[----:B------:R0:W-:Y:S02]  /*2d1d0*/  STL.64 [R1+0x2408], R18 ;  /* 0x0024081201007387 */ /* 0x0001e40000100a00 */
[----:B0-----:R-:W-:Y:S02]  /*2d1e0*/  IMAD.MOV.U32 R18, RZ, RZ, R29 ;  /* 0x000000ffff127224 */ /* 0x001fe400078e001d */
[----:B------:R-:W-:-:S05]  /*2d1f0*/  IMAD.MOV.U32 R19, RZ, RZ, R28 ;  /* 0x000000ffff137224 */ /* 0x000fca00078e001c */
        /* <DEDUP_REMOVED lines=16> */
[----:B---3--:R-:W-:-:S02]  /*2d300*/  IMAD.MOV.U32 R18, RZ, RZ, R25 ;  /* 0x000000ffff127224 */ /* 0x008fc400078e0019 */
[----:B------:R-:W-:-:S05]  /*2d310*/  IMAD.MOV.U32 R19, RZ, RZ, R24 ;  /* 0x000000ffff137224 */ /* 0x000fca00078e0018 */
[----:B------:R-:W-:Y:S04]  /*2d320*/  STL.64 [R1+0x2450], R18 ;  /* 0x0024501201007387 */ /* 0x000fe80000100a00 */
[----:B----4-:R-:W-:Y:S01]  /*2d330*/  STL.64 [R1+0x2418], R14 ;  /* 0x0024180e01007387 */ /* 0x010fe20000100a00 */
[----:B--2---:R0:W-:Y:S03]  /*2d340*/  STL.64 [R1+0x2410], R12 ;  /* 0x0024100c01007387 */ /* 0x0041e60000100a00 */
[----:B0-----:R-:W2:Y:S01]  /*2d350*/  LDL.LU R12, [R1+0x790] ;  /* 0x00079000010c7983 */ /* 0x001ea20000300800 */
[----:B------:R-:W2:Y:S02]  /*2d360*/  LDL.LU R13, [R1+0x794] ;  /* 0x00079400010d7983 */ /* 0x000ea40000300800 */
[----:B------:R-:W3:Y:S02]  /*2d370*/  LDL.LU R14, [R1+0x798] ;  /* 0x00079800010e7983 */ /* 0x000ee40000300800 */
[----:B------:R-:W3:Y:S02]  /*2d380*/  LDL.LU R15, [R1+0x79c] ;  /* 0x00079c00010f7983 */ /* 0x000ee40000300800 */
[----:B------:R-:W-:-:S02]  /*2d390*/  IMAD.MOV.U32 R18, RZ, RZ, R16 ;  /* 0x000000ffff127224 */ /* 0x000fc400078e0010 */
[----:B------:R-:W-:-:S05]  /*2d3a0*/  IMAD.MOV.U32 R19, RZ, RZ, R9 ;  /* 0x000000ffff137224 */ /* 0x000fca00078e0009 */
[----:B------:R-:W-:Y:S04]  /*2d3b0*/  STL.64 [R1+0x2468], R18 ;  /* 0x0024681201007387 */ /* 0x000fe80000100a00 */
[----:B---3--:R-:W-:Y:S01]  /*2d3c0*/  STL.64 [R1+0x2430], R14 ;  /* 0x0024300e01007387 */ /* 0x008fe20000100a00 */
        /* <DEDUP_REMOVED lines=16> */
[----:B------:R0:W-:Y:S02]  /*2d4d0*/  STL.64 [R1+0x2498], R18 ;  /* 0x0024981201007387 */ /* 0x0001e40000100a00 */
[----:B0-----:R-:W-:Y:S02]  /*2d4e0*/  IMAD.MOV.U32 R18, RZ, RZ, R4 ;  /* 0x000000ffff127224 */ /* 0x001fe400078e0004 */
[----:B------:R-:W4:Y:S01]  /*2d4f0*/  LDL.LU R4, [R1+0xe50] ;  /* 0x000e500001047983 */ /* 0x000f220000300800 */
[----:B------:R-:W4:Y:S02]  /*2d500*/  LDL.LU R5, [R1+0xe54] ;  /* 0x000e540001057983 */ /* 0x000f240000300800 */
[----:B------:R-:W4:Y:S02]  /*2d510*/  LDL.LU R6, [R1+0xe58] ;  /* 0x000e580001067983 */ /* 0x000f240000300800 */
[----:B------:R-:W-:Y:S01]  /*2d520*/  IMAD.MOV.U32 R19, RZ, RZ, R3 ;  /* 0x000000ffff137224 */ /* 0x000fe200078e0003 */
[----:B------:R-:W4:Y:S01]  /*2d530*/  LDL.LU R7, [R1+0xe5c] ;  /* 0x000e5c0001077983 */ /* 0x000f220000300800 */
[----:B------:R-:W4:Y:S02]  /*2d540*/  LDL.LU R24, [R1+0x8e0] ;  /* 0x0008e00001187983 */ /* 0x000f240000300800 */
[----:B------:R-:W4:Y:S02]  /*2d550*/  LDL.LU R25, [R1+0x8e4] ;  /* 0x0008e40001197983 */ /* 0x000f240000300800 */
[----:B------:R-:W4:Y:S01]  /*2d560*/  LDL.LU R26, [R1+0x8e8] ;  /* 0x0008e800011a7983 */ /* 0x000f220000300800 */
[----:B------:R-:W4:Y:S01]  /*2d570*/  LDL.LU R27, [R1+0x8ec] ;  /* 0x0008ec00011b7983 */ /* 0x000f220000300800 */
[----:B------:R-:W-:Y:S03]  /*2d580*/  STL.64 [R1+0x24b0], R18 ;  /* 0x0024b01201007387 */ /* 0x000fe60000100a00 */
[----:B---3--:R-:W-:Y:S01]  /*2d590*/  STL.64 [R1+0x2460], R14 ;  /* 0x0024600e01007387 */ /* 0x008fe20000100a00 */
[----:B--2---:R0:W-:Y:S03]  /*2d5a0*/  STL.64 [R1+0x2458], R12 ;  /* 0x0024580c01007387 */ /* 0x0041e60000100a00 */
[----:B0-----:R-:W2:Y:S01]  /*2d5b0*/  LDL.LU R12, [R1+0x7c0] ;  /* 0x0007c000010c7983 */ /* 0x001ea20000300800 */
[----:B------:R-:W2:Y:S02]  /*2d5c0*/  LDL.LU R13, [R1+0x7c4] ;  /* 0x0007c400010d7983 */ /* 0x000ea40000300800 */
[----:B------:R-:W3:Y:S02]  /*2d5d0*/  LDL.LU R14, [R1+0x7c8] ;  /* 0x0007c800010e7983 */ /* 0x000ee40000300800 */
[----:B------:R-:W3:Y:S01]  /*2d5e0*/  LDL.LU R15, [R1+0x7cc] ;  /* 0x0007cc00010f7983 */ /* 0x000ee20000300800 */
[----:B------:R-:W2:Y:S01]  /*2d5f0*/  LDL.LU R16, [R1+0x800] ;  /* 0x0008000001107983 */ /* 0x000ea20000300800 */
[----:B------:R-:W4:Y:S02]  /*2d600*/  LDL.LU R17, [R1+0x804] ;  /* 0x0008040001117983 */ /* 0x000f240000300800 */
[----:B------:R-:W4:Y:S02]  /*2d610*/  LDL.LU R18, [R1+0x808] ;  /* 0x0008080001127983 */ /* 0x000f240000300800 */
[----:B------:R-:W4:Y:S01]  /*2d620*/  LDL.LU R19, [R1+0x80c] ;  /* 0x00080c0001137983 */ /* 0x000f220000300800 */
[----:B---3--:R-:W-:Y:S01]  /*2d630*/  STL.64 [R1+0x2478], R14 ;  /* 0x0024780e01007387 */ /* 0x008fe20000100a00 */
[----:B--2---:R0:W-:Y:S03]  /*2d640*/  STL.64 [R1+0x2470], R12 ;  /* 0x0024700c01007387 */ /* 0x0041e60000100a00 */
[----:B0-----:R-:W2:Y:S01]  /*2d650*/  LDL.LU R12, [R1+0x7d0] ;  /* 0x0007d000010c7983 */ /* 0x001ea20000300800 */
[----:B------:R-:W2:Y:S02]  /*2d660*/  LDL.LU R13, [R1+0x7d4] ;  /* 0x0007d400010d7983 */ /* 0x000ea40000300800 */
[----:B------:R-:W3:Y:S02]  /*2d670*/  LDL.LU R14, [R1+0x7d8] ;  /* 0x0007d800010e7983 */ /* 0x000ee40000300800 */
[----:B------:R-:W3:Y:S01]  /*2d680*/  LDL.LU R15, [R1+0x7dc] ;  /* 0x0007dc00010f7983 */ /* 0x000ee20000300800 */
[C---:B----4-:R-:W-:Y:S01]  /*2d690*/  HMMA.16816.F32 R4, R20.reuse, R10, R4 ;  /* 0x0000000a1404723c */ /* 0x050fe20000001804 */
[----:B---3--:R-:W-:Y:S01]  /*2d6a0*/  STL.64 [R1+0x2490], R14 ;  /* 0x0024900e01007387 */ /* 0x008fe20000100a00 */
[----:B--2---:R0:W-:Y:S03]  /*2d6b0*/  STL.64 [R1+0x2488], R12 ;  /* 0x0024880c01007387 */ /* 0x0041e60000100a00 */
        /* <DEDUP_REMOVED lines=9> */
[----:B------:R-:W2:Y:S02]  /*2d750*/  LDL.LU R15, [R1+0x7fc] ;  /* 0x0007fc00010f7983 */ /* 0x000ea40000300800 */
[----:B------:R-:W-:Y:S01]  /*2d760*/  STL.64 [R1+0xe50], R4 ;  /* 0x000e500401007387 */ /* 0x000fe20000100a00 */
[----:B------:R0:W-:Y:S03]  /*2d770*/  STL.64 [R1+0xe58], R6 ;  /* 0x000e580601007387 */ /* 0x0001e60000100a00 */
[----:B0-----:R-:W3:Y:S01]  /*2d780*/  LDL.LU.64 R6, [R1+0x24c8] ;  /* 0x0024c80001067983 */ /* 0x001ee20000300a00 */
[----:B------:R0:W-:Y:S02]  /*2d790*/  STL.64 [R1+0x2390], R10 ;  /* 0x0023900a01007387 */ /* 0x0001e40000100a00 */
[----:B------:R-:W4:Y:S02]  /*2d7a0*/  LDL.LU R8, [R1+0x730] ;  /* 0x0007300001087983 */ /* 0x000f240000300800 */
[----:B------:R-:W4:Y:S01]  /*2d7b0*/  LDL.LU R9, [R1+0x734] ;  /* 0x0007340001097983 */ /* 0x000f220000300800 */
[----:B0-----:R-:W4:Y:S01]  /*2d7c0*/  LDL.LU R10, [R1+0x738] ;  /* 0x00073800010a7983 */ /* 0x001f220000300800 */
[----:B------:R-:W4:Y:S01]  /*2d7d0*/  LDL.LU R11, [R1+0x73c] ;  /* 0x00073c00010b7983 */ /* 0x000f220000300800 */
[----:B---3--:R-:W-:Y:S02]  /*2d7e0*/  HMMA.16816.F32 R20, R20, R6, R24 ;  /* 0x000000061414723c */ /* 0x008fe40000001818 */
[----:B------:R-:W3:Y:S01]  /*2d7f0*/  LDL.LU.64 R26, [R1+0x24c0] ;  /* 0x0024c000011a7983 */ /* 0x000ee20000300a00 */
[----:B------:R-:W3:Y:S11]  /*2d800*/  LDL.LU.64 R24, [R1+0x24b8] ;  /* 0x0024b80001187983 */ /* 0x000ef60000300a00 */
[----:B------:R-:W-:Y:S09]  /*2d810*/  @!UPT UIADD3 URZ, URZ, URZ, URZ ;  /* 0x0000003f3f3ff290 */ /* 0x000ff2000fffe03f */
[----:B------:R-:W-:Y:S01]  /*2d820*/  STL.64 [R1+0x8e0], R20 ;  /* 0x0008e01401007387 */ /* 0x000fe20000100a00 */
[----:B------:R0:W-:Y:S02]  /*2d830*/  STL.64 [R1+0x8e8], R22 ;  /* 0x0008e81601007387 */ /* 0x0001e40000100a00 */
[----:B------:R1:W-:Y:S02]  /*2d840*/  STL.64 [R1+0x2388], R6 ;  /* 0x0023880601007387 */ /* 0x0003e40000100a00 */
[----:B------:R-:W2:Y:S01]  /*2d850*/  LDL.LU R4, [R1+0x720] ;  /* 0x0007200001047983 */ /* 0x000ea20000300800 */
[----:B------:R-:W2:Y:S01]  /*2d860*/  LDL.LU R5, [R1+0x724] ;  /* 0x0007240001057983 */ /* 0x000ea20000300800 */
[----:B0-----:R-:W-:Y:S02]  /*2d870*/  IMAD.MOV.U32 R22, RZ, RZ, R2 ;  /* 0x000000ffff167224 */ /* 0x001fe400078e0002 */
[----:B------:R-:W-:Y:S01]  /*2d880*/  IMAD.MOV.U32 R23, RZ, RZ, R0 ;  /* 0x000000ffff177224 */ /* 0x000fe200078e0000 */
[----:B-1----:R-:W2:Y:S01]  /*2d890*/  LDL.LU R6, [R1+0x728] ;  /* 0x0007280001067983 */ /* 0x002ea20000300800 */
[----:B------:R-:W2:Y:S05]  /*2d8a0*/  LDL.LU R7, [R1+0x72c] ;  /* 0x00072c0001077983 */ /* 0x000eaa0000300800 */
[C---:B---3--:R-:W-:Y:S01]  /*2d8b0*/  HMMA.16816.F32 R20, R24.reuse, R22, R16 ;  /* 0x000000161814723c */ /* 0x048fe20000001810 */
[----:B------:R-:W2:Y:S11]  /*2d8c0*/  LDL.LU.64 R18, [R1+0x24b0] ;  /* 0x0024b00001127983 */ /* 0x000eb60000300a00 */
[----:B------:R-:W-:Y:S11]  /*2d8d0*/  @!UPT UIADD3 URZ, URZ, URZ, URZ ;  /* 0x0000003f3f3ff290 */ /* 0x000ff6000fffe03f */
[----:B------:R0:W-:Y:S01]  /*2d8e0*/  STL.64 [R1+0x800], R20 ;  /* 0x0008001401007387 */ /* 0x0001e20000100a00 */
[----:B------:R1:W-:Y:S03]  /*2d8f0*/  STL.64 [R1+0x808], R22 ;  /* 0x0008081601007387 */ /* 0x0003e60000100a00 */
[----:B0-----:R-:W3:Y:S01]  /*2d900*/  LDL.LU R20, [R1+0x120] ;  /* 0x0001200001147983 */ /* 0x001ee20000300800 */
[----:B------:R-:W3:Y:S02]  /*2d910*/  LDL.LU R21, [R1+0x124] ;  /* 0x0001240001157983 */ /* 0x000ee40000300800 */
[----:B-1----:R-:W3:Y:S02]  /*2d920*/  LDL.LU R22, [R1+0x128] ;  /* 0x0001280001167983 */ /* 0x002ee40000300800 */
[----:B------:R-:W3:Y:S01]  /*2d930*/  LDL.LU R23, [R1+0x12c] ;  /* 0x00012c0001177983 */ /* 0x000ee20000300800 */
[C---:B--2---:R-:W-:Y:S01]  /*2d940*/  HMMA.16816.F32 R16, R24.reuse, R18, R12 ;  /* 0x000000121810723c */ /* 0x044fe2000000180c */
[----:B------:R-:W2:Y:S01]  /*2d950*/  LDL.LU.64 R14, [R1+0x24a8] ;  /* 0x0024a800010e7983 */ /* 0x000ea20000300a00 */
[----:B------:R-:W2:Y:S11]  /*2d960*/  LDL.LU.64 R12, [R1+0x24a0] ;  /* 0x0024a000010c7983 */ /* 0x000eb60000300a00 */
[----:B------:R-:W-:Y:S10]  /*2d970*/  @!UPT UIADD3 URZ, URZ, URZ, URZ ;  /* 0x0000003f3f3ff290 */ /* 0x000ff4000fffe03f */
        /* <DEDUP_REMOVED lines=73> */
[----:B------:R-:W3:Y:S01]  /*2de10*/  LDL.LU R17, [R1+0x23a0] ;  /* 0x0023a00001117983 */ /* 0x000ee20000300800 */
[C---:B--2---:R-:W-:Y:S11]  /*2de20*/  HMMA.16816.F32 R12, R24.reuse, R18, R12 ;  /* 0x00000012180c723c */ /* 0x044ff6000000180c */
[----:B------:R-:W-:Y:S11]  /*2de30*/  @!UPT UIADD3 URZ, URZ, URZ, URZ ;  /* 0x0000003f3f3ff290 */ /* 0x000ff6000fffe03f */
[----:B------:R-:W-:Y:S01]  /*2de40*/  @!UPT UIADD3 URZ, URZ, URZ, URZ ;  /* 0x0000003f3f3ff290 */ /* 0x000fe2000fffe03f */
[----:B------:R-:W-:Y:S01]  /*2de50*/  STL.64 [R1+0x740], R12 ;  /* 0x0007400c01007387 */ /* 0x000fe20000100a00 */
[----:B------:R0:W-:Y:S03]  /*2de60*/  STL.64 [R1+0x748], R14 ;  /* 0x0007480e01007387 */ /* 0x0001e60000100a00 */
[----:B0-----:R-:W4:Y:S01]  /*2de70*/  LDL.LU.64 R14, [R1+0x2398] ;  /* 0x00239800010e7983 */ /* 0x001f220000300a00 */
[----:B------:R0:W-:Y:S03]  /*2de80*/  STL.64 [R1+0x2370], R18 ;  /* 0x0023701201007387 */ /* 0x0001e60000100a00 */
[----:B0-----:R-:W2:Y:S01]  /*2de90*/  LDL.64 R18, [R1+0xa8] ;  /* 0x0000a80001127983 */ /* 0x001ea20000100a00 */
[C---:B----4-:R-:W-:Y:S03]  /*2dea0*/  HMMA.16816.F32 R8, R24.reuse, R14, R8 ;  /* 0x0000000e1808723c */ /* 0x050fe60000001808 */
[----:B--2---:R0:W-:Y:S04]  /*2deb0*/  STL.64 [R1+0x2380], R18 ;  /* 0x0023801201007387 */ /* 0x0041e80000100a00 */
[----:B0-----:R-:W2:Y:S11]  /*2dec0*/  LDL.64 R18, [R1+0xb8] ;  /* 0x0000b80001127983 */ /* 0x001eb60000100a00 */
[----:B------:R-:W-:Y:S05]  /*2ded0*/  @!UPT UIADD3 URZ, URZ, URZ, URZ ;  /* 0x0000003f3f3ff290 */ /* 0x000fea000fffe03f */
[----:B------:R-:W-:Y:S02]  /*2dee0*/  STL.64 [R1+0x730], R8 ;  /* 0x0007300801007387 */ /* 0x000fe40000100a00 */
[----:B------:R0:W-:Y:S02]  /*2def0*/  STL.64 [R1+0x738], R10 ;  /* 0x0007380a01007387 */ /* 0x0001e40000100a00 */
[----:B0-----:R-:W4:Y:S01]  /*2df00*/  LDL.LU.64 R10, [R1+0x2390] ;  /* 0x00239000010a7983 */ /* 0x001f220000300a00 */
[----:B------:R0:W-:Y:S03]  /*2df10*/  STL.64 [R1+0x22c0], R14 ;  /* 0x0022c00e01007387 */ /* 0x0001e60000100a00 */
[----:B0-----:R-:W2:Y:S01]  /*2df20*/  LDL.64 R14, [R1+0x88] ;  /* 0x00008800010e7983 */ /* 0x001ea20000100a00 */
[C---:B----4-:R-:W-:Y:S03]  /*2df30*/  HMMA.16816.F32 R4, R24.reuse, R10, R4 ;  /* 0x0000000a1804723c */ /* 0x050fe60000001804 */
[----:B--2---:R0:W-:Y:S01]  /*2df40*/  STL.64 [R1+0x2378], R14 ;  /* 0x0023780e01007387 */ /* 0x0041e20000100a00 */
[----:B------:R-:W2:Y:S02]  /*2df50*/  LDL.LU R12, [R1+0xbb0] ;  /* 0x000bb000010c7983 */ /* 0x000ea40000300800 */
[----:B------:R-:W2:Y:S01]  /*2df60*/  LDL.LU R13, [R1+0xbb4] ;  /* 0x000bb400010d7983 */ /* 0x000ea20000300800 */
[----:B0-----:R-:W2:Y:S01]  /*2df70*/  LDL.LU R14, [R1+0xbb8] ;  /* 0x000bb800010e7983 */ /* 0x001ea20000300800 */
[----:B------:R-:W2:Y:S11]  /*2df80*/  LDL.LU R15, [R1+0xbbc] ;  /* 0x000bbc00010f7983 */ /* 0x000eb60000300800 */
[----:B------:R-:W-:Y:S04]  /*2df90*/  @!UPT UIADD3 URZ, URZ, URZ, URZ ;  /* 0x0000003f3f3ff290 */ /* 0x000fe8000fffe03f */
[----:B------:R-:W-:Y:S02]  /*2dfa0*/  STL.64 [R1+0x720], R4 ;  /* 0x0007200401007387 */ /* 0x000fe40000100a00 */
[----:B------:R0:W-:Y:S02]  /*2dfb0*/  STL.64 [R1+0x728], R6 ;  /* 0x0007280601007387 */ /* 0x0001e40000100a00 */
[----:B0-----:R-:W3:Y:S01]  /*2dfc0*/  LDL.LU.64 R6, [R1+0x2388] ;  /* 0x0023880001067983 */ /* 0x001ee20000300a00 */
[----:B------:R0:W-:Y:S02]  /*2dfd0*/  STL.64 [R1+0x22f0], R10 ;  /* 0x0022f00a01007387 */ /* 0x0001e40000100a00 */
[----:B------:R-:W4:Y:S02]  /*2dfe0*/  LDL.LU R8, [R1+0xb90] ;  /* 0x000b900001087983 */ /* 0x000f240000300800 */
[----:B------:R-:W4:Y:S01]  /*2dff0*/  LDL.LU R9, [R1+0xb94] ;  /* 0x000b940001097983 */ /* 0x000f220000300800 */
[----:B0-----:R-:W4:Y:S01]  /*2e000*/  LDL.LU R10, [R1+0xb98] ;  /* 0x000b9800010a7983 */ /* 0x001f220000300800 */
[----:B------:R-:W4:Y:S01]  /*2e010*/  LDL.LU R11, [R1+0xb9c] ;  /* 0x000b9c00010b7983 */ /* 0x000f220000300800 */
[----:B---3--:R-:W-:Y:S02]  /*2e020*/  HMMA.16816.F32 R20, R24, R6, R20 ;  /* 0x000000061814723c */ /* 0x008fe40000001814 */
[----:B------:R0:W-:Y:S01]  /*2e030*/  STL [R1+0x228c], R6 ;  /* 0x00228c0601007387 */ /* 0x0001e20000100800 */
[----:B------:R1:W-:Y:S03]  /*2e040*/  STL [R1+0x2288], R7 ;  /* 0x0022880701007387 */ /* 0x0003e60000100800 */
[----:B------:R-:W3:Y:S11]  /*2e050*/  LDSM.16.MT88.4 R24, [R17+0xa180] ;  /* 0x00a180001118783b */ /* 0x000ef60000004200 */
[----:B------:R-:W-:Y:S06]  /*2e060*/  @!UPT UIADD3 URZ, URZ, URZ, URZ ;  /* 0x0000003f3f3ff290 */ /* 0x000fec000fffe03f */
[----:B------:R-:W-:Y:S01]  /*2e070*/  STL.64 [R1+0x120], R20 ;  /* 0x0001201401007387 */ /* 0x000fe20000100a00 */
[----:B------:R-:W-:Y:S02]  /*2e080*/  STL.64 [R1+0x128], R22 ;  /* 0x0001281601007387 */ /* 0x000fe40000100a00 */
[----:B------:R-:W2:Y:S02]  /*2e090*/  LDL.LU R4, [R1+0xbc0] ;  /* 0x000bc00001047983 */ /* 0x000ea40000300800 */
[----:B------:R-:W2:Y:S01]  /*2e0a0*/  LDL.LU R5, [R1+0xbc4] ;  /* 0x000bc40001057983 */ /* 0x000ea20000300800 */
[----:B0-----:R-:W2:Y:S01]  /*2e0b0*/  LDL.LU R6, [R1+0xbc8] ;  /* 0x000bc80001067983 */ /* 0x001ea20000300800 */
[----:B-1----:R-:W2:Y:S03]  /*2e0c0*/  LDL.LU R7, [R1+0xbcc] ;  /* 0x000bcc0001077983 */ /* 0x002ea60000300800 */
[----:B------:R-:W2:Y:S01]  /*2e0d0*/  LDSM.16.MT88.4 R20, [R17+0xa100] ;  /* 0x00a100001114783b */ /* 0x000ea20000004200 */
[----:B------:R-:W-:-:S03]  /*2e0e0*/  IMAD.MOV.U32 R3, RZ, RZ, R19 ;  /* 0x000000ffff037224 */ /* 0x000fc600078e0013 */
[----:B---3--:R0:W-:Y:S01]  /*2e0f0*/  STL.64 [R1+0x2280], R26 ;  /* 0x0022801a01007387 */ /* 0x0081e20000100a00 */
[----:B------:R-:W-:Y:S03]  /*2e100*/  STL.64 [R1+0x2278], R24 ;  /* 0x0022781801007387 */ /* 0x000fe60000100a00 */
[----:B0-----:R-:W3:Y:S01]  /*2e110*/  LDL.64 R26, [R1+0x98] ;  /* 0x00009800011a7983 */ /* 0x001ee20000100a00 */
[C---:B--2---:R-:W-:Y:S11]  /*2e120*/  HMMA.16816.F32 R4, R20.reuse, R18, R4 ;  /* 0x000000121404723c */ /* 0x044ff60000001804 */
[----:B------:R-:W-:Y:S11]  /*2e130*/  @!UPT UIADD3 URZ, URZ, URZ, URZ ;  /* 0x0000003f3f3ff290 */ /* 0x000ff6000fffe03f */
[----:B------:R-:W-:Y:S01]  /*2e140*/  @!UPT UIADD3 URZ, URZ, URZ, URZ ;  /* 0x0000003f3f3ff290 */ /* 0x000fe2000fffe03f */
[----:B------:R0:W-:Y:S01]  /*2e150*/  STL.64 [R1+0xbc0], R4 ;  /* 0x000bc00401007387 */ /* 0x0001e20000100a00 */
[----:B------:R-:W-:Y:S02]  /*2e160*/  STL.64 [R1+0xbc8], R6 ;  /* 0x000bc80601007387 */ /* 0x000fe40000100a00 */
[----:B0-----:R-:W-:Y:S02]  /*2e170*/  IMAD.MOV.U32 R4, RZ, RZ, R18 ;  /* 0x000000ffff047224 */ /* 0x001fe400078e0012 */
[----:B------:R-:W2:Y:S01]  /*2e180*/  LDL.LU.64 R18, [R1+0x2380] ;  /* 0x0023800001127983 */ /* 0x000ea20000300a00 */
[----:B------:R-:W-:Y:S02]  /*2e190*/  STL [R1+0x2294], R3 ;  /* 0x0022940301007387 */ /* 0x000fe40000100800 */
[----:B------:R0:W-:Y:S02]  /*2e1a0*/  STL [R1+0x2290], R4 ;  /* 0x0022900401007387 */ /* 0x0001e40000100800 */
[----:B0-----:R-:W3:Y:S01]  /*2e1b0*/  LDL.LU R4, [R1+0xba0] ;  /* 0x000ba00001047983 */ /* 0x001ee20000300800 */
[----:B------:R-:W3:Y:S02]  /*2e1c0*/  LDL.LU R5, [R1+0xba4] ;  /* 0x000ba40001057983 */ /* 0x000ee40000300800 */
[----:B------:R-:W3:Y:S02]  /*2e1d0*/  LDL.LU R6, [R1+0xba8] ;  /* 0x000ba80001067983 */ /* 0x000ee40000300800 */
[----:B------:R-:W3:Y:S01]  /*2e1e0*/  LDL.LU R7, [R1+0xbac] ;  /* 0x000bac0001077983 */ /* 0x000ee20000300800 */
[C---:B--2---:R-:W-:Y:S11]  /*2e1f0*/  HMMA.16816.F32 R12, R20.reuse, R18, R12 ;  /* 0x00000012140c723c */ /* 0x044ff6000000180c */
[----:B------:R-:W-:Y:S11]  /*2e200*/  @!UPT UIADD3 URZ, URZ, URZ, URZ ;  /* 0x0000003f3f3ff290 */ /* 0x000ff6000fffe03f */
[----:B------:R-:W-:Y:S01]  /*2e210*/  @!UPT UIADD3 URZ, URZ, URZ, URZ ;  /* 0x0000003f3f3ff290 */ /* 0x000fe2000fffe03f */
[----:B------:R-:W-:Y:S01]  /*2e220*/  STL.64 [R1+0xbb0], R12 ;  /* 0x000bb00c01007387 */ /* 0x000fe20000100a00 */
[----:B------:R0:W-:Y:S03]  /*2e230*/  STL.64 [R1+0xbb8], R14 ;  /* 0x000bb80e01007387 */ /* 0x0001e60000100a00 */
[----:B0-----:R-:W4:Y:S01]  /*2e240*/  LDL.LU.64 R14, [R1+0x2378] ;  /* 0x00237800010e7983 */ /* 0x001f220000300a00 */
[----:B------:R-:W-:Y:S02]  /*2e250*/  IMAD.MOV.U32 R2, RZ, RZ, R18 ;  /* 0x000000ffff027224 */ /* 0x000fe400078e0012 */
[----:B------:R-:W-:Y:S02]  /*2e260*/  IMAD.MOV.U32 R0, RZ, RZ, R19 ;  /* 0x000000ffff007224 */ /* 0x000fe400078e0013 */
[----:B------:R-:W2:Y:S01]  /*2e270*/  LDL.LU.64 R18, [R1+0x2370] ;  /* 0x0023700001127983 */ /* 0x000ea20000300a00 */
[----:B---3--:R-:W-:Y:S02]  /*2e280*/  HMMA.16816.F32 R4, R20, R26, R4 ;  /* 0x0000001a1404723c */ /* 0x008fe40000001804 */
[----:B------:R-:W-:Y:S02]  /*2e290*/  STL [R1+0x229c], R0 ;  /* 0x00229c0001007387 */ /* 0x000fe40000100800 */
[----:B------:R-:W-:Y:S11]  /*2e2a0*/  STL [R1+0x2298], R2 ;  /* 0x0022980201007387 */ /* 0x000ff60000100800 */
[----:B------:R-:W-:Y:S08]  /*2e2b0*/  @!UPT UIADD3 URZ, URZ, URZ, URZ ;  /* 0x0000003f3f3ff290 */ /* 0x000ff0000fffe03f */
[----:B------:R0:W-:Y:S01]  /*2e2c0*/  STL.64 [R1+0xba0], R4 ;  /* 0x000ba00401007387 */ /* 0x0001e20000100a00 */
[----:B------:R-:W-:Y:S02]  /*2e2d0*/  STL.64 [R1+0xba8], R6 ;  /* 0x000ba80601007387 */ /* 0x000fe40000100a00 */
[----:B0-----:R-:W-:-:S05]  /*2e2e0*/  IMAD.MOV.U32 R5, RZ, RZ, R27 ;  /* 0x000000ffff057224 */ /* 0x001fca00078e001b */
[----:B------:R4:W-:Y:S01]  /*2e2f0*/  STL [R1+0x22a4], R5 ;  /* 0x0022a40501007387 */ /* 0x0009e20000100800 */
[----:B------:R-:W-:-:S05]  /*2e300*/  IMAD.MOV.U32 R16, RZ, RZ, R26 ;  /* 0x000000ffff107224 */ /* 0x000fca00078e001a */
[----:B------:R0:W-:Y:S01]  /*2e310*/  STL [R1+0x22a0], R16 ;  /* 0x0022a01001007387 */ /* 0x0001e20000100800 */
[C---:B----4-:R-:W-:Y:S01]  /*2e320*/  HMMA.16816.F32 R4, R20.reuse, R14, R8 ;  /* 0x0000000e1404723c */ /* 0x050fe20000001808 */
[----:B------:R-:W-:Y:S02]  /*2e330*/  IMAD.MOV.U32 R17, RZ, RZ, R15 ;  /* 0x000000ffff117224 */ /* 0x000fe400078e000f */
[----:B------:R-:W-:Y:S11]  /*2e340*/  IMAD.MOV.U32 R24, RZ, RZ, R14 ;  /* 0x000000ffff187224 */ /* 0x000ff600078e000e */
[----:B------:R-:W-:Y:S09]  /*2e350*/  @!UPT UIADD3 URZ, URZ, URZ, URZ ;  /* 0x0000003f3f3ff290 */ /* 0x000ff2000fffe03f */
[----:B------:R-:W-:Y:S01]  /*2e360*/  STL.64 [R1+0xb90], R4 ;  /* 0x000b900401007387 */ /* 0x000fe20000100a00 */
[----:B------:R-:W-:Y:S02]  /*2e370*/  STL.64 [R1+0xb98], R6 ;  /* 0x000b980601007387 */ /* 0x000fe40000100a00 */
[----:B--2---:R-:W-:Y:S02]  /*2e380*/  STL.64 [R1+0x2310], R18 ;  /* 0x0023101201007387 */ /* 0x004fe40000100a00 */
[----:B------:R1:W-:Y:S01]  /*2e390*/  STL [R1+0x2308], R17 ;  /* 0x0023081101007387 */ /* 0x0003e20000100800 */
[----:B------:R-:W2:Y:S01]  /*2e3a0*/  LDL.LU R12, [R1+0xb00] ;  /* 0x000b0000010c7983 */ /* 0x000ea20000300800 */
[----:B------:R-:W2:Y:S02]  /*2e3b0*/  LDL.LU R13, [R1+0xb04] ;  /* 0x000b0400010d7983 */ /* 0x000ea40000300800 */
[----:B------:R-:W3:Y:S02]  /*2e3c0*/  LDL.LU R14, [R1+0xb08] ;  /* 0x000b0800010e7983 */ /* 0x000ee40000300800 */
[----:B------:R-:W3:Y:S01]  /*2e3d0*/  LDL.LU R15, [R1+0xb0c] ;  /* 0x000b0c00010f7983 */ /* 0x000ee20000300800 */
[----:B------:R-:W4:Y:S01]  /*2e3e0*/  LDL.LU R8, [R1+0xb20] ;  /* 0x000b200001087983 */ /* 0x000f220000300800 */
[----:B------:R-:W4:Y:S02]  /*2e3f0*/  LDL.LU R9, [R1+0xb24] ;  /* 0x000b240001097983 */ /* 0x000f240000300800 */
[----:B------:R-:W2:Y:S02]  /*2e400*/  LDL.LU R10, [R1+0xb28] ;  /* 0x000b2800010a7983 */ /* 0x000ea40000300800 */
[----:B------:R-:W2:Y:S01]  /*2e410*/  LDL.LU R11, [R1+0xb2c] ;  /* 0x000b2c00010b7983 */ /* 0x000ea20000300800 */
[----:B0-----:R-:W2:Y:S01]  /*2e420*/  LDL.LU R16, [R1+0xb30] ;  /* 0x000b300001107983 */ /* 0x001ea20000300800 */
[----:B-1----:R-:W2:Y:S02]  /*2e430*/  LDL.LU R17, [R1+0xb34] ;  /* 0x000b340001117983 */ /* 0x002ea40000300800 */
[----:B------:R-:W2:Y:S02]  /*2e440*/  LDL.LU R18, [R1+0xb38] ;  /* 0x000b380001127983 */ /* 0x000ea40000300800 */
[----:B------:R-:W2:Y:S01]  /*2e450*/  LDL.LU R19, [R1+0xb3c] ;  /* 0x000b3c0001137983 */ /* 0x000ea20000300800 */
[----:B------:R-:W2:Y:S01]  /*2e460*/  LDL.LU R4, [R1+0xb60] ;  /* 0x000b600001047983 */ /* 0x000ea20000300800 */
[----:B------:R-:W2:Y:S02]  /*2e470*/  LDL.LU R5, [R1+0xb64] ;  /* 0x000b640001057983 */ /* 0x000ea40000300800 */
[----:B------:R-:W2:Y:S02]  /*2e480*/  LDL.LU R6, [R1+0xb68] ;  /* 0x000b680001067983 */ /* 0x000ea40000300800 */
[----:B------:R-:W2:Y:S02]  /*2e490*/  LDL.LU R7, [R1+0xb6c] ;  /* 0x000b6c0001077983 */ /* 0x000ea40000300800 */
[----:B--2---:R0:W-:Y:S01]  /*2e4a0*/  STL.64 [R1+0x2358], R6 ;  /* 0x0023580601007387 */ /* 0x0041e20000100a00 */
[----:B------:R-:W-:Y:S03]  /*2e4b0*/  STL.64 [R1+0x2350], R4 ;  /* 0x0023500401007387 */ /* 0x000fe60000100a00 */
[----:B0-----:R-:W2:Y:S04]  /*2e4c0*/  LDL.64 R6, [R1+0x68] ;  /* 0x0000680001067983 */ /* 0x001ea80000100a00 */
[----:B--2---:R0:W-:Y:S04]  /*2e4d0*/  STL.64 [R1+0x2368], R6 ;  /* 0x0023680601007387 */ /* 0x0041e80000100a00 */
[----:B0-----:R-:W2:Y:S01]  /*2e4e0*/  LDL.64 R6, [R1+0x78] ;  /* 0x0000780001067983 */ /* 0x001ea20000100a00 */
[----:B------:R0:W-:Y:S02]  /*2e4f0*/  STL.64 [R1+0x2320], R18 ;  /* 0x0023201201007387 */ /* 0x0001e40000100a00 */
[----:B------:R-:W-:Y:S01]  /*2e500*/  STL.64 [R1+0x2318], R16 ;  /* 0x0023181001007387 */ /* 0x000fe20000100a00 */
[----:B0-----:R-:W2:Y:S04]  /*2e510*/  LDL.64 R18, [R1+0x38] ;  /* 0x0000380001127983 */ /* 0x001ea80000100a00 */
[----:B--2---:R0:W-:Y:S04]  /*2e520*/  STL.64 [R1+0x2330], R18 ;  /* 0x0023301201007387 */ /* 0x0041e80000100a00 */
[----:B0-----:R-:W2:Y:S04]  /*2e530*/  LDL.64 R18, [R1+0x48] ;  /* 0x0000480001127983 */ /* 0x001ea80000100a00 */
[----:B--2---:R0:W-:Y:S04]  /*2e540*/  STL.64 [R1+0x2348], R18 ;  /* 0x0023481201007387 */ /* 0x0041e80000100a00 */
[----:B0-----:R-:W2:Y:S04]  /*2e550*/  LDL.64 R18, [R1+0x58] ;  /* 0x0000580001127983 */ /* 0x001ea80000100a00 */
[----:B--2---:R0:W-:Y:S01]  /*2e560*/  STL.64 [R1+0x2360], R18 ;  /* 0x0023601201007387 */ /* 0x0041e20000100a00 */
[----:B------:R-:W2:Y:S02]  /*2e570*/  LDL.LU R16, [R1+0xb70] ;  /* 0x000b700001107983 */ /* 0x000ea40000300800 */
[----:B------:R-:W2:Y:S01]  /*2e580*/  LDL.LU R17, [R1+0xb74] ;  /* 0x000b740001117983 */ /* 0x000ea20000300800 */
[----:B0-----:R-:W2:Y:S01]  /*2e590*/  LDL.LU R18, [R1+0xb78] ;  /* 0x000b780001127983 */ /* 0x001ea20000300800 */
[----:B------:R-:W2:Y:S02]  /*2e5a0*/  LDL.LU R19, [R1+0xb7c] ;  /* 0x000b7c0001137983 */ /* 0x000ea40000300800 */
[----:B------:R0:W-:Y:S02]  /*2e5b0*/  STL.64 [R1+0x2300], R10 ;  /* 0x0023000a01007387 */ /* 0x0001e40000100a00 */
[----:B----4-:R1:W-:Y:S01]  /*2e5c0*/  STL.64 [R1+0x22f8], R8 ;  /* 0x0022f80801007387 */ /* 0x0103e20000100a00 */
[----:B0-----:R-:W4:Y:S04]  /*2e5d0*/  LDL.64 R10, [R1+0x28] ;  /* 0x00002800010a7983 */ /* 0x001f280000100a00 */
[----:B----4-:R0:W-:Y:S01]  /*2e5e0*/  STL.64 [R1+0x2328], R10 ;  /* 0x0023280a01007387 */ /* 0x0101e20000100a00 */
[----:B-1----:R-:W4:Y:S02]  /*2e5f0*/  LDL.LU R8, [R1+0xb40] ;  /* 0x000b400001087983 */ /* 0x002f240000300800 */
[----:B------:R-:W4:Y:S01]  /*2e600*/  LDL.LU R9, [R1+0xb44] ;  /* 0x000b440001097983 */ /* 0x000f220000300800 */
[----:B0-----:R-:W2:Y:S01]  /*2e610*/  LDL.LU R10, [R1+0xb48] ;  /* 0x000b4800010a7983 */ /* 0x001ea20000300800 */
[----:B------:R-:W2:Y:S03]  /*2e620*/  LDL.LU R11, [R1+0xb4c] ;  /* 0x000b4c00010b7983 */ /* 0x000ea60000300800 */
[----:B--2---:R-:W-:Y:S01]  /*2e630*/  STL.64 [R1+0x2340], R10 ;  /* 0x0023400a01007387 */ /* 0x004fe20000100a00 */
[----:B----4-:R0:W-:Y:S03]  /*2e640*/  STL.64 [R1+0x2338], R8 ;  /* 0x0023380801007387 */ /* 0x0101e60000100a00 */
[----:B0-----:R-:W2:Y:S01]  /*2e650*/  LDL.LU R8, [R1+0xb50] ;  /* 0x000b500001087983 */ /* 0x001ea20000300800 */
[----:B------:R-:W2:Y:S02]  /*2e660*/  LDL.LU R9, [R1+0xb54] ;  /* 0x000b540001097983 */ /* 0x000ea40000300800 */
[----:B------:R-:W2:Y:S02]  /*2e670*/  LDL.LU R10, [R1+0xb58] ;  /* 0x000b5800010a7983 */ /* 0x000ea40000300800 */
[----:B------:R-:W2:Y:S01]  /*2e680*/  LDL.LU R11, [R1+0xb5c] ;  /* 0x000b5c00010b7983 */ /* 0x000ea20000300800 */
[----:B---3--:R0:W-:Y:S01]  /*2e690*/  STL.64 [R1+0x22d0], R14 ;  /* 0x0022d00e01007387 */ /* 0x0081e20000100a00 */
[----:B------:R-:W-:Y:S03]  /*2e6a0*/  STL.64 [R1+0x22c8], R12 ;  /* 0x0022c80c01007387 */ /* 0x000fe60000100a00 */
[----:B0-----:R-:W3:Y:S04]  /*2e6b0*/  LDL.64 R14, [R1+0x8] ;  /* 0x00000800010e7983 */ /* 0x001ee80000100a00 */
[----:B---3--:R0:W-:Y:S04]  /*2e6c0*/  STL.64 [R1+0x22e8], R14 ;  /* 0x0022e80e01007387 */ /* 0x0081e80000100a00 */
[----:B0-----:R-:W3:Y:S01]  /*2e6d0*/  LDL.64 R14, [R1+0x18] ;  /* 0x00001800010e7983 */ /* 0x001ee20000100a00 */
[----:B------:R0:W-:Y:S03]  /*2e6e0*/  STL [R1+0x22a8], R24 ;  /* 0x0022a81801007387 */ /* 0x0001e60000100800 */
        /* <DEDUP_REMOVED lines=8> */
[----:B------:R1:W-:Y:S02]  /*2e770*/  STL.64 [R1+0xb88], R26 ;  /* 0x000b881a01007387 */ /* 0x0003e40000100a00 */
[----:B0-----:R-:W-:Y:S02]  /*2e780*/  IMAD.MOV.U32 R25, RZ, RZ, R7 ;  /* 0x000000ffff197224 */ /* 0x001fe400078e0007 */
[----:B-1----:R-:W-:Y:S02]  /*2e790*/  IMAD.MOV.U32 R26, RZ, RZ, R6 ;  /* 0x000000ffff1a7224 */ /* 0x002fe400078e0006 */
[----:B------:R-:W4:Y:S02]  /*2e7a0*/  LDL.LU.64 R6, [R1+0x2368] ;  /* 0x0023680001067983 */ /* 0x000f240000300a00 */
[----:B----4-:R-:W-:Y:S01]  /*2e7b0*/  HMMA.16816.F32 R16, R20, R6, R16 ;  /* 0x000000061410723c */ /* 0x010fe20000001810 */
[----:B------:R-:W-:-:S02]  /*2e7c0*/  IMAD.MOV.U32 R28, RZ, RZ, R6 ;  /* 0x000000ffff1c7224 */ /* 0x000fc400078e0006 */
[----:B------:R-:W-:Y:S11]  /*2e7d0*/  IMAD.MOV.U32 R27, RZ, RZ, R7 ;  /* 0x000000ffff1b7224 */ /* 0x000ff600078e0007 */
[----:B------:R-:W-:Y:S09]  /*2e7e0*/  @!UPT UIADD3 URZ, URZ, URZ, URZ ;  /* 0x0000003f3f3ff290 */ /* 0x000ff2000fffe03f */
[----:B------:R-:W-:Y:S01]  /*2e7f0*/  STL.64 [R1+0xb70], R16 ;  /* 0x000b701001007387 */ /* 0x000fe20000100a00 */
[----:B------:R0:W-:Y:S03]  /*2e800*/  STL.64 [R1+0xb78], R18 ;  /* 0x000b781201007387 */ /* 0x0001e60000100a00 */
[----:B0-----:R-:W4:Y:S01]  /*2e810*/  LDL.LU.64 R18, [R1+0x2360] ;  /* 0x0023600001127983 */ /* 0x001f220000300a00 */
[----:B------:R-:W4:Y:S02]  /*2e820*/  LDL.LU.64 R6, [R1+0x2358] ;  /* 0x0023580001067983 */ /* 0x000f240000300a00 */
[----:B------:R-:W4:Y:S02]  /*2e830*/  LDL.LU.64 R4, [R1+0x2350] ;  /* 0x0023500001047983 */ /* 0x000f240000300a00 */
[----:B------:R-:W-:Y:S01]  /*2e840*/  STL.64 [R1+0x22e0], R26 ;  /* 0x0022e01a01007387 */ /* 0x000fe20000100a00 */
[----:B------:R0:W-:Y:S01]  /*2e850*/  STL [R1+0x22d8], R25 ;  /* 0x0022d81901007387 */ /* 0x0001e20000100800 */
[----:B------:R-:W2:Y:S03]  /*2e860*/  LDL.LU R24, [R1+0xb10] ;  /* 0x000b100001187983 */ /* 0x000ea60000300800 */
[----:B0-----:R-:W2:Y:S01]  /*2e870*/  LDL.LU R25, [R1+0xb14] ;  /* 0x000b140001197983 */ /* 0x001ea20000300800 */
[----:B------:R-:W2:Y:S02]  /*2e880*/  LDL.LU R26, [R1+0xb18] ;  /* 0x000b1800011a7983 */ /* 0x000ea40000300800 */
[----:B------:R-:W2:Y:S01]  /*2e890*/  LDL.LU R27, [R1+0xb1c] ;  /* 0x000b1c00011b7983 */ /* 0x000ea20000300800 */
        /* <DEDUP_REMOVED lines=32> */
[----:B------:R-:W4:Y:S02]  /*2eaa0*/  LDL.LU R17, [R1+0x2308] ;  /* 0x0023080001117983 */ /* 0x000f240000300800 */
[----:B------:R-:W3:Y:S02]  /*2eab0*/  LDL.LU.64 R10, [R1+0x2300] ;  /* 0x00230000010a7983 */ /* 0x000ee40000300a00 */
[----:B------:R-:W3:Y:S02]  /*2eac0*/  LDL.LU.64 R8, [R1+0x22f8] ;  /* 0x0022f80001087983 */ /* 0x000ee40000300a00 */
        /* <DEDUP_REMOVED lines=10> */
[----:B---3--:R-:W-:Y:S01]  /*2eb70*/  STL.64 [R1+0x22b8], R10 ;  /* 0x0022b80a01007387 */ /* 0x008fe20000100a00 */
[----:B------:R0:W-:Y:S02]  /*2eb80*/  STL.64 [R1+0x22b0], R8 ;  /* 0x0022b00801007387 */ /* 0x0001e40000100a00 */
[----:B------:R-:W-:Y:S01]  /*2eb90*/  IMAD.MOV.U32 R5, RZ, RZ, R15 ;  /* 0x000000ffff057224 */ /* 0x000fe200078e000f */
[----:B0-----:R-:W2:Y:S01]  /*2eba0*/  LDL.LU R8, [R1+0xaf0] ;  /* 0x000af00001087983 */ /* 0x001ea20000300800 */
[----:B------:R-:W2:Y:S02]  /*2ebb0*/  LDL.LU R9, [R1+0xaf4] ;  /* 0x000af40001097983 */ /* 0x000ea40000300800 */
[----:B------:R-:W2:Y:S02]  /*2ebc0*/  LDL.LU R10, [R1+0xaf8] ;  /* 0x000af800010a7983 */ /* 0x000ea40000300800 */
[----:B------:R-:W2:Y:S11]  /*2ebd0*/  LDL.LU R11, [R1+0xafc] ;  /* 0x000afc00010b7983 */ /* 0x000eb60000300800 */
[----:B------:R-:W-:Y:S02]  /*2ebe0*/  @!UPT UIADD3 URZ, URZ, URZ, URZ ;  /* 0x0000003f3f3ff290 */ /* 0x000fe4000fffe03f */
[----:B------:R0:W-:Y:S01]  /*2ebf0*/  STL.64 [R1+0xb10], R24 ;  /* 0x000b101801007387 */ /* 0x0001e20000100a00 */
[----:B------:R1:W-:Y:S02]  /*2ec00*/  STL.64 [R1+0xb18], R26 ;  /* 0x000b181a01007387 */ /* 0x0003e40000100a00 */
[----:B0-----:R-:W-:Y:S01]  /*2ec10*/  IMAD.MOV.U32 R24, RZ, RZ, R14 ;  /* 0x000000ffff187224 */ /* 0x001fe200078e000e */
[----:B-1----:R-:W3:Y:S01]  /*2ec20*/  LDL.LU.64 R26, [R1+0x22e0] ;  /* 0x0022e000011a7983 */ /* 0x002ee20000300a00 */
[----:B------:R-:W2:Y:S02]  /*2ec30*/  LDL.LU R25, [R1+0x22d8] ;  /* 0x0022d80001197983 */ /* 0x000ea40000300800 */
[----:B------:R-:W2:Y:S02]  /*2ec40*/  LDL.LU.64 R14, [R1+0x22d0] ;  /* 0x0022d000010e7983 */ /* 0x000ea40000300a00 */
[----:B------:R-:W2:Y:S02]  /*2ec50*/  LDL.LU.64 R12, [R1+0x22c8] ;  /* 0x0022c800010c7983 */ /* 0x000ea40000300a00 */
[C---:B--2---:R-:W-:Y:S11]  /*2ec60*/  HMMA.16816.F32 R12, R20.reuse, R18, R12 ;  /* 0x00000012140c723c */ /* 0x044ff6000000180c */
[----:B------:R-:W-:Y:S11]  /*2ec70*/  @!UPT UIADD3 URZ, URZ, URZ, URZ ;  /* 0x0000003f3f3ff290 */ /* 0x000ff6000fffe03f */
[----:B------:R-:W-:Y:S01]  /*2ec80*/  @!UPT UIADD3 URZ, URZ, URZ, URZ ;  /* 0x0000003f3f3ff290 */ /* 0x000fe2000fffe03f */
[----:B------:R-:W-:Y:S01]  /*2ec90*/  STL.64 [R1+0xb00], R12 ;  /* 0x000b000c01007387 */ /* 0x000fe20000100a00 */
[----:B------:R0:W-:Y:S03]  /*2eca0*/  STL.64 [R1+0xb08], R14 ;  /* 0x000b080e01007387 */ /* 0x0001e60000100a00 */
[----:B0-----:R-:W2:Y:S01]  /*2ecb0*/  LDL.LU.64 R14, [R1+0x22c0] ;  /* 0x0022c000010e7983 */ /* 0x001ea20000300a00 */
[----:B------:R-:W-:Y:S01]  /*2ecc0*/  STL.64 [R1+0x21f8], R18 ;  /* 0x0021f81201007387 */ /* 0x000fe20000100a00 */
[C---:B--2---:R-:W-:Y:S11]  /*2ecd0*/  HMMA.16816.F32 R8, R20.reuse, R14, R8 ;  /* 0x0000000e1408723c */ /* 0x044ff60000001808 */
[----:B------:R-:W-:Y:S11]  /*2ece0*/  @!UPT UIADD3 URZ, URZ, URZ, URZ ;  /* 0x0000003f3f3ff290 */ /* 0x000ff6000fffe03f */
[----:B------:R-:W-:Y:S01]  /*2ecf0*/  @!UPT UIADD3 URZ, URZ, URZ, URZ ;  /* 0x0000003f3f3ff290 */ /* 0x000fe2000fffe03f */
[----:B------:R-:W-:Y:S01]  /*2ed00*/  STL.64 [R1+0xaf0], R8 ;  /* 0x000af00801007387 */ /* 0x000fe20000100a00 */
[----:B------:R0:W-:Y:S03]  /*2ed10*/  STL.64 [R1+0xaf8], R10 ;  /* 0x000af80a01007387 */ /* 0x0001e60000100a00 */
[----:B0-----:R-:W2:Y:S01]  /*2ed20*/  LDL.LU.64 R10, [R1+0x22b8] ;  /* 0x0022b800010a7983 */ /* 0x001ea20000300a00 */
[----:B------:R-:W2:Y:S02]  /*2ed30*/  LDL.LU.64 R8, [R1+0x22b0] ;  /* 0x0022b00001087983 */ /* 0x000ea40000300a00 */
        /* <DEDUP_REMOVED lines=23> */
[----:B------:R-:W-:Y:S01]  /*2eeb0*/  STL.64 [R1+0x2198], R14 ;  /* 0x0021980e01007387 */ /* 0x000fe20000100a00 */
[----:B------:R0:W-:Y:S02]  /*2eec0*/  STL.64 [R1+0x2150], R10 ;  /* 0x0021500a01007387 */ /* 0x0001e40000100a00 */
[----:B------:R-:W2:Y:S02]  /*2eed0*/  LDL.LU R8, [R1+0x330] ;  /* 0x0003300001087983 */ /* 0x000ea40000300800 */
[----:B------:R-:W2:Y:S01]  /*2eee0*/  LDL.LU R9, [R1+0x334] ;  /* 0x0003340001097983 */ /* 0x000ea20000300800 */
[----:B0-----:R-:W2:Y:S01]  /*2eef0*/  LDL.LU R10, [R1+0x338] ;  /* 0x00033800010a7983 */ /* 0x001ea20000300800 */
[----:B------:R-:W2:Y:S02]  /*2ef00*/  LDL.LU R11, [R1+0x33c] ;  /* 0x00033c00010b7983 */ /* 0x000ea40000300800 */
[----:B------:R-:W-:Y:S02]  /*2ef10*/  IMAD.MOV.U32 R14, RZ, RZ, R16 ;  /* 0x000000ffff0e7224 */ /* 0x000fe400078e0010 */
        /* <DEDUP_REMOVED lines=23> */
[----:B------:R-:W4:Y:S01]  /*2f090*/  LDL.LU R4, [R1+0x2290] ;  /* 0x0022900001047983 */ /* 0x000f220000300800 */
[----:B------:R-:W4:Y:S03]  /*2f0a0*/  LDL.LU R6, [R1+0x228c] ;  /* 0x00228c0001067983 */ /* 0x000f260000300800 */
[----:B------:R0:W-:Y:S01]  /*2f0b0*/  STL.64 [R1+0x21e0], R14 ;  /* 0x0021e00e01007387 */ /* 0x0001e20000100a00 */
[----:B------:R-:W-:Y:S02]  /*2f0c0*/  IMAD.MOV.U32 R18, RZ, RZ, R28 ;  /* 0x000000ffff127224 */ /* 0x000fe400078e001c */
[----:B---3--:R-:W-:Y:S02]  /*2f0d0*/  IMAD.MOV.U32 R19, RZ, RZ, R27 ;  /* 0x000000ffff137224 */ /* 0x008fe400078e001b */
[----:B0-----:R-:W-:-:S02]  /*2f0e0*/  IMAD.MOV.U32 R14, RZ, RZ, R7 ;  /* 0x000000ffff0e7224 */ /* 0x001fc400078e0007 */
[----:B------:R-:W-:Y:S01]  /*2f0f0*/  IMAD.MOV.U32 R15, RZ, RZ, R29 ;  /* 0x000000ffff0f7224 */ /* 0x000fe200078e001d */
[----:B------:R-:W3:Y:S04]  /*2f100*/  LDL.LU R7, [R1+0x2288] ;  /* 0x0022880001077983 */ /* 0x000ee80000300800 */
[----:B------:R-:W-:Y:S04]  /*2f110*/  STL.64 [R1+0x2200], R14 ;  /* 0x0022000e01007387 */ /* 0x000fe80000100a00 */
        /* <DEDUP_REMOVED lines=8> */
[----:B------:R-:W2:Y:S02]  /*2f1a0*/  LDL.LU R13, [R1+0x3b4] ;  /* 0x0003b400010d7983 */ /* 0x000ea40000300800 */
[----:B------:R-:W2:Y:S01]  /*2f1b0*/  LDL.LU R14, [R1+0x3b8] ;  /* 0x0003b800010e7983 */ /* 0x000ea20000300800 */
[----:B------:R-:W2:Y:S01]  /*2f1c0*/  LDL.LU R15, [R1+0x3bc] ;  /* 0x0003bc00010f7983 */ /* 0x000ea20000300800 */
[----:B0-----:R-:W-:-:S02]  /*2f1d0*/  IMAD.MOV.U32 R18, RZ, RZ, R26 ;  /* 0x000000ffff127224 */ /* 0x001fc400078e001a */
[----:B------:R-:W-:Y:S01]  /*2f1e0*/  IMAD.MOV.U32 R19, RZ, RZ, R25 ;  /* 0x000000ffff137224 */ /* 0x000fe200078e0019 */
[----:B--2---:R-:W-:Y:S01]  /*2f1f0*/  STL.64 [R1+0x2218], R14 ;  /* 0x0022180e01007387 */ /* 0x004fe20000100a00 */
[----:B------:R0:W-:Y:S03]  /*2f200*/  STL.64 [R1+0x2210], R12 ;  /* 0x0022100c01007387 */ /* 0x0001e60000100a00 */
[----:B------:R1:W-:Y:S01]  /*2f210*/  STL.64 [R1+0x2220], R18 ;  /* 0x0022201201007387 */ /* 0x0003e20000100a00 */
[----:B0-----:R-:W2:Y:S01]  /*2f220*/  LDL.LU R12, [R1+0x3c0] ;  /* 0x0003c000010c7983 */ /* 0x001ea20000300800 */
[----:B------:R-:W2:Y:S02]  /*2f230*/  LDL.LU R13, [R1+0x3c4] ;  /* 0x0003c400010d7983 */ /* 0x000ea40000300800 */
[----:B------:R-:W2:Y:S02]  /*2f240*/  LDL.LU R14, [R1+0x3c8] ;  /* 0x0003c800010e7983 */ /* 0x000ea40000300800 */
[----:B------:R-:W2:Y:S02]  /*2f250*/  LDL.LU R15, [R1+0x3cc] ;  /* 0x0003cc00010f7983 */ /* 0x000ea40000300800 */
[----:B-1----:R-:W-:-:S02]  /*2f260*/  IMAD.MOV.U32 R18, RZ, RZ, R24 ;  /* 0x000000ffff127224 */ /* 0x002fc400078e0018 */
[----:B----4-:R-:W-:Y:S01]  /*2f270*/  IMAD.MOV.U32 R19, RZ, RZ, R17 ;  /* 0x000000ffff137224 */ /* 0x010fe200078e0011 */
[----:B--2---:R-:W-:Y:S01]  /*2f280*/  STL.64 [R1+0x2230], R14 ;  /* 0x0022300e01007387 */ /* 0x004fe20000100a00 */
[----:B------:R0:W-:Y:S03]  /*2f290*/  STL.64 [R1+0x2228], R12 ;  /* 0x0022280c01007387 */ /* 0x0001e60000100a00 */
[----:B------:R1:W-:Y:S01]  /*2f2a0*/  STL.64 [R1+0x2238], R18 ;  /* 0x0022381201007387 */ /* 0x0003e20000100a00 */
[----:B0-----:R-:W2:Y:S01]  /*2f2b0*/  LDL.LU R12, [R1+0x3d0] ;  /* 0x0003d000010c7983 */ /* 0x001ea20000300800 */
[----:B------:R-:W2:Y:S02]  /*2f2c0*/  LDL.LU R13, [R1+0x3d4] ;  /* 0x0003d400010d7983 */ /* 0x000ea40000300800 */
[----:B------:R-:W4:Y:S02]  /*2f2d0*/  LDL.LU R14, [R1+0x3d8] ;  /* 0x0003d800010e7983 */ /* 0x000f240000300800 */
[----:B------:R-:W4:Y:S02]  /*2f2e0*/  LDL.LU R15, [R1+0x3dc] ;  /* 0x0003dc00010f7983 */ /* 0x000f240000300800 */
[----:B-1----:R-:W-:-:S02]  /*2f2f0*/  IMAD.MOV.U32 R18, RZ, RZ, R16 ;  /* 0x000000ffff127224 */ /* 0x002fc400078e0010 */
[----:B------:R-:W-:Y:S01]  /*2f300*/  IMAD.MOV.U32 R19, RZ, RZ, R5 ;  /* 0x000000ffff137224 */ /* 0x000fe200078e0005 */
[----:B----4-:R-:W-:Y:S01]  /*2f310*/  STL.64 [R1+0x2248], R14 ;  /* 0x0022480e01007387 */ /* 0x010fe20000100a00 */
[----:B--2---:R-:W-:Y:S03]  /*2f320*/  STL.64 [R1+0x2240], R12 ;  /* 0x0022400c01007387 */ /* 0x004fe60000100a00 */
[----:B------:R0:W-:Y:S02]  /*2f330*/  STL.64 [R1+0x2250], R18 ;  /* 0x0022501201007387 */ /* 0x0001e40000100a00 */
[----:B------:R-:W2:Y:S01]  /*2f340*/  LDL.LU R16, [R1+0x3f0] ;  /* 0x0003f00001107983 */ /* 0x000ea20000300800 */
[----:B------:R-:W2:Y:S04]  /*2f350*/  LDL.LU R17, [R1+0x3f4] ;  /* 0x0003f40001117983 */ /* 0x000ea80000300800 */
[----:B0-----:R-:W4:Y:S01]  /*2f360*/  LDL.LU R18, [R1+0x3f8] ;  /* 0x0003f80001127983 */ /* 0x001f220000300800 */
[----:B------:R-:W4:Y:S02]  /*2f370*/  LDL.LU R19, [R1+0x3fc] ;  /* 0x0003fc0001137983 */ /* 0x000f240000300800 */
[----:B------:R-:W3:Y:S02]  /*2f380*/  LDL.LU R24, [R1+0x520] ;  /* 0x0005200001187983 */ /* 0x000ee40000300800 */
[----:B------:R-:W3:Y:S01]  /*2f390*/  LDL.LU R25, [R1+0x524] ;  /* 0x0005240001197983 */ /* 0x000ee20000300800 */
[----:B------:R-:W3:Y:S01]  /*2f3a0*/  LDL.LU R26, [R1+0x528] ;  /* 0x00052800011a7983 */ /* 0x000ee20000300800 */
[----:B------:R-:W3:Y:S03]  /*2f3b0*/  LDL.LU R27, [R1+0x52c] ;  /* 0x00052c00011b7983 */ /* 0x000ee60000300800 */
[----:B----4-:R-:W-:Y:S01]  /*2f3c0*/  STL.64 [R1+0x2260], R18 ;  /* 0x0022601201007387 */ /* 0x010fe20000100a00 */
[----:B--2---:R-:W-:Y:S02]  /*2f3d0*/  STL.64 [R1+0x2258], R16 ;  /* 0x0022581001007387 */ /* 0x004fe40000100a00 */
[----:B------:R-:W2:Y:S02]  /*2f3e0*/  LDL.LU R12, [R1+0x3e0] ;  /* 0x0003e000010c7983 */ /* 0x000ea40000300800 */
[----:B------:R-:W2:Y:S01]  /*2f3f0*/  LDL.LU R13, [R1+0x3e4] ;  /* 0x0003e400010d7983 */ /* 0x000ea20000300800 */
[----:B------:R-:W4:Y:S01]  /*2f400*/  LDL.LU R14, [R1+0x3e8] ;  /* 0x0003e800010e7983 */ /* 0x000f220000300800 */
[----:B------:R-:W4:Y:S03]  /*2f410*/  LDL.LU R15, [R1+0x3ec] ;  /* 0x0003ec00010f7983 */ /* 0x000f260000300800 */
[----:B----4-:R-:W-:Y:S01]  /*2f420*/  STL.64 [R1+0x2270], R14 ;  /* 0x0022700e01007387 */ /* 0x010fe20000100a00 */
[----:B--2---:R0:W-:Y:S03]  /*2f430*/  STL.64 [R1+0x2268], R12 ;  /* 0x0022680c01007387 */ /* 0x0041e60000100a00 */
[----:B0-----:R-:W2:Y:S01]  /*2f440*/  LDL.LU R12, [R1+0x400] ;  /* 0x00040000010c7983 */ /* 0x001ea20000300800 */
[----:B------:R-:W2:Y:S02]  /*2f450*/  LDL.LU R13, [R1+0x404] ;  /* 0x00040400010d7983 */ /* 0x000ea40000300800 */
[----:B------:R-:W2:Y:S02]  /*2f460*/  LDL.LU R14, [R1+0x408] ;  /* 0x00040800010e7983 */ /* 0x000ea40000300800 */
[----:B------:R-:W2:Y:S01]  /*2f470*/  LDL.LU R15, [R1+0x40c] ;  /* 0x00040c00010f7983 */ /* 0x000ea20000300800 */
[----:B------:R-:W-:Y:S01]  /*2f480*/  STL.64 [R1+0x21c0], R10 ;  /* 0x0021c00a01007387 */ /* 0x000fe20000100a00 */
[----:B------:R0:W-:Y:S03]  /*2f490*/  STL.64 [R1+0x21b8], R8 ;  /* 0x0021b80801007387 */ /* 0x0001e60000100a00 */
[----:B0-----:R-:W4:Y:S01]  /*2f4a0*/  LDL.LU R8, [R1+0x380] ;  /* 0x0003800001087983 */ /* 0x001f220000300800 */
[----:B------:R-:W4:Y:S02]  /*2f4b0*/  LDL.LU R9, [R1+0x384] ;  /* 0x0003840001097983 */ /* 0x000f240000300800 */
[----:B------:R-:W2:Y:S02]  /*2f4c0*/  LDL.LU R10, [R1+0x388] ;  /* 0x00038800010a7983 */ /* 0x000ea40000300800 */
[----:B------:R-:W2:Y:S02]  /*2f4d0*/  LDL.LU R11, [R1+0x38c] ;  /* 0x00038c00010b7983 */ /* 0x000ea40000300800 */
[----:B--2---:R-:W-:Y:S01]  /*2f4e0*/  STL.64 [R1+0x21d8], R10 ;  /* 0x0021d80a01007387 */ /* 0x004fe20000100a00 */
[----:B----4-:R0:W-:Y:S03]  /*2f4f0*/  STL.64 [R1+0x21d0], R8 ;  /* 0x0021d00801007387 */ /* 0x0101e60000100a00 */
[----:B0-----:R-:W2:Y:S01]  /*2f500*/  LDL.LU R8, [R1+0x390] ;  /* 0x0003900001087983 */ /* 0x001ea20000300800 */
[----:B------:R-:W2:Y:S02]  /*2f510*/  LDL.LU R9, [R1+0x394] ;  /* 0x0003940001097983 */ /* 0x000ea40000300800 */
[----:B------:R-:W4:Y:S02]  /*2f520*/  LDL.LU R10, [R1+0x398] ;  /* 0x00039800010a7983 */ /* 0x000f240000300800 */
[----:B------:R-:W4:Y:S01]  /*2f530*/  LDL.LU R11, [R1+0x39c] ;  /* 0x00039c00010b7983 */ /* 0x000f220000300800 */
[----:B---3--:R-:W-:Y:S01]  /*2f540*/  HMMA.16816.F32 R20, R20, R6, R24 ;  /* 0x000000061414723c */ /* 0x008fe20000001818 */
[----:B----4-:R-:W-:Y:S01]  /*2f550*/  STL.64 [R1+0x21f0], R10 ;  /* 0x0021f00a01007387 */ /* 0x010fe20000100a00 */
[----:B--2---:R0:W-:Y:S03]  /*2f560*/  STL.64 [R1+0x21e8], R8 ;  /* 0x0021e80801007387 */ /* 0x0041e60000100a00 */
[----:B0-----:R-:W2:Y:S01]  /*2f570*/  LDL.LU R8, [R1+0x3a0] ;  /* 0x0003a00001087983 */ /* 0x001ea20000300800 */
[----:B------:R-:W2:Y:S02]  /*2f580*/  LDL.LU R9, [R1+0x3a4] ;  /* 0x0003a40001097983 */ /* 0x000ea40000300800 */
[----:B------:R-:W2:Y:S02]  /*2f590*/  LDL.LU R10, [R1+0x3a8] ;  /* 0x0003a800010a7983 */ /* 0x000ea40000300800 */
[----:B------:R-:W2:Y:S01]  /*2f5a0*/  LDL.LU R11, [R1+0x3ac] ;  /* 0x0003ac00010b7983 */ /* 0x000ea20000300800 */
[----:B------:R-:W3:Y:S01]  /*2f5b0*/  LDL.LU.64 R26, [R1+0x2280] ;  /* 0x00228000011a7983 */ /* 0x000ee20000300a00 */
[----:B------:R-:W3:Y:S02]  /*2f5c0*/  LDL.LU.64 R24, [R1+0x2278] ;  /* 0x0022780001187983 */ /* 0x000ee40000300a00 */
[----:B------:R-:W-:-:S02]  /*2f5d0*/  IMAD.MOV.U32 R18, RZ, RZ, R4 ;  /* 0x000000ffff127224 */ /* 0x000fc400078e0004 */
[----:B------:R-:W-:-:S07]  /*2f5e0*/  IMAD.MOV.U32 R19, RZ, RZ, R3 ;  /* 0x000000ffff137224 */ /* 0x000fce00078e0003 */
[----:B------:R-:W-:Y:S01]  /*2f5f0*/  STL.64 [R1+0x520], R20 ;  /* 0x0005201401007387 */ /* 0x000fe20000100a00 */
[----:B------:R-:W-:Y:S02]  /*2f600*/  STL.64 [R1+0x528], R22 ;  /* 0x0005281601007387 */ /* 0x000fe40000100a00 */
[----:B------:R0:W-:Y:S02]  /*2f610*/  STL.64 [R1+0x2148], R6 ;  /* 0x0021480601007387 */ /* 0x0001e40000100a00 */
[----:B------:R-:W4:Y:S01]  /*2f620*/  LDL.LU R4, [R1+0x320] ;  /* 0x0003200001047983 */ /* 0x000f220000300800 */
[----:B------:R-:W4:Y:S04]  /*2f630*/  LDL.LU R5, [R1+0x324] ;  /* 0x0003240001057983 */ /* 0x000f280000300800 */
[----:B0-----:R-:W4:Y:S01]  /*2f640*/  LDL.LU R6, [R1+0x328] ;  /* 0x0003280001067983 */ /* 0x001f220000300800 */
[----:B------:R-:W4:Y:S01]  /*2f650*/  LDL.LU R7, [R1+0x32c] ;  /* 0x00032c0001077983 */ /* 0x000f220000300800 */
[----:B---3--:R-:W-:Y:S02]  /*2f660*/  HMMA.16816.F32 R16, R24, R18, R12 ;  /* 0x000000121810723c */ /* 0x008fe4000000180c */
[----:B------:R-:W3:Y:S01]  /*2f670*/  LDL.LU.64 R14, [R1+0x2270] ;  /* 0x00227000010e7983 */ /* 0x000ee20000300a00 */
[----:B------:R-:W3:Y:S11]  /*2f680*/  LDL.LU.64 R12, [R1+0x2268] ;  /* 0x00226800010c7983 */ /* 0x000ef60000300a00 */
        /* <DEDUP_REMOVED lines=8> */
[----:B------:R-:W3:Y:S11]  /*2f710*/  LDL.LU.64 R18, [R1+0x2250] ;  /* 0x0022500001127983 */ /* 0x000ef60000300a00 */
[----:B------:R-:W-:Y:S11]  /*2f720*/  @!UPT UIADD3 URZ, URZ, URZ, URZ ;  /* 0x0000003f3f3ff290 */ /* 0x000ff6000fffe03f */
[----:B------:R0:W-:Y:S01]  /*2f730*/  STL.64 [R1+0x3f0], R20 ;  /* 0x0003f01401007387 */ /* 0x0001e20000100a00 */
[----:B------:R1:W-:Y:S03]  /*2f740*/  STL.64 [R1+0x3f8], R22 ;  /* 0x0003f81601007387 */ /* 0x0003e60000100a00 */
[----:B0-----:R-:W2:Y:S01]  /*2f750*/  LDL.LU R20, [R1+0xe0] ;  /* 0x0000e00001147983 */ /* 0x001ea20000300800 */
[----:B------:R-:W2:Y:S02]  /*2f760*/  LDL.LU R21, [R1+0xe4] ;  /* 0x0000e40001157983 */ /* 0x000ea40000300800 */
[----:B-1----:R-:W2:Y:S02]  /*2f770*/  LDL.LU R22, [R1+0xe8] ;  /* 0x0000e80001167983 */ /* 0x002ea40000300800 */
[----:B------:R-:W2:Y:S01]  /*2f780*/  LDL.LU R23, [R1+0xec] ;  /* 0x0000ec0001177983 */ /* 0x000ea20000300800 */
        /* <DEDUP_REMOVED lines=27> */
[C---:B---3--:R-:W-:Y:S03]  /*2f940*/  HMMA.16816.F32 R12, R24.reuse, R14, R8 ;  /* 0x0000000e180c723c */ /* 0x048fe60000001808 */
[----:B------:R-:W3:Y:S01]  /*2f950*/  LDL.LU.64 R10, [R1+0x21f0] ;  /* 0x0021f000010a7983 */ /* 0x000ee20000300a00 */
[----:B------:R-:W3:Y:S11]  /*2f960*/  LDL.LU.64 R8, [R1+0x21e8] ;  /* 0x0021e80001087983 */ /* 0x000ef60000300a00 */
[----:B------:R-:W-:Y:S08]  /*2f970*/  @!UPT UIADD3 URZ, URZ, URZ, URZ ;  /* 0x0000003f3f3ff290 */ /* 0x000ff0000fffe03f */
        /* <DEDUP_REMOVED lines=44> */
[----:B0-----:R-:W3:Y:S02]  /*2fc40*/  LDL.LU.64 R14, [R1+0x2158] ;  /* 0x00215800010e7983 */ /* 0x001ee40000300a00 */
[C---:B---3--:R-:W-:Y:S11]  /*2fc50*/  HMMA.16816.F32 R8, R24.reuse, R14, R8 ;  /* 0x0000000e1808723c */ /* 0x048ff60000001808 */
        /* <DEDUP_REMOVED lines=8> */
[----:B0-----:R-:W2:Y:S01]  /*2fce0*/  LDL.64 R14, [R1+0x98] ;  /* 0x00009800010e7983 */ /* 0x001ea20000100a00 */
[----:B----4-:R-:W-:Y:S03]  /*2fcf0*/  HMMA.16816.F32 R4, R24, R10, R4 ;  /* 0x0000000a1804723c */ /* 0x010fe60000001804 */
[----:B--2---:R0:W-:Y:S04]  /*2fd00*/  STL.64 [R1+0x2138], R14 ;  /* 0x0021380e01007387 */ /* 0x0041e80000100a00 */
[----:B0-----:R-:W2:Y:S04]  /*2fd10*/  LDL.64 R14, [R1+0xa8] ;  /* 0x0000a800010e7983 */ /* 0x001ea80000100a00 */
[----:B------:R-:W0:Y:S04]  /*2fd20*/  S2R R17, SR_TID.X ;  /* 0x0000000000117919 */ /* 0x000e280000002100 */
[----:B------:R-:W1:Y:S04]  /*2fd30*/  S2R R16, SR_TID.X ;  /* 0x0000000000107919 */ /* 0x000e680000002100 */
[----:B--2---:R2:W-:Y:S04]  /*2fd40*/  STL.64 [R1+0x2140], R14 ;  /* 0x0021400e01007387 */ /* 0x0045e80000100a00 */
[----:B--2---:R-:W2:Y:S01]  /*2fd50*/  LDL.64 R14, [R1+0xb8] ;  /* 0x0000b800010e7983 */ /* 0x004ea20000100a00 */
[----:B------:R-:W-:Y:S02]  /*2fd60*/  STL.64 [R1+0x320], R4 ;  /* 0x0003200401007387 */ /* 0x000fe40000100a00 */
[----:B------:R3:W-:Y:S02]  /*2fd70*/  STL.64 [R1+0x328], R6 ;  /* 0x0003280601007387 */ /* 0x0007e40000100a00 */
[----:B---3--:R-:W3:Y:S01]  /*2fd80*/  LDL.LU.64 R6, [R1+0x2148] ;  /* 0x0021480001067983 */ /* 0x008ee20000300a00 */
[----:B------:R4:W-:Y:S02]  /*2fd90*/  STL [R1+0x206c], R10 ;  /* 0x00206c0a01007387 */ /* 0x0009e40000100800 */
[----:B------:R0:W-:Y:S02]  /*2fda0*/  STL [R1+0x2068], R11 ;  /* 0x0020680b01007387 */ /* 0x0001e40000100800 */
[----:B------:R-:W2:Y:S01]  /*2fdb0*/  LDL.LU R8, [R1+0x1030] ;  /* 0x0010300001087983 */ /* 0x000ea20000300800 */
[----:B------:R-:W2:Y:S04]  /*2fdc0*/  LDL.LU R9, [R1+0x1034] ;  /* 0x0010340001097983 */ /* 0x000ea80000300800 */
[----:B----4-:R-:W4:Y:S01]  /*2fdd0*/  LDL.LU R10, [R1+0x1038] ;  /* 0x00103800010a7983 */ /* 0x010f220000300800 */
[----:B0-----:R-:W4:Y:S01]  /*2fde0*/  LDL.LU R11, [R1+0x103c] ;  /* 0x00103c00010b7983 */ /* 0x001f220000300800 */
[----:B------:R-:W-:Y:S01]  /*2fdf0*/  LOP3.LUT R17, R17, 0x7, RZ, 0xc0, !PT ;  /* 0x0000000711117812 */ /* 0x000fe200078ec0ff */
[----:B-1----:R-:W-:-:S04]  /*2fe00*/  IMAD.SHL.U32 R2, R16, 0x2, RZ ;  /* 0x0000000210027824 */ /* 0x002fc800078e00ff */
[----:B------:R-:W-:Y:S02]  /*2fe10*/  IMAD R17, R17, 0x210, RZ ;  /* 0x0000021011117824 */ /* 0x000fe400078e02ff */
[----:B------:R-:W-:-:S03]  /*2fe20*/  IMAD.SHL.U32 R16, R16, 0x100, RZ ;  /* 0x0000010010107824 */ /* 0x000fc600078e00ff */
[----:B------:R-:W-:-:S04]  /*2fe30*/  LOP3.LUT R17, R17, 0x10, R2, 0x78, !PT ;  /* 0x0000001011117812 */ /* 0x000fc800078e7802 */
[----:B------:R-:W-:-:S04]  /*2fe40*/  LOP3.LUT R17, R17, 0x1000, R16, 0xf8, !PT ;  /* 0x0000100011117812 */ /* 0x000fc800078ef810 */
[----:B------:R-:W-:Y:S01]  /*2fe50*/  LOP3.LUT R17, R17, 0x40, RZ, 0x3c, !PT ;  /* 0x0000004011117812 */ /* 0x000fe200078e3cff */
[----:B---3--:R-:W-:Y:S01]  /*2fe60*/  HMMA.16816.F32 R20, R24, R6, R20 ;  /* 0x000000061814723c */ /* 0x008fe20000001814 */
[----:B------:R0:W-:Y:S01]  /*2fe70*/  STL.64 [R1+0x2060], R6 ;  /* 0x0020600601007387 */ /* 0x0001e20000100a00 */
[----:B------:R-:W3:Y:S03]  /*2fe80*/  LDL.LU R4, [R1+0x1020] ;  /* 0x0010200001047983 */ /* 0x000ee60000300800 */
[----:B------:R-:W1:Y:S11]  /*2fe90*/  LDSM.16.MT88.4 R24, [R17+0xa080] ;  /* 0x00a080001118783b */ /* 0x000e760000004200 */
[----:B------:R-:W-:Y:S07]  /*2fea0*/  @!UPT UIADD3 URZ, URZ, URZ, URZ ;  /* 0x0000003f3f3ff290 */ /* 0x000fee000fffe03f */
[----:B------:R-:W-:Y:S01]  /*2feb0*/  STL.64 [R1+0xe0], R20 ;  /* 0x0000e01401007387 */ /* 0x000fe20000100a00 */
[----:B------:R-:W-:Y:S02]  /*2fec0*/  STL.64 [R1+0xe8], R22 ;  /* 0x0000e81601007387 */ /* 0x000fe40000100a00 */
[----:B------:R-:W4:Y:S04]  /*2fed0*/  LDSM.16.MT88.4 R20, [R17+0xa000] ;  /* 0x00a000001114783b */ /* 0x000f280000004200 */
[----:B------:R-:W3:Y:S01]  /*2fee0*/  LDL.LU R5, [R1+0x1024] ;  /* 0x0010240001057983 */ /* 0x000ee20000300800 */
[----:B0-----:R-:W3:Y:S01]  /*2fef0*/  LDL.LU R6, [R1+0x1028] ;  /* 0x0010280001067983 */ /* 0x001ee20000300800 */
[----:B------:R-:W3:Y:S02]  /*2ff00*/  LDL.LU R7, [R1+0x102c] ;  /* 0x00102c0001077983 */ /* 0x000ee40000300800 */
[----:B--2---:R-:W-:Y:S01]  /*2ff10*/  IMAD.MOV.U32 R3, RZ, RZ, R15 ;  /* 0x000000ffff037224 */ /* 0x004fe200078e000f */
[----:B-1----:R-:W-:Y:S01]  /*2ff20*/  STL.64 [R1+0x2058], R26 ;  /* 0x0020581a01007387 */ /* 0x002fe20000100a00 */
[----:B------:R0:W-:Y:S03]  /*2ff30*/  STL.64 [R1+0x2050], R24 ;  /* 0x0020501801007387 */ /* 0x0001e60000100a00 */
[----:B0-----:R-:W2:Y:S01]  /*2ff40*/  LDL.LU R24, [R1+0xe40] ;  /* 0x000e400001187983 */ /* 0x001ea20000300800 */
[----:B------:R-:W2:Y:S02]  /*2ff50*/  LDL.LU R25, [R1+0xe44] ;  /* 0x000e440001197983 */ /* 0x000ea40000300800 */
[----:B------:R-:W2:Y:S02]  /*2ff60*/  LDL.LU R26, [R1+0xe48] ;  /* 0x000e4800011a7983 */ /* 0x000ea40000300800 */
[----:B------:R-:W2:Y:S01]  /*2ff70*/  LDL.LU R27, [R1+0xe4c] ;  /* 0x000e4c00011b7983 */ /* 0x000ea20000300800 */
[C---:B----4-:R-:W-:Y:S11]  /*2ff80*/  HMMA.16816.F32 R8, R20.reuse, R14, R8 ;  /* 0x0000000e1408723c */ /* 0x050ff60000001808 */
[----:B------:R-:W-:Y:S11]  /*2ff90*/  @!UPT UIADD3 URZ, URZ, URZ, URZ ;  /* 0x0000003f3f3ff290 */ /* 0x000ff6000fffe03f */
[----:B------:R-:W-:Y:S01]  /*2ffa0*/  @!UPT UIADD3 URZ, URZ, URZ, URZ ;  /* 0x0000003f3f3ff290 */ /* 0x000fe2000fffe03f */
[----:B------:R0:W-:Y:S01]  /*2ffb0*/  STL.64 [R1+0x1030], R8 ;  /* 0x0010300801007387 */ /* 0x0001e20000100a00 */
[----:B------:R1:W-:Y:S02]  /*2ffc0*/  STL.64 [R1+0x1038], R10 ;  /* 0x0010380a01007387 */ /* 0x0003e40000100a00 */
[----:B0-----:R-:W-:Y:S02]  /*2ffd0*/  IMAD.MOV.U32 R8, RZ, RZ, R14 ;  /* 0x000000ffff087224 */ /* 0x001fe400078e000e */
[----:B------:R-:W3:Y:S01]  /*2ffe0*/  LDL.LU.64 R14, [R1+0x2140] ;  /* 0x00214000010e7983 */ /* 0x000ee20000300a00 */
[----:B------:R-:W-:Y:S02]  /*2fff0*/  STL [R1+0x2074], R3 ;  /* 0x0020740301007387 */ /* 0x000fe40000100800 */
[----:B------:R-:W-:Y:S02]  /*30000*/  STL [R1+0x2070], R8 ;  /* 0x0020700801007387 */ /* 0x000fe40000100800 */
[----:B-1----:R-:W4:Y:S01]  /*30010*/  LDL.64 R10, [R1+0x88] ;  /* 0x00008800010a7983 */ /* 0x002f220000100a00 */
[C---:B---3--:R-:W-:Y:S11]  /*30020*/  HMMA.16816.F32 R4, R20.reuse, R14, R4 ;  /* 0x0000000e1404723c */ /* 0x048ff60000001804 */
[----:B------:R-:W-:Y:S11]  /*30030*/  @!UPT UIADD3 URZ, URZ, URZ, URZ ;  /* 0x0000003f3f3ff290 */ /* 0x000ff6000fffe03f */
[----:B------:R-:W-:Y:S01]  /*30040*/  @!UPT UIADD3 URZ, URZ, URZ, URZ ;  /* 0x0000003f3f3ff290 */ /* 0x000fe2000fffe03f */
[----:B------:R0:W-:Y:S01]  /*30050*/  STL.64 [R1+0x1020], R4 ;  /* 0x0010200401007387 */ /* 0x0001e20000100a00 */
[----:B------:R-:W-:Y:S02]  /*30060*/  STL.64 [R1+0x1028], R6 ;  /* 0x0010280601007387 */ /* 0x000fe40000100a00 */
[----:B0-----:R-:W-:Y:S02]  /*30070*/  IMAD.MOV.U32 R4, RZ, RZ, R15 ;  /* 0x000000ffff047224 */ /* 0x001fe400078e000f */
[----:B------:R-:W-:Y:S02]  /*30080*/  IMAD.MOV.U32 R5, RZ, RZ, R14 ;  /* 0x000000ffff057224 */ /* 0x000fe400078e000e */
[----:B------:R-:W3:Y:S01]  /*30090*/  LDL.LU.64 R14, [R1+0x2138] ;  /* 0x00213800010e7983 */ /* 0x000ee20000300a00 */
[----:B------:R0:W-:Y:S02]  /*300a0*/  STL [R1+0x207c], R4 ;  /* 0x00207c0401007387 */ /* 0x0001e40000100800 */
[----:B------:R1:W-:Y:S01]  /*300b0*/  STL [R1+0x2078], R5 ;  /* 0x0020780501007387 */ /* 0x0003e20000100800 */
[----:B0-----:R-:W3:Y:S01]  /*300c0*/  LDL.LU R4, [R1+0x1010] ;  /* 0x0010100001047983 */ /* 0x001ee20000300800 */
[----:B-1----:R-:W3:Y:S02]  /*300d0*/  LDL.LU R5, [R1+0x1014] ;  /* 0x0010140001057983 */ /* 0x002ee40000300800 */
[----:B------:R-:W3:Y:S02]  /*300e0*/  LDL.LU R6, [R1+0x1018] ;  /* 0x0010180001067983 */ /* 0x000ee40000300800 */
[----:B------:R-:W3:Y:S02]  /*300f0*/  LDL.LU R7, [R1+0x101c] ;  /* 0x00101c0001077983 */ /* 0x000ee40000300800 */
[----:B---3--:R-:W-:Y:S11]  /*30100*/  HMMA.16816.F32 R4, R20, R14, R4 ;  /* 0x0000000e1404723c */ /* 0x008ff60000001804 */
[----:B------:R-:W-:Y:S11]  /*30110*/  @!UPT UIADD3 URZ, URZ, URZ, URZ ;  /* 0x0000003f3f3ff290 */ /* 0x000ff6000fffe03f */
[----:B------:R-:W-:Y:S01]  /*30120*/  @!UPT UIADD3 URZ, URZ, URZ, URZ ;  /* 0x0000003f3f3ff290 */ /* 0x000fe2000fffe03f */
[----:B------:R-:W-:Y:S01]  /*30130*/  STL.64 [R1+0x1010], R4 ;  /* 0x0010100401007387 */ /* 0x000fe20000100a00 */
[----:B------:R0:W-:Y:S02]  /*30140*/  STL.64 [R1+0x1018], R6 ;  /* 0x0010180601007387 */ /* 0x0001e40000100a00 */
[----:B0-----:R-:W-:Y:S02]  /*30150*/  IMAD.MOV.U32 R7, RZ, RZ, R14 ;  /* 0x000000ffff077224 */ /* 0x001fe400078e000e */
[----:B------:R-:W-:Y:S02]  /*30160*/  IMAD.MOV.U32 R6, RZ, RZ, R15 ;  /* 0x000000ffff067224 */ /* 0x000fe400078e000f */
[----:B------:R-:W2:Y:S03]  /*30170*/  LDL.LU.64 R14, [R1+0x2130] ;  /* 0x00213000010e7983 */ /* 0x000ea60000300a00 */
[----:B------:R0:W-:Y:S02]  /*30180*/  STL.64 [R1+0x20c8], R6 ;  /* 0x0020c80601007387 */ /* 0x0001e40000100a00 */
[----:B------:R-:W3:Y:S02]  /*30190*/  LDL.LU R4, [R1+0x1000] ;  /* 0x0010000001047983 */ /* 0x000ee40000300800 */
[----:B------:R-:W3:Y:S01]  /*301a0*/  LDL.LU R5, [R1+0x1004] ;  /* 0x0010040001057983 */ /* 0x000ee20000300800 */
[----:B0-----:R-:W3:Y:S01]  /*301b0*/  LDL.LU R6, [R1+0x1008] ;  /* 0x0010080001067983 */ /* 0x001ee20000300800 */
[----:B------:R-:W3:Y:S02]  /*301c0*/  LDL.LU R7, [R1+0x100c] ;  /* 0x00100c0001077983 */ /* 0x000ee40000300800 */
[----:B----4-:R-:W-:-:S02]  /*301d0*/  IMAD.MOV.U32 R9, RZ, RZ, R11 ;  /* 0x000000ffff097224 */ /* 0x010fc400078e000b */
[----:B------:R-:W-:Y:S01]  /*301e0*/  IMAD.MOV.U32 R16, RZ, RZ, R10 ;  /* 0x000000ffff107224 */ /* 0x000fe200078e000a */
[C---:B---3--:R-:W-:Y:S11]  /*301f0*/  HMMA.16816.F32 R4, R20.reuse, R10, R4 ;  /* 0x0000000a1404723c */ /* 0x048ff60000001804 */
[----:B------:R-:W-:Y:S11]  /*30200*/  @!UPT UIADD3 URZ, URZ, URZ, URZ ;  /* 0x0000003f3f3ff290 */ /* 0x000ff6000fffe03f */
[----:B------:R-:W-:Y:S01]  /*30210*/  @!UPT UIADD3 URZ, URZ, URZ, URZ ;  /* 0x0000003f3f3ff290 */ /* 0x000fe2000fffe03f */
[----:B------:R-:W-:Y:S01]  /*30220*/  STL.64 [R1+0x1000], R4 ;  /* 0x0010000401007387 */ /* 0x000fe20000100a00 */
[----:B------:R2:W-:Y:S02]  /*30230*/  STL.64 [R1+0x1008], R6 ;  /* 0x0010080601007387 */ /* 0x0005e40000100a00 */
[C---:B--2---:R-:W-:Y:S01]  /*30240*/  HMMA.16816.F32 R4, R20.reuse, R14, R24 ;  /* 0x0000000e1404723c */ /* 0x044fe20000001818 */
[----:B------:R-:W-:Y:S01]  /*30250*/  STL [R1+0x20f0], R9 ;  /* 0x0020f00901007387 */ /* 0x000fe20000100800 */
[----:B------:R-:W-:Y:S02]  /*30260*/  STL.64 [R1+0x20a8], R18 ;  /* 0x0020a81201007387 */ /* 0x000fe40000100a00 */
[----:B------:R-:W-:Y:S02]  /*30270*/  STL.64 [R1+0x20a0], R16 ;  /* 0x0020a01001007387 */ /* 0x000fe40000100a00 */
[----:B------:R-:W-:Y:S02]  /*30280*/  IMAD.MOV.U32 R2, RZ, RZ, R14 ;  /* 0x000000ffff027224 */ /* 0x000fe400078e000e */
[----:B------:R-:W-:Y:S11]  /*30290*/  IMAD.MOV.U32 R0, RZ, RZ, R15 ;  /* 0x000000ffff007224 */ /* 0x000ff600078e000f */
[----:B------:R-:W-:Y:S04]  /*302a0*/  @!UPT UIADD3 URZ, URZ, URZ, URZ ;  /* 0x0000003f3f3ff290 */ /* 0x000fe8000fffe03f */
[----:B------:R0:W-:Y:S01]  /*302b0*/  STL.64 [R1+0xe40], R4 ;  /* 0x000e400401007387 */ /* 0x0001e20000100a00 */
[----:B------:R1:W-:Y:S02]  /*302c0*/  STL.64 [R1+0xe48], R6 ;  /* 0x000e480601007387 */ /* 0x0003e40000100a00 */
[----:B------:R-:W2:Y:S02]  /*302d0*/  LDL.LU R12, [R1+0xdd0] ;  /* 0x000dd000010c7983 */ /* 0x000ea40000300800 */
[----:B------:R-:W2:Y:S01]  /*302e0*/  LDL.LU R13, [R1+0xdd4] ;  /* 0x000dd400010d7983 */ /* 0x000ea20000300800 */
[----:B------:R-:W3:Y:S01]  /*302f0*/  LDL.LU R14, [R1+0xdd8] ;  /* 0x000dd800010e7983 */ /* 0x000ee20000300800 */
[----:B------:R-:W3:Y:S03]  /*30300*/  LDL.LU R15, [R1+0xddc] ;  /* 0x000ddc00010f7983 */ /* 0x000ee60000300800 */
[----:B0-----:R-:W4:Y:S01]  /*30310*/  LDL.LU R4, [R1+0xde0] ;  /* 0x000de00001047983 */ /* 0x001f220000300800 */
[----:B------:R-:W4:Y:S02]  /*30320*/  LDL.LU R5, [R1+0xde4] ;  /* 0x000de40001057983 */ /* 0x000f240000300800 */
[----:B-1----:R-:W2:Y:S02]  /*30330*/  LDL.LU R6, [R1+0xde8] ;  /* 0x000de80001067983 */ /* 0x002ea40000300800 */
[----:B------:R-:W2:Y:S01]  /*30340*/  LDL.LU R7, [R1+0xdec] ;  /* 0x000dec0001077983 */ /* 0x000ea20000300800 */
[----:B------:R-:W2:Y:S01]  /*30350*/  LDL.LU R8, [R1+0xe00] ;  /* 0x000e000001087983 */ /* 0x000ea20000300800 */
[----:B------:R-:W2:Y:S02]  /*30360*/  LDL.LU R9, [R1+0xe04] ;  /* 0x000e040001097983 */ /* 0x000ea40000300800 */
[----:B------:R-:W2:Y:S02]  /*30370*/  LDL.LU R10, [R1+0xe08] ;  /* 0x000e0800010a7983 */ /* 0x000ea40000300800 */
[----:B------:R-:W2:Y:S01]  /*30380*/  LDL.LU R11, [R1+0xe0c] ;  /* 0x000e0c00010b7983 */ /* 0x000ea20000300800 */
[----:B------:R-:W3:Y:S01]  /*30390*/  LDL.LU R24, [R1+0xe30] ;  /* 0x000e300001187983 */ /* 0x000ee20000300800 */
[----:B------:R-:W3:Y:S02]  /*303a0*/  LDL.LU R25, [R1+0xe34] ;  /* 0x000e340001197983 */ /* 0x000ee40000300800 */
[----:B------:R-:W3:Y:S02]  /*303b0*/  LDL.LU R26, [R1+0xe38] ;  /* 0x000e3800011a7983 */ /* 0x000ee40000300800 */
[----:B------:R-:W3:Y:S01]  /*303c0*/  LDL.LU R27, [R1+0xe3c] ;  /* 0x000e3c00011b7983 */ /* 0x000ee20000300800 */
[----:B--2---:R0:W-:Y:S01]  /*303d0*/  STL.64 [R1+0x2100], R10 ;  /* 0x0021000a01007387 */ /* 0x0041e20000100a00 */
[----:B------:R-:W-:Y:S03]  /*303e0*/  STL.64 [R1+0x20f8], R8 ;  /* 0x0020f80801007387 */ /* 0x000fe60000100a00 */
[----:B0-----:R-:W2:Y:S04]  /*303f0*/  LDL.64 R10, [R1+0x48] ;  /* 0x00004800010a7983 */ /* 0x001ea80000100a00 */
[----:B--2---:R0:W-:Y:S04]  /*30400*/  STL.64 [R1+0x2110], R10 ;  /* 0x0021100a01007387 */ /* 0x0041e80000100a00 */
[----:B0-----:R-:W2:Y:S04]  /*30410*/  LDL.64 R10, [R1+0x58] ;  /* 0x00005800010a7983 */ /* 0x001ea80000100a00 */
[----:B--2---:R0:W-:Y:S04]  /*30420*/  STL.64 [R1+0x2128], R10 ;  /* 0x0021280a01007387 */ /* 0x0041e80000100a00 */
[----:B0-----:R-:W3:Y:S01]  /*30430*/  LDL.64 R10, [R1+0x68] ;  /* 0x00006800010a7983 */ /* 0x001ee20000100a00 */
[----:B------:R0:W-:Y:S02]  /*30440*/  STL.64 [R1+0x20d8], R6 ;  /* 0x0020d80601007387 */ /* 0x0001e40000100a00 */
[----:B----4-:R-:W-:Y:S01]  /*30450*/  STL.64 [R1+0x20d0], R4 ;  /* 0x0020d00401007387 */ /* 0x010fe20000100a00 */
[----:B0-----:R-:W2:Y:S04]  /*30460*/  LDL.64 R6, [R1+0x28] ;  /* 0x0000280001067983 */ /* 0x001ea80000100a00 */
[----:B--2---:R0:W-:Y:S04]  /*30470*/  STL.64 [R1+0x20e8], R6 ;  /* 0x0020e80601007387 */ /* 0x0041e80000100a00 */
[----:B0-----:R-:W2:Y:S04]  /*30480*/  LDL.64 R6, [R1+0x38] ;  /* 0x0000380001067983 */ /* 0x001ea80000100a00 */
[----:B--2---:R0:W-:Y:S01]  /*30490*/  STL.64 [R1+0x2108], R6 ;  /* 0x0021080601007387 */ /* 0x0041e20000100a00 */
[----:B------:R-:W2:Y:S02]  /*304a0*/  LDL.LU R4, [R1+0xe10] ;  /* 0x000e100001047983 */ /* 0x000ea40000300800 */
[----:B------:R-:W2:Y:S01]  /*304b0*/  LDL.LU R5, [R1+0xe14] ;  /* 0x000e140001057983 */ /* 0x000ea20000300800 */
[----:B0-----:R-:W4:Y:S01]  /*304c0*/  LDL.LU R6, [R1+0xe18] ;  /* 0x000e180001067983 */ /* 0x001f220000300800 */
[----:B------:R-:W4:Y:S01]  /*304d0*/  LDL.LU R7, [R1+0xe1c] ;  /* 0x000e1c0001077983 */ /* 0x000f220000300800 */
[----:B---3--:R-:W-:Y:S02]  /*304e0*/  HMMA.16816.F32 R24, R20, R10, R24 ;  /* 0x0000000a1418723c */ /* 0x008fe40000001818 */
[----:B----4-:R-:W-:Y:S01]  /*304f0*/  STL.64 [R1+0x2120], R6 ;  /* 0x0021200601007387 */ /* 0x010fe20000100a00 */
[----:B--2---:R0:W-:Y:S03]  /*30500*/  STL.64 [R1+0x2118], R4 ;  /* 0x0021180401007387 */ /* 0x0041e60000100a00 */
[----:B0-----:R-:W2:Y:S01]  /*30510*/  LDL.LU R4, [R1+0xe20] ;  /* 0x000e200001047983 */ /* 0x001ea20000300800 */
[----:B------:R-:W2:Y:S02]  /*30520*/  LDL.LU R5, [R1+0xe24] ;  /* 0x000e240001057983 */ /* 0x000ea40000300800 */
[----:B------:R-:W2:Y:S02]  /*30530*/  LDL.LU R6, [R1+0xe28] ;  /* 0x000e280001067983 */ /* 0x000ea40000300800 */
[----:B------:R-:W2:Y:S01]  /*30540*/  LDL.LU R7, [R1+0xe2c] ;  /* 0x000e2c0001077983 */ /* 0x000ea20000300800 */
[----:B------:R0:W-:Y:S01]  /*30550*/  STL.64 [R1+0x20c0], R14 ;  /* 0x0020c00e01007387 */ /* 0x0001e20000100a00 */
[----:B------:R1:W-:Y:S03]  /*30560*/  STL.64 [R1+0x20b8], R12 ;  /* 0x0020b80c01007387 */ /* 0x0003e60000100a00 */
[----:B0-----:R-:W3:Y:S04]  /*30570*/  LDL.64 R14, [R1+0x18] ;  /* 0x00001800010e7983 */ /* 0x001ee80000100a00 */
[----:B---3--:R0:W-:Y:S01]  /*30580*/  STL.64 [R1+0x20e0], R14 ;  /* 0x0020e00e01007387 */ /* 0x0081e20000100a00 */
[----:B-1----:R-:W3:Y:S02]  /*30590*/  LDL.LU R12, [R1+0xdf0] ;  /* 0x000df000010c7983 */ /* 0x002ee40000300800 */
[----:B------:R-:W3:Y:S01]  /*305a0*/  LDL.LU R13, [R1+0xdf4] ;  /* 0x000df400010d7983 */ /* 0x000ee20000300800 */
[----:B0-----:R-:W3:Y:S01]  /*305b0*/  LDL.LU R14, [R1+0xdf8] ;  /* 0x000df800010e7983 */ /* 0x001ee20000300800 */
[----:B------:R-:W3:Y:S02]  /*305c0*/  LDL.LU R15, [R1+0xdfc] ;  /* 0x000dfc00010f7983 */ /* 0x000ee40000300800 */
[----:B------:R-:W4:Y:S02]  /*305d0*/  LDL.64 R18, [R1+0x8] ;  /* 0x0000080001127983 */ /* 0x000f240000100a00 */
[----:B------:R0:W-:Y:S01]  /*305e0*/  STL.64 [R1+0xe30], R24 ;  /* 0x000e301801007387 */ /* 0x0001e20000100a00 */
[----:B------:R1:W-:Y:S01]  /*305f0*/  STL.64 [R1+0xe38], R26 ;  /* 0x000e381a01007387 */ /* 0x0003e20000100a00 */
        /* <DEDUP_REMOVED lines=37> */
[----:B0-----:R-:W3:Y:S01]  /*30850*/  LDL.LU R9, [R1+0x20f0] ;  /* 0x0020f00001097983 */ /* 0x001ee20000300800 */
        /* <DEDUP_REMOVED lines=16> */
[----:B------:R1:W-:Y:S02]  /*30960*/  STL.64 [R1+0xde8], R6 ;  /* 0x000de80601007387 */ /* 0x0003e40000100a00 */
[----:B0-----:R-:W-:Y:S01]  /*30970*/  IMAD.MOV.U32 R4, RZ, RZ, R14 ;  /* 0x000000ffff047224 */ /* 0x001fe200078e000e */
[----:B-1----:R-:W2:Y:S01]  /*30980*/  LDL.LU.64 R6, [R1+0x20c8] ;  /* 0x0020c80001067983 */ /* 0x002ea20000300a00 */
[----:B------:R-:W-:Y:S02]  /*30990*/  IMAD.MOV.U32 R5, RZ, RZ, R15 ;  /* 0x000000ffff057224 */ /* 0x000fe400078e000f */
[----:B------:R-:W4:Y:S02]  /*309a0*/  LDL.LU.64 R14, [R1+0x20c0] ;  /* 0x0020c000010e7983 */ /* 0x000f240000300a00 */
[----:B------:R-:W4:Y:S02]  /*309b0*/  LDL.LU.64 R12, [R1+0x20b8] ;  /* 0x0020b800010c7983 */ /* 0x000f240000300a00 */
        /* <DEDUP_REMOVED lines=111> */
[----:B------:R-:W4:Y:S02]  /*310b0*/  LDL.LU R6, [R1+0xda8] ;  /* 0x000da80001067983 */ /* 0x000f240000300800 */
[----:B------:R-:W4:Y:S01]  /*310c0*/  LDL.LU R7, [R1+0xdac] ;  /* 0x000dac0001077983 */ /* 0x000f220000300800 */
[----:B------:R-:W4:Y:S01]  /*310d0*/  LDL.LU R24, [R1+0x8d0] ;  /* 0x0008d00001187983 */ /* 0x000f220000300800 */
        /* <DEDUP_REMOVED lines=15> */
[----:B----4-:R-:W-:Y:S01]  /*311d0*/  HMMA.16816.F32 R4, R20, R10, R4 ;  /* 0x0000000a1404723c */ /* 0x010fe20000001804 */
        /* <DEDUP_REMOVED lines=15> */
[----:B------:R-:W-:-:S02]  /*312d0*/  IMAD.MOV.U32 R18, RZ, RZ, R8 ;  /* 0x000000ffff127224 */ /* 0x000fc400078e0008 */
[----:B------:R0:W-:Y:S02]  /*312e0*/  STL.64 [R1+0x1f30], R10 ;  /* 0x001f300a01007387 */ /* 0x0001e40000100a00 */
[----:B------:R-:W4:Y:S01]  /*312f0*/  LDL.LU R8, [R1+0x640] ;  /* 0x0006400001087983 */ /* 0x000f220000300800 */
[----:B------:R-:W4:Y:S04]  /*31300*/  LDL.LU R9, [R1+0x644] ;  /* 0x0006440001097983 */ /* 0x000f280000300800 */
[----:B0-----:R-:W4:Y:S01]  /*31310*/  LDL.LU R10, [R1+0x648] ;  /* 0x00064800010a7983 */ /* 0x001f220000300800 */
[----:B------:R-:W4:Y:S01]  /*31320*/  LDL.LU R11, [R1+0x64c] ;  /* 0x00064c00010b7983 */ /* 0x000f220000300800 */
[----:B---3--:R-:W-:Y:S02]  /*31330*/  HMMA.16816.F32 R20, R20, R6, R24 ;  /* 0x000000061414723c */ /* 0x008fe40000001818 */
[----:B------:R-:W2:Y:S01]  /*31340*/  LDL.LU.64 R26, [R1+0x2058] ;  /* 0x00205800011a7983 */ /* 0x000ea20000300a00 */
[----:B------:R-:W2:Y:S02]  /*31350*/  LDL.LU.64 R24, [R1+0x2050] ;  /* 0x0020500001187983 */ /* 0x000ea40000300a00 */
[----:B------:R-:W-:Y:S11]  /*31360*/  IMAD.MOV.U32 R19, RZ, RZ, R3 ;  /* 0x000000ffff137224 */ /* 0x000ff600078e0003 */
[----:B------:R-:W-:Y:S07]  /*31370*/  @!UPT UIADD3 URZ, URZ, URZ, URZ ;  /* 0x0000003f3f3ff290 */ /* 0x000fee000fffe03f */
[----:B------:R-:W-:Y:S01]  /*31380*/  STL.64 [R1+0x8d0], R20 ;  /* 0x0008d01401007387 */ /* 0x000fe20000100a00 */
[----:B------:R-:W-:Y:S02]  /*31390*/  STL.64 [R1+0x8d8], R22 ;  /* 0x0008d81601007387 */ /* 0x000fe40000100a00 */
[----:B------:R0:W-:Y:S02]  /*313a0*/  STL.64 [R1+0x1f28], R6 ;  /* 0x001f280601007387 */ /* 0x0001e40000100a00 */
[----:B------:R-:W3:Y:S01]  /*313b0*/  LDL.LU R4, [R1+0x6d0] ;  /* 0x0006d00001047983 */ /* 0x000ee20000300800 */
[----:B------:R-:W3:Y:S04]  /*313c0*/  LDL.LU R5, [R1+0x6d4] ;  /* 0x0006d40001057983 */ /* 0x000ee80000300800 */
[----:B0-----:R-:W3:Y:S01]  /*313d0*/  LDL.LU R6, [R1+0x6d8] ;  /* 0x0006d80001067983 */ /* 0x001ee20000300800 */
[----:B------:R-:W3:Y:S01]  /*313e0*/  LDL.LU R7, [R1+0x6dc] ;  /* 0x0006dc0001077983 */ /* 0x000ee20000300800 */
        /* <DEDUP_REMOVED lines=21> */
[----:B--2---:R-:W-:Y:S02]  /*31540*/  HMMA.16816.F32 R16, R24, R18, R12 ;  /* 0x000000121810723c */ /* 0x004fe4000000180c */
[----:B------:R-:W2:Y:S01]  /*31550*/  LDL.LU.64 R14, [R1+0x2000] ;  /* 0x00200000010e7983 */ /* 0x000ea20000300a00 */
[----:B------:R-:W2:Y:S11]  /*31560*/  LDL.LU.64 R12, [R1+0x1ff8] ;  /* 0x001ff800010c7983 */ /* 0x000eb60000300a00 */
[----:B------:R-:W-:Y:S09]  /*31570*/  @!UPT UIADD3 URZ, URZ, URZ, URZ ;  /* 0x0000003f3f3ff290 */ /* 0x000ff2000fffe03f */
[----:B------:R-:W-:Y:S01]  /*31580*/  STL.64 [R1+0x6e0], R16 ;  /* 0x0006e01001007387 */ /* 0x000fe20000100a00 */
[----:B------:R0:W-:Y:S03]  /*31590*/  STL.64 [R1+0x6e8], R18 ;  /* 0x0006e81201007387 */ /* 0x0001e60000100a00 */
[----:B0-----:R-:W2:Y:S01]  /*315a0*/  LDL.LU.64 R18, [R1+0x1ff0] ;  /* 0x001ff00001127983 */ /* 0x001ea20000300a00 */
[----:B------:R-:W-:Y:S02]  /*315b0*/  IMAD.MOV.U32 R22, RZ, RZ, R2 ;  /* 0x000000ffff167224 */ /* 0x000fe400078e0002 */
[----:B------:R-:W-:-:S07]  /*315c0*/  IMAD.MOV.U32 R23, RZ, RZ, R0 ;  /* 0x000000ffff177224 */ /* 0x000fce00078e0000 */
[C---:B---3--:R-:W-:Y:S01]  /*315d0*/  HMMA.16816.F32 R20, R24.reuse, R22, R4 ;  /* 0x000000161814723c */ /* 0x048fe20000001804 */
[----:B------:R-:W3:Y:S11]  /*315e0*/  LDL.LU R4, [R1+0x630] ;  /* 0x0006300001047983 */ /* 0x000ef60000300800 */
[----:B------:R-:W-:Y:S11]  /*315f0*/  @!UPT UIADD3 URZ, URZ, URZ, URZ ;  /* 0x0000003f3f3ff290 */ /* 0x000ff6000fffe03f */
[----:B------:R0:W-:Y:S01]  /*31600*/  STL.64 [R1+0x6d0], R20 ;  /* 0x0006d01401007387 */ /* 0x0001e20000100a00 */
[----:B------:R1:W-:Y:S02]  /*31610*/  STL.64 [R1+0x6d8], R22 ;  /* 0x0006d81601007387 */ /* 0x0003e40000100a00 */
[----:B------:R-:W3:Y:S02]  /*31620*/  LDL.LU R5, [R1+0x634] ;  /* 0x0006340001057983 */ /* 0x000ee40000300800 */
[----:B------:R-:W3:Y:S01]  /*31630*/  LDL.LU R6, [R1+0x638] ;  /* 0x0006380001067983 */ /* 0x000ee20000300800 */
[----:B------:R-:W3:Y:S04]  /*31640*/  LDL.LU R7, [R1+0x63c] ;  /* 0x00063c0001077983 */ /* 0x000ee80000300800 */
        /* <DEDUP_REMOVED lines=64> */
[C---:B----4-:R-:W-:Y:S03]  /*31a50*/  HMMA.16816.F32 R8, R24.reuse, R14, R8 ;  /* 0x0000000e1808723c */ /* 0x050fe60000001808 */
[----:B--2---:R0:W-:Y:S04]  /*31a60*/  STL.64 [R1+0x1f10], R18 ;  /* 0x001f101201007387 */ /* 0x0041e80000100a00 */
[----:B0-----:R-:W2:Y:S11]  /*31a70*/  LDL.64 R18, [R1+0xb8] ;  /* 0x0000b80001127983 */ /* 0x001eb60000100a00 */
[----:B------:R-:W-:Y:S05]  /*31a80*/  @!UPT UIADD3 URZ, URZ, URZ, URZ ;  /* 0x0000003f3f3ff290 */ /* 0x000fea000fffe03f */
[----:B------:R-:W-:Y:S02]  /*31a90*/  STL.64 [R1+0x640], R8 ;  /* 0x0006400801007387 */ /* 0x000fe40000100a00 */
[----:B------:R0:W-:Y:S02]  /*31aa0*/  STL.64 [R1+0x648], R10 ;  /* 0x0006480a01007387 */ /* 0x0001e40000100a00 */
[----:B0-----:R-:W3:Y:S01]  /*31ab0*/  LDL.LU.64 R10, [R1+0x1f30] ;  /* 0x001f3000010a7983 */ /* 0x001ee20000300a00 */
[----:B------:R0:W-:Y:S02]  /*31ac0*/  STL.64 [R1+0x1e58], R14 ;  /* 0x001e580e01007387 */ /* 0x0001e40000100a00 */
[----:B------:R-:W4:Y:S02]  /*31ad0*/  LDL.LU R12, [R1+0xaa0] ;  /* 0x000aa000010c7983 */ /* 0x000f240000300800 */
[----:B------:R-:W4:Y:S01]  /*31ae0*/  LDL.LU R13, [R1+0xaa4] ;  /* 0x000aa400010d7983 */ /* 0x000f220000300800 */
[----:B0-----:R-:W2:Y:S01]  /*31af0*/  LDL.LU R14, [R1+0xaa8] ;  /* 0x000aa800010e7983 */ /* 0x001ea20000300800 */
[----:B------:R-:W2:Y:S01]  /*31b00*/  LDL.LU R15, [R1+0xaac] ;  /* 0x000aac00010f7983 */ /* 0x000ea20000300800 */
[----:B---3--:R-:W-:Y:S02]  /*31b10*/  HMMA.16816.F32 R4, R24, R10, R4 ;  /* 0x0000000a1804723c */ /* 0x008fe40000001804 */
[----:B--2---:R-:W-:Y:S01]  /*31b20*/  STL.64 [R1+0x1f20], R14 ;  /* 0x001f200e01007387 */ /* 0x004fe20000100a00 */
[----:B----4-:R0:W-:Y:S03]  /*31b30*/  STL.64 [R1+0x1f18], R12 ;  /* 0x001f180c01007387 */ /* 0x0101e60000100a00 */
        /* <DEDUP_REMOVED lines=8> */
[----:B------:R-:W-:Y:S02]  /*31bc0*/  STL [R1+0x1e2c], R10 ;  /* 0x001e2c0a01007387 */ /* 0x000fe40000100800 */
[----:B------:R0:W-:Y:S02]  /*31bd0*/  STL [R1+0x1e28], R11 ;  /* 0x001e280b01007387 */ /* 0x0001e40000100800 */
[----:B0-----:R-:W4:Y:S01]  /*31be0*/  LDL.64 R10, [R1+0x98] ;  /* 0x00009800010a7983 */ /* 0x001f220000100a00 */
[----:B------:R-:W-:-:S02]  /*31bf0*/  IMAD.MOV.U32 R2, RZ, RZ, R18 ;  /* 0x000000ffff027224 */ /* 0x000fc400078e0012 */
[----:B------:R-:W-:Y:S01]  /*31c00*/  IMAD.MOV.U32 R0, RZ, RZ, R19 ;  /* 0x000000ffff007224 */ /* 0x000fe200078e0013 */
[----:B---3--:R-:W-:Y:S01]  /*31c10*/  HMMA.16816.F32 R20, R24, R6, R20 ;  /* 0x000000061814723c */ /* 0x008fe20000001814 */
[----:B------:R0:W-:Y:S01]  /*31c20*/  STL.64 [R1+0x1e20], R6 ;  /* 0x001e200601007387 */ /* 0x0001e20000100a00 */
[----:B------:R-:W3:Y:S03]  /*31c30*/  LDL.LU R4, [R1+0xac0] ;  /* 0x000ac00001047983 */ /* 0x000ee60000300800 */
[----:B------:R-:W1:Y:S11]  /*31c40*/  LDSM.16.MT88.4 R24, [R17+0xa180] ;  /* 0x00a180001118783b */ /* 0x000e760000004200 */
[----:B------:R-:W-:Y:S07]  /*31c50*/  @!UPT UIADD3 URZ, URZ, URZ, URZ ;  /* 0x0000003f3f3ff290 */ /* 0x000fee000fffe03f */
[----:B------:R-:W-:Y:S01]  /*31c60*/  STL.64 [R1+0x110], R20 ;  /* 0x0001101401007387 */ /* 0x000fe20000100a00 */
[----:B------:R-:W-:Y:S02]  /*31c70*/  STL.64 [R1+0x118], R22 ;  /* 0x0001181601007387 */ /* 0x000fe40000100a00 */
[----:B------:R-:W2:Y:S04]  /*31c80*/  LDSM.16.MT88.4 R20, [R17+0xa100] ;  /* 0x00a100001114783b */ /* 0x000ea80000004200 */
[----:B------:R-:W3:Y:S01]  /*31c90*/  LDL.LU R5, [R1+0xac4] ;  /* 0x000ac40001057983 */ /* 0x000ee20000300800 */
[----:B0-----:R-:W3:Y:S01]  /*31ca0*/  LDL.LU R6, [R1+0xac8] ;  /* 0x000ac80001067983 */ /* 0x001ee20000300800 */
[----:B------:R-:W3:Y:S03]  /*31cb0*/  LDL.LU R7, [R1+0xacc] ;  /* 0x000acc0001077983 */ /* 0x000ee60000300800 */
        /* <DEDUP_REMOVED lines=20> */
[----:B------:R1:W-:Y:S02]  /*31e00*/  STL.64 [R1+0xac8], R6 ;  /* 0x000ac80601007387 */ /* 0x0003e40000100a00 */
[----:B0-----:R-:W-:Y:S02]  /*31e10*/  IMAD.MOV.U32 R4, RZ, RZ, R18 ;  /* 0x000000ffff047224 */ /* 0x001fe400078e0012 */
[----:B------:R-:W2:Y:S01]  /*31e20*/  LDL.LU.64 R18, [R1+0x1f08] ;  /* 0x001f080001127983 */ /* 0x000ea20000300a00 */
[C---:B----4-:R-:W-:Y:S01]  /*31e30*/  HMMA.16816.F32 R24, R20.reuse, R10, R24 ;  /* 0x0000000a1418723c */ /* 0x050fe20000001818 */
[----:B-1----:R-:W-:Y:S02]  /*31e40*/  IMAD.MOV.U32 R6, RZ, RZ, R10 ;  /* 0x000000ffff067224 */ /* 0x002fe400078e000a */
[----:B------:R-:W-:Y:S01]  /*31e50*/  STL [R1+0x1e3c], R3 ;  /* 0x001e3c0301007387 */ /* 0x000fe20000100800 */
[----:B------:R-:W-:Y:S01]  /*31e60*/  STL [R1+0x1e38], R4 ;  /* 0x001e380401007387 */ /* 0x000fe20000100800 */
[----:B------:R-:W-:Y:S11]  /*31e70*/  IMAD.MOV.U32 R5, RZ, RZ, R11 ;  /* 0x000000ffff057224 */ /* 0x000ff600078e000b */
[----:B------:R-:W-:Y:S07]  /*31e80*/  @!UPT UIADD3 URZ, URZ, URZ, URZ ;  /* 0x0000003f3f3ff290 */ /* 0x000fee000fffe03f */
[----:B------:R-:W-:Y:S01]  /*31e90*/  STL.64 [R1+0xab0], R24 ;  /* 0x000ab01801007387 */ /* 0x000fe20000100a00 */
[----:B------:R-:W-:Y:S02]  /*31ea0*/  STL.64 [R1+0xab8], R26 ;  /* 0x000ab81a01007387 */ /* 0x000fe40000100a00 */
[----:B------:R-:W-:Y:S01]  /*31eb0*/  STL [R1+0x1e40], R6 ;  /* 0x001e400601007387 */ /* 0x000fe20000100800 */
[C---:B--2---:R-:W-:Y:S01]  /*31ec0*/  HMMA.16816.F32 R12, R20.reuse, R18, R12 ;  /* 0x00000012140c723c */ /* 0x044fe2000000180c */
[----:B------:R-:W-:Y:S02]  /*31ed0*/  IMAD.MOV.U32 R8, RZ, RZ, R18 ;  /* 0x000000ffff087224 */ /* 0x000fe400078e0012 */
[----:B------:R-:W-:Y:S11]  /*31ee0*/  IMAD.MOV.U32 R7, RZ, RZ, R19 ;  /* 0x000000ffff077224 */ /* 0x000ff600078e0013 */
[----:B------:R-:W-:Y:S09]  /*31ef0*/  @!UPT UIADD3 URZ, URZ, URZ, URZ ;  /* 0x0000003f3f3ff290 */ /* 0x000ff2000fffe03f */
[----:B------:R0:W-:Y:S01]  /*31f00*/  STL.64 [R1+0xaa0], R12 ;  /* 0x000aa00c01007387 */ /* 0x0001e20000100a00 */
[----:B------:R1:W-:Y:S02]  /*31f10*/  STL.64 [R1+0xaa8], R14 ;  /* 0x000aa80e01007387 */ /* 0x0003e40000100a00 */
[----:B------:R-:W-:Y:S02]  /*31f20*/  STL [R1+0x1ef8], R8 ;  /* 0x001ef80801007387 */ /* 0x000fe40000100800 */
[----:B------:R-:W-:Y:S01]  /*31f30*/  STL [R1+0x1e8c], R7 ;  /* 0x001e8c0701007387 */ /* 0x000fe20000100800 */
[----:B------:R2:W-:Y:S04]  /*31f40*/  STL [R1+0x1e88], R5 ;  /* 0x001e880501007387 */ /* 0x0005e80000100800 */
[----:B0-----:R-:W3:Y:S01]  /*31f50*/  LDL.LU R12, [R1+0xa10] ;  /* 0x000a1000010c7983 */ /* 0x001ee20000300800 */
[----:B------:R-:W3:Y:S02]  /*31f60*/  LDL.LU R13, [R1+0xa14] ;  /* 0x000a1400010d7983 */ /* 0x000ee40000300800 */
[----:B-1----:R-:W4:Y:S02]  /*31f70*/  LDL.LU R14, [R1+0xa18] ;  /* 0x000a1800010e7983 */ /* 0x002f240000300800 */
[----:B------:R-:W4:Y:S01]  /*31f80*/  LDL.LU R15, [R1+0xa1c] ;  /* 0x000a1c00010f7983 */ /* 0x000f220000300800 */
[----:B------:R-:W3:Y:S01]  /*31f90*/  LDL.LU R4, [R1+0xa30] ;  /* 0x000a300001047983 */ /* 0x000ee20000300800 */
[----:B--2---:R-:W3:Y:S02]  /*31fa0*/  LDL.LU R5, [R1+0xa34] ;  /* 0x000a340001057983 */ /* 0x004ee40000300800 */
[----:B------:R-:W2:Y:S02]  /*31fb0*/  LDL.LU R6, [R1+0xa38] ;  /* 0x000a380001067983 */ /* 0x000ea40000300800 */
[----:B------:R-:W2:Y:S01]  /*31fc0*/  LDL.LU R7, [R1+0xa3c] ;  /* 0x000a3c0001077983 */ /* 0x000ea20000300800 */
[----:B------:R-:W3:Y:S01]  /*31fd0*/  LDL.LU R24, [R1+0xa80] ;  /* 0x000a800001187983 */ /* 0x000ee20000300800 */
[----:B------:R-:W4:Y:S02]  /*31fe0*/  LDL.LU R25, [R1+0xa84] ;  /* 0x000a840001197983 */ /* 0x000f240000300800 */
[----:B------:R-:W4:Y:S02]  /*31ff0*/  LDL.LU R26, [R1+0xa88] ;  /* 0x000a8800011a7983 */ /* 0x000f240000300800 */
[----:B------:R-:W4:Y:S01]  /*32000*/  LDL.LU R27, [R1+0xa8c] ;  /* 0x000a8c00011b7983 */ /* 0x000f220000300800 */
[----:B------:R-:W4:Y:S01]  /*32010*/  LDL.LU R16, [R1+0xa90] ;  /* 0x000a900001107983 */ /* 0x000f220000300800 */
[----:B------:R-:W4:Y:S02]  /*32020*/  LDL.LU R17, [R1+0xa94] ;  /* 0x000a940001117983 */ /* 0x000f240000300800 */
[----:B------:R-:W4:Y:S02]  /*32030*/  LDL.LU R18, [R1+0xa98] ;  /* 0x000a980001127983 */ /* 0x000f240000300800 */
[----:B------:R-:W4:Y:S01]  /*32040*/  LDL.LU R19, [R1+0xa9c] ;  /* 0x000a9c0001137983 */ /* 0x000f220000300800 */
[----:B------:R-:W4:Y:S04]  /*32050*/  LDL.64 R10, [R1+0x78] ;  /* 0x00007800010a7983 */ /* 0x000f280000100a00 */
[----:B--2---:R0:W-:Y:S01]  /*32060*/  STL.64 [R1+0x1e98], R6 ;  /* 0x001e980601007387 */ /* 0x0041e20000100a00 */
[----:B---3--:R-:W-:Y:S03]  /*32070*/  STL.64 [R1+0x1e90], R4 ;  /* 0x001e900401007387 */ /* 0x008fe60000100a00 */
[----:B0-----:R-:W2:Y:S04]  /*32080*/  LDL.64 R6, [R1+0x28] ;  /* 0x0000280001067983 */ /* 0x001ea80000100a00 */
[----:B--2---:R0:W-:Y:S04]  /*32090*/  STL.64 [R1+0x1ea8], R6 ;  /* 0x001ea80601007387 */ /* 0x0041e80000100a00 */
[----:B0-----:R-:W2:Y:S04]  /*320a0*/  LDL.64 R6, [R1+0x38] ;  /* 0x0000380001067983 */ /* 0x001ea80000100a00 */
[----:B--2---:R0:W-:Y:S04]  /*320b0*/  STL.64 [R1+0x1ec0], R6 ;  /* 0x001ec00601007387 */ /* 0x0041e80000100a00 */
[----:B0-----:R-:W2:Y:S04]  /*320c0*/  LDL.64 R6, [R1+0x48] ;  /* 0x0000480001067983 */ /* 0x001ea80000100a00 */
[----:B--2---:R0:W-:Y:S04]  /*320d0*/  STL.64 [R1+0x1ed8], R6 ;  /* 0x001ed80601007387 */ /* 0x0041e80000100a00 */
[----:B0-----:R-:W2:Y:S04]  /*320e0*/  LDL.64 R6, [R1+0x58] ;  /* 0x0000580001067983 */ /* 0x001ea80000100a00 */
[----:B--2---:R0:W-:Y:S04]  /*320f0*/  STL.64 [R1+0x1ef0], R6 ;  /* 0x001ef00601007387 */ /* 0x0041e80000100a00 */
[----:B0-----:R-:W2:Y:S01]  /*32100*/  LDL.64 R6, [R1+0x68] ;  /* 0x0000680001067983 */ /* 0x001ea20000100a00 */
[----:B----4-:R0:W-:Y:S02]  /*32110*/  STL.64 [R1+0x1e68], R14 ;  /* 0x001e680e01007387 */ /* 0x0101e40000100a00 */
        /* <DEDUP_REMOVED lines=8> */
[----:B------:R-:W4:Y:S03]  /*321a0*/  LDL.LU R15, [R1+0xa4c] ;  /* 0x000a4c00010f7983 */ /* 0x000f260000300800 */
[----:B----4-:R-:W-:Y:S01]  /*321b0*/  STL.64 [R1+0x1eb8], R14 ;  /* 0x001eb80e01007387 */ /* 0x010fe20000100a00 */
[----:B---3--:R0:W-:Y:S03]  /*321c0*/  STL.64 [R1+0x1eb0], R12 ;  /* 0x001eb00c01007387 */ /* 0x0081e60000100a00 */
[----:B0-----:R-:W3:Y:S01]  /*321d0*/  LDL.LU R12, [R1+0xa50] ;  /* 0x000a5000010c7983 */ /* 0x001ee20000300800 */
[----:B------:R-:W3:Y:S02]  /*321e0*/  LDL.LU R13, [R1+0xa54] ;  /* 0x000a5400010d7983 */ /* 0x000ee40000300800 */
[----:B------:R-:W4:Y:S02]  /*321f0*/  LDL.LU R14, [R1+0xa58] ;  /* 0x000a5800010e7983 */ /* 0x000f240000300800 */
[----:B------:R-:W4:Y:S01]  /*32200*/  LDL.LU R15, [R1+0xa5c] ;  /* 0x000a5c00010f7983 */ /* 0x000f220000300800 */
[C---:B------:R-:W-:Y:S08]  /*32210*/  HMMA.16816.F32 R16, R20.reuse, R10, R16 ;  /* 0x0000000a1410723c */ /* 0x040ff00000001810 */
[----:B--2---:R-:W-:Y:S01]  /*32220*/  HMMA.16816.F32 R24, R20, R6, R24 ;  /* 0x000000061418723c */ /* 0x004fe20000001818 */
        /* <DEDUP_REMOVED lines=12> */
[----:B------:R-:W-:Y:S01]  /*322f0*/  STL.64 [R1+0xa90], R16 ;  /* 0x000a901001007387 */ /* 0x000fe20000100a00 */
[----:B------:R0:W-:Y:S03]  /*32300*/  STL.64 [R1+0xa98], R18 ;  /* 0x000a981201007387 */ /* 0x0001e60000100a00 */
[----:B0-----:R-:W3:Y:S01]  /*32310*/  LDL.LU.64 R18, [R1+0x1f00] ;  /* 0x001f000001127983 */ /* 0x001ee20000300a00 */
[----:B------:R-:W4:Y:S02]  /*32320*/  LDL.LU R8, [R1+0x1ef8] ;  /* 0x001ef80001087983 */ /* 0x000f240000300800 */
[----:B------:R0:W-:Y:S02]  /*32330*/  STL.64 [R1+0xa80], R24 ;  /* 0x000a801801007387 */ /* 0x0001e40000100a00 */
[----:B------:R1:W-:Y:S02]  /*32340*/  STL.64 [R1+0xa88], R26 ;  /* 0x000a881a01007387 */ /* 0x0003e40000100a00 */
[----:B------:R-:W-:-:S02]  /*32350*/  IMAD.MOV.U32 R17, RZ, RZ, R7 ;  /* 0x000000ffff117224 */ /* 0x000fc400078e0007 */
[----:B0-----:R-:W-:Y:S02]  /*32360*/  IMAD.MOV.U32 R24, RZ, RZ, R6 ;  /* 0x000000ffff187224 */ /* 0x001fe400078e0006 */
[----:B------:R-:W2:Y:S01]  /*32370*/  LDL.LU.64 R6, [R1+0x1ef0] ;  /* 0x001ef00001067983 */ /* 0x000ea20000300a00 */
[----:B------:R-:W-:Y:S01]  /*32380*/  IMAD.MOV.U32 R16, RZ, RZ, R10 ;  /* 0x000000ffff107224 */ /* 0x000fe200078e000a */
[----:B--2---:R-:W-:Y:S02]  /*32390*/  HMMA.16816.F32 R12, R20, R6, R12 ;  /* 0x00000006140c723c */ /* 0x004fe4000000180c */
[----:B---3--:R-:W-:Y:S02]  /*323a0*/  STL.64 [R1+0x1e78], R18 ;  /* 0x001e781201007387 */ /* 0x008fe40000100a00 */
[----:B------:R0:W-:Y:S02]  /*323b0*/  STL.64 [R1+0x1e70], R16 ;  /* 0x001e701001007387 */ /* 0x0001e40000100a00 */
[----:B-1----:R-:W-:-:S02]  /*323c0*/  IMAD.MOV.U32 R26, RZ, RZ, R6 ;  /* 0x000000ffff1a7224 */ /* 0x002fc400078e0006 */
[----:B------:R-:W-:Y:S01]  /*323d0*/  IMAD.MOV.U32 R25, RZ, RZ, R7 ;  /* 0x000000ffff197224 */ /* 0x000fe200078e0007 */
[----:B0-----:R-:W2:Y:S01]  /*323e0*/  LDL.LU R16, [R1+0xa20] ;  /* 0x000a200001107983 */ /* 0x001ea20000300800 */
[----:B------:R-:W2:Y:S02]  /*323f0*/  LDL.LU R17, [R1+0xa24] ;  /* 0x000a240001117983 */ /* 0x000ea40000300800 */
[----:B------:R-:W2:Y:S02]  /*32400*/  LDL.LU R18, [R1+0xa28] ;  /* 0x000a280001127983 */ /* 0x000ea40000300800 */
[----:B------:R-:W2:Y:S09]  /*32410*/  LDL.LU R19, [R1+0xa2c] ;  /* 0x000a2c0001137983 */ /* 0x000eb20000300800 */
        /* <DEDUP_REMOVED lines=15> */
[----:B------:R0:W-:Y:S01]  /*32510*/  STL.64 [R1+0x1e48], R24 ;  /* 0x001e481801007387 */ /* 0x0001e20000100a00 */
[----:B------:R-:W-:-:S03]  /*32520*/  IMAD.MOV.U32 R9, RZ, RZ, R11 ;  /* 0x000000ffff097224 */ /* 0x000fc600078e000b */
[----:B0-----:R-:W2:Y:S01]  /*32530*/  LDL.LU R24, [R1+0xa00] ;  /* 0x000a000001187983 */ /* 0x001ea20000300800 */
[----:B------:R-:W2:Y:S02]  /*32540*/  LDL.LU R25, [R1+0xa04] ;  /* 0x000a040001197983 */ /* 0x000ea40000300800 */
[----:B------:R-:W2:Y:S02]  /*32550*/  LDL.LU R26, [R1+0xa08] ;  /* 0x000a0800011a7983 */ /* 0x000ea40000300800 */
[----:B------:R-:W2:Y:S01]  /*32560*/  LDL.LU R27, [R1+0xa0c] ;  /* 0x000a0c00011b7983 */ /* 0x000ea20000300800 */
        /* <DEDUP_REMOVED lines=21> */
[----:B------:R-:W-:Y:S01]  /*326c0*/  STL.64 [R1+0xa30], R4 ;  /* 0x000a300401007387 */ /* 0x000fe20000100a00 */
[----:B------:R0:W-:Y:S03]  /*326d0*/  STL.64 [R1+0xa38], R6 ;  /* 0x000a380601007387 */ /* 0x0001e60000100a00 */
[----:B0-----:R-:W3:Y:S01]  /*326e0*/  LDL.LU R7, [R1+0x1e8c] ;  /* 0x001e8c0001077983 */ /* 0x001ee20000300800 */
[----:B------:R-:W2:Y:S02]  /*326f0*/  LDL.LU R5, [R1+0x1e88] ;  /* 0x001e880001057983 */ /* 0x000ea40000300800 */
        /* <DEDUP_REMOVED lines=31> */
[----:B------:R-:W-:-:S02]  /*328f0*/  IMAD.MOV.U32 R18, RZ, RZ, R6 ;  /* 0x000000ffff127224 */ /* 0x000fc400078e0006 */
[----:B------:R-:W-:Y:S01]  /*32900*/  IMAD.MOV.U32 R19, RZ, RZ, R3 ;  /* 0x000000ffff137224 */ /* 0x000fe200078e0003 */
[----:B------:R-:W3:Y:S01]  /*32910*/  LDL.LU R6, [R1+0x1e40] ;  /* 0x001e400001067983 */ /* 0x000ee20000300800 */
[----:B------:R-:W3:Y:S03]  /*32920*/  LDL.LU R3, [R1+0x1e3c] ;  /* 0x001e3c0001037983 */ /* 0x000ee60000300800 */
[----:B------:R0:W-:Y:S02]  /*32930*/  STL.64 [R1+0x1d20], R18 ;  /* 0x001d201201007387 */ /* 0x0001e40000100a00 */
[----:B0-----:R-:W-:Y:S02]  /*32940*/  IMAD.MOV.U32 R18, RZ, RZ, R2 ;  /* 0x000000ffff127224 */ /* 0x001fe400078e0002 */
[----:B------:R-:W-:Y:S01]  /*32950*/  IMAD.MOV.U32 R19, RZ, RZ, R10 ;  /* 0x000000ffff137224 */ /* 0x000fe200078e000a */
[----:B--2---:R0:W-:Y:S01]  /*32960*/  STL.64 [R1+0x1cf8], R14 ;  /* 0x001cf80e01007387 */ /* 0x0041e20000100a00 */
[----:B------:R1:W-:Y:S02]  /*32970*/  STL.64 [R1+0x1cf0], R12 ;  /* 0x001cf00c01007387 */ /* 0x0003e40000100a00 */
[----:B0-----:R-:W-:-:S02]  /*32980*/  IMAD.MOV.U32 R14, RZ, RZ, R4 ;  /* 0x000000ffff0e7224 */ /* 0x001fc400078e0004 */
[----:B------:R-:W-:Y:S01]  /*32990*/  IMAD.MOV.U32 R15, RZ, RZ, R0 ;  /* 0x000000ffff0f7224 */ /* 0x000fe200078e0000 */
[----:B------:R-:W2:Y:S01]  /*329a0*/  LDL.LU R4, [R1+0x1e38] ;  /* 0x001e380001047983 */ /* 0x000ea20000300800 */
[----:B------:R-:W2:Y:S02]  /*329b0*/  LDL.LU R0, [R1+0x1e34] ;  /* 0x001e340001007983 */ /* 0x000ea40000300800 */
[----:B------:R-:W2:Y:S02]  /*329c0*/  LDL.LU R2, [R1+0x1e30] ;  /* 0x001e300001027983 */ /* 0x000ea40000300800 */
[----:B------:R-:W2:Y:S01]  /*329d0*/  LDL.LU R10, [R1+0x1e2c] ;  /* 0x001e2c00010a7983 */ /* 0x000ea20000300800 */
[----:B------:R-:W-:Y:S01]  /*329e0*/  STL.64 [R1+0x1d38], R18 ;  /* 0x001d381201007387 */ /* 0x000fe20000100a00 */
[----:B------:R0:W-:Y:S02]  /*329f0*/  STL.64 [R1+0x1d18], R14 ;  /* 0x001d180e01007387 */ /* 0x0001e40000100a00 */
[----:B-1----:R-:W2:Y:S02]  /*32a00*/  LDL.LU R12, [R1+0x270] ;  /* 0x00027000010c7983 */ /* 0x002ea40000300800 */
[----:B------:R-:W2:Y:S01]  /*32a10*/  LDL.LU R13, [R1+0x274] ;  /* 0x00027400010d7983 */ /* 0x000ea20000300800 */
[----:B0-----:R-:W2:Y:S01]  /*32a20*/  LDL.LU R14, [R1+0x278] ;  /* 0x00027800010e7983 */ /* 0x001ea20000300800 */
[----:B------:R-:W2:Y:S02]  /*32a30*/  LDL.LU R15, [R1+0x27c] ;  /* 0x00027c00010f7983 */ /* 0x000ea40000300800 */
[----:B------:R-:W-:-:S02]  /*32a40*/  IMAD.MOV.U32 R18, RZ, RZ, R11 ;  /* 0x000000ffff127224 */ /* 0x000fc400078e000b */
        /* <DEDUP_REMOVED lines=11> */
[----:B------:R0:W-:Y:S02]  /*32b00*/  STL.64 [R1+0x1d68], R18 ;  /* 0x001d681201007387 */ /* 0x0001e40000100a00 */
        /* <DEDUP_REMOVED lines=28> */
[----:B---3--:R-:W-:-:S05]  /*32cd0*/  IMAD.MOV.U32 R19, RZ, RZ, R7 ;  /* 0x000000ffff137224 */ /* 0x008fca00078e0007 */
[----:B------:R-:W-:Y:S04]  /*32ce0*/  STL.64 [R1+0x1dc8], R18 ;  /* 0x001dc81201007387 */ /* 0x000fe80000100a00 */
[----:B--2---:R-:W-:Y:S01]  /*32cf0*/  STL.64 [R1+0x1d90], R14 ;  /* 0x001d900e01007387 */ /* 0x004fe20000100a00 */
[----:B------:R0:W-:Y:S03]  /*32d00*/  STL.64 [R1+0x1d88], R12 ;  /* 0x001d880c01007387 */ /* 0x0001e60000100a00 */
        /* <DEDUP_REMOVED lines=14> */
[----:B------:R-:W-:Y:S01]  /*32df0*/  IMAD.MOV.U32 R19, RZ, RZ, R3 ;  /* 0x000000ffff137224 */ /* 0x000fe200078e0003 */
[----:B------:R-:W4:Y:S01]  /*32e00*/  LDL.LU R4, [R1+0x9f0] ;  /* 0x0009f00001047983 */ /* 0x000f220000300800 */
[----:B------:R-:W4:Y:S02]  /*32e10*/  LDL.LU R5, [R1+0x9f4] ;  /* 0x0009f40001057983 */ /* 0x000f240000300800 */
[----:B------:R-:W4:Y:S02]  /*32e20*/  LDL.LU R6, [R1+0x9f8] ;  /* 0x0009f80001067983 */ /* 0x000f240000300800 */
[----:B------:R-:W4:Y:S01]  /*32e30*/  LDL.LU R7, [R1+0x9fc] ;  /* 0x0009fc0001077983 */ /* 0x000f220000300800 */
[----:B------:R-:W-:Y:S04]  /*32e40*/  STL.64 [R1+0x1df8], R18 ;  /* 0x001df81201007387 */ /* 0x000fe80000100a00 */
        /* <DEDUP_REMOVED lines=43> */
[----:B------:R-:W2:Y:S01]  /*33100*/  LDL.LU R11, [R1+0x26c] ;  /* 0x00026c00010b7983 */ /* 0x000ea20000300800 */
[----:B------:R-:W3:Y:S01]  /*33110*/  LDL.LU.64 R26, [R1+0x1e18] ;  /* 0x001e1800011a7983 */ /* 0x000ee20000300a00 */
[----:B------:R-:W3:Y:S02]  /*33120*/  LDL.LU.64 R24, [R1+0x1e10] ;  /* 0x001e100001187983 */ /* 0x000ee40000300a00 */
[----:B------:R-:W-:-:S02]  /*33130*/  IMAD.MOV.U32 R18, RZ, RZ, R2 ;  /* 0x000000ffff127224 */ /* 0x000fc400078e0002 */
[----:B------:R-:W-:-:S06]  /*33140*/  IMAD.MOV.U32 R19, RZ, RZ, R0 ;  /* 0x000000ffff137224 */ /* 0x000fcc00078e0000 */
        /* <DEDUP_REMOVED lines=82> */
[C---:B--2---:R-:W-:Y:S03]  /*33670*/  HMMA.16816.F32 R12, R24.reuse, R14, R8 ;  /* 0x0000000e180c723c */ /* 0x044fe60000001808 */
[----:B------:R-:W2:Y:S01]  /*33680*/  LDL.LU.64 R10, [R1+0x1d08] ;  /* 0x001d0800010a7983 */ /* 0x000ea20000300a00 */
[----:B------:R-:W2:Y:S11]  /*33690*/  LDL.LU.64 R8, [R1+0x1d00] ;  /* 0x001d000001087983 */ /* 0x000eb60000300a00 */
[----:B------:R-:W-:Y:S08]  /*336a0*/  @!UPT UIADD3 URZ, URZ, URZ, URZ ;  /* 0x0000003f3f3ff290 */ /* 0x000ff0000fffe03f */
[----:B------:R-:W-:Y:S01]  /*336b0*/  STL.64 [R1+0x260], R12 ;  /* 0x0002600c01007387 */ /* 0x000fe20000100a00 */
[----:B------:R0:W-:Y:S03]  /*336c0*/  STL.64 [R1+0x268], R14 ;  /* 0x0002680e01007387 */ /* 0x0001e60000100a00 */
[----:B0-----:R-:W3:Y:S01]  /*336d0*/  LDL.LU.64 R14, [R1+0x1cf8] ;  /* 0x001cf800010e7983 */ /* 0x001ee20000300a00 */
[----:B------:R-:W3:Y:S02]  /*336e0*/  LDL.LU.64 R12, [R1+0x1cf0] ;  /* 0x001cf000010c7983 */ /* 0x000ee40000300a00 */
[----:B---3--:R-:W-:Y:S11]  /*336f0*/  HMMA.16816.F32 R12, R24, R18, R12 ;  /* 0x00000012180c723c */ /* 0x008ff6000000180c */
[----:B------:R-:W-:Y:S11]  /*33700*/  @!UPT UIADD3 URZ, URZ, URZ, URZ ;  /* 0x0000003f3f3ff290 */ /* 0x000ff6000fffe03f */
[----:B------:R-:W-:Y:S01]  /*33710*/  @!UPT UIADD3 URZ, URZ, URZ, URZ ;  /* 0x0000003f3f3ff290 */ /* 0x000fe2000fffe03f */
[----:B------:R-:W-:Y:S01]  /*33720*/  STL.64 [R1+0x250], R12 ;  /* 0x0002500c01007387 */ /* 0x000fe20000100a00 */
[----:B------:R0:W-:Y:S03]  /*33730*/  STL.64 [R1+0x258], R14 ;  /* 0x0002580e01007387 */ /* 0x0001e60000100a00 */
[----:B0-----:R-:W2:Y:S04]  /*33740*/  LDL.LU.64 R14, [R1+0x1ce8] ;  /* 0x001ce800010e7983 */ /* 0x001ea80000300a00 */
[----:B------:R-:W0:Y:S01]  /*33750*/  S2R R17, SR_TID.X ;  /* 0x0000000000117919 */ /* 0x000e220000002100 */
[----:B------:R1:W-:Y:S02]  /*33760*/  STL.64 [R1+0x1cc8], R18 ;  /* 0x001cc81201007387 */ /* 0x0003e40000100a00 */
[----:B------:R-:W3:Y:S01]  /*33770*/  LDL.LU R16, [R1+0x230] ;  /* 0x0002300001107983 */ /* 0x000ee20000300800 */
[----:B0-----:R-:W-:-:S02]  /*33780*/  LOP3.LUT R2, R17, 0x7, RZ, 0xc0, !PT ;  /* 0x0000000711027812 */ /* 0x001fc400078ec0ff */
[----:B------:R-:W3:Y:S01]  /*33790*/  LDL.LU R17, [R1+0x234] ;  /* 0x0002340001117983 */ /* 0x000ee20000300800 */
[----:B-1----:R-:W3:Y:S02]  /*337a0*/  LDL.LU R18, [R1+0x238] ;  /* 0x0002380001127983 */ /* 0x002ee40000300800 */
[----:B------:R-:W3:Y:S01]  /*337b0*/  LDL.LU R19, [R1+0x23c] ;  /* 0x00023c0001137983 */ /* 0x000ee20000300800 */
[C---:B--2---:R-:W-:Y:S11]  /*337c0*/  HMMA.16816.F32 R8, R24.reuse, R14, R8 ;  /* 0x0000000e1808723c */ /* 0x044ff60000001808 */
[----:B------:R-:W-:Y:S11]  /*337d0*/  @!UPT UIADD3 URZ, URZ, URZ, URZ ;  /* 0x0000003f3f3ff290 */ /* 0x000ff6000fffe03f */
[----:B------:R-:W-:Y:S01]  /*337e0*/  @!UPT UIADD3 URZ, URZ, URZ, URZ ;  /* 0x0000003f3f3ff290 */ /* 0x000fe2000fffe03f */
[----:B------:R-:W-:Y:S01]  /*337f0*/  STL.64 [R1+0x240], R8 ;  /* 0x0002400801007387 */ /* 0x000fe20000100a00 */
[----:B------:R0:W-:Y:S03]  /*33800*/  STL.64 [R1+0x248], R10 ;  /* 0x0002480a01007387 */ /* 0x0001e60000100a00 */
[----:B0-----:R-:W3:Y:S01]  /*33810*/  LDL.LU.64 R10, [R1+0x1ce0] ;  /* 0x001ce000010a7983 */ /* 0x001ee20000300a00 */
[----:B------:R3:W-:Y:S02]  /*33820*/  STL.64 [R1+0x1c30], R14 ;  /* 0x001c300e01007387 */ /* 0x0007e40000100a00 */
[C---:B---3--:R-:W-:Y:S01]  /*33830*/  HMMA.16816.F32 R12, R24.reuse, R10, R16 ;  /* 0x0000000a180c723c */ /* 0x048fe20000001810 */
[----:B------:R-:W-:Y:S01]  /*33840*/  STL [R1+0x1bd4], R10 ;  /* 0x001bd40a01007387 */ /* 0x000fe20000100800 */
[----:B------:R-:W-:Y:S11]  /*33850*/  STL [R1+0x1bd0], R11 ;  /* 0x001bd00b01007387 */ /* 0x000ff60000100800 */
[----:B------:R-:W-:Y:S10]  /*33860*/  @!UPT UIADD3 URZ, URZ, URZ, URZ ;  /* 0x0000003f3f3ff290 */ /* 0x000ff4000fffe03f */
[----:B------:R-:W-:Y:S01]  /*33870*/  STL.64 [R1+0x230], R12 ;  /* 0x0002300c01007387 */ /* 0x000fe20000100a00 */
[----:B------:R4:W-:Y:S02]  /*33880*/  STL.64 [R1+0x238], R14 ;  /* 0x0002380e01007387 */ /* 0x0009e40000100a00 */
[----:B------:R-:W2:Y:S01]  /*33890*/  LDL.LU R8, [R1+0xfc0] ;  /* 0x000fc00001087983 */ /* 0x000ea20000300800 */
[----:B----4-:R-:W-:Y:S11]  /*338a0*/  HMMA.16816.F32 R12, R24, R6, R20 ;  /* 0x00000006180c723c */ /* 0x010ff60000001814 */
[----:B------:R-:W-:Y:S11]  /*338b0*/  @!UPT UIADD3 URZ, URZ, URZ, URZ ;  /* 0x0000003f3f3ff290 */ /* 0x000ff6000fffe03f */
[----:B------:R-:W-:Y:S01]  /*338c0*/  @!UPT UIADD3 URZ, URZ, URZ, URZ ;  /* 0x0000003f3f3ff290 */ /* 0x000fe2000fffe03f */
[----:B------:R-:W-:Y:S01]  /*338d0*/  STL.64 [R1+0xd0], R12 ;  /* 0x0000d00c01007387 */ /* 0x000fe20000100a00 */
[----:B------:R-:W-:Y:S02]  /*338e0*/  STL.64 [R1+0xd8], R14 ;  /* 0x0000d80e01007387 */ /* 0x000fe40000100a00 */
[----:B------:R-:W2:Y:S02]  /*338f0*/  LDL.LU R9, [R1+0xfc4] ;  /* 0x000fc40001097983 */ /* 0x000ea40000300800 */
[----:B------:R-:W3:Y:S01]  /*33900*/  LDL.LU R10, [R1+0xfc8] ;  /* 0x000fc800010a7983 */ /* 0x000ee20000300800 */
[----:B------:R-:W3:Y:S01]  /*33910*/  LDL.LU R11, [R1+0xfcc] ;  /* 0x000fcc00010b7983 */ /* 0x000ee20000300800 */
[----:B------:R-:W4:Y:S02]  /*33920*/  LDL.LU R16, [R1+0xff0] ;  /* 0x000ff00001107983 */ /* 0x000f240000300800 */
[----:B------:R-:W4:Y:S02]  /*33930*/  LDL.LU R17, [R1+0xff4] ;  /* 0x000ff40001117983 */ /* 0x000f240000300800 */
[----:B------:R-:W4:Y:S01]  /*33940*/  LDL.LU R18, [R1+0xff8] ;  /* 0x000ff80001127983 */ /* 0x000f220000300800 */
[----:B------:R-:W4:Y:S04]  /*33950*/  LDL.LU R19, [R1+0xffc] ;  /* 0x000ffc0001137983 */ /* 0x000f280000300800 */
[----:B---3--:R0:W-:Y:S01]  /*33960*/  STL.64 [R1+0x1ca0], R10 ;  /* 0x001ca00a01007387 */ /* 0x0081e20000100a00 */
[----:B--2---:R1:W-:Y:S03]  /*33970*/  STL.64 [R1+0x1c98], R8 ;  /* 0x001c980801007387 */ /* 0x0043e60000100a00 */
[----:B0-----:R-:W2:Y:S04]  /*33980*/  LDL.64 R10, [R1+0x98] ;  /* 0x00009800010a7983 */ /* 0x001ea80000100a00 */
[----:B--2---:R0:W-:Y:S01]  /*33990*/  STL.64 [R1+0x1cb0], R10 ;  /* 0x001cb00a01007387 */ /* 0x0041e20000100a00 */
[----:B-1----:R-:W2:Y:S02]  /*339a0*/  LDL.LU R8, [R1+0xfe0] ;  /* 0x000fe00001087983 */ /* 0x002ea40000300800 */
[----:B------:R-:W2:Y:S01]  /*339b0*/  LDL.LU R9, [R1+0xfe4] ;  /* 0x000fe40001097983 */ /* 0x000ea20000300800 */
[----:B0-----:R-:W3:Y:S01]  /*339c0*/  LDL.LU R10, [R1+0xfe8] ;  /* 0x000fe800010a7983 */ /* 0x001ee20000300800 */
[----:B------:R-:W3:Y:S03]  /*339d0*/  LDL.LU R11, [R1+0xfec] ;  /* 0x000fec00010b7983 */ /* 0x000ee60000300800 */
[----:B---3--:R0:W-:Y:S01]  /*339e0*/  STL.64 [R1+0x1cd8], R10 ;  /* 0x001cd80a01007387 */ /* 0x0081e20000100a00 */
[----:B--2---:R-:W-:Y:S02]  /*339f0*/  STL.64 [R1+0x1cd0], R8 ;  /* 0x001cd00801007387 */ /* 0x004fe40000100a00 */
[----:B------:R-:W2:Y:S01]  /*33a00*/  LDL.64 R14, [R1+0x68] ;  /* 0x00006800010e7983 */ /* 0x000ea20000100a00 */
[----:B0-----:R-:W3:Y:S04]  /*33a10*/  LDL.64 R10, [R1+0xb8] ;  /* 0x0000b800010a7983 */ /* 0x001ee80000100a00 */
[----:B--2---:R0:W-:Y:S04]  /*33a20*/  STL.64 [R1+0x1c90], R14 ;  /* 0x001c900e01007387 */ /* 0x0041e80000100a00 */
[----:B0-----:R-:W2:Y:S04]  /*33a30*/  LDL.64 R14, [R1+0x88] ;  /* 0x00008800010e7983 */ /* 0x001ea80000100a00 */
[----:B------:R-:W0:Y:S01]  /*33a40*/  S2R R5, SR_TID.X ;  /* 0x0000000000057919 */ /* 0x000e220000002100 */
[----:B------:R-:W-:-:S02]  /*33a50*/  IMAD R2, R2, 0x210, RZ ;  /* 0x0000021002027824 */ /* 0x000fc400078e02ff */
[C---:B0-----:R-:W-:Y:S02]  /*33a60*/  IMAD.SHL.U32 R4, R5.reuse, 0x2, RZ ;  /* 0x0000000205047824 */ /* 0x041fe400078e00ff */
[----:B------:R-:W-:-:S03]  /*33a70*/  IMAD.SHL.U32 R5, R5, 0x100, RZ ;  /* 0x0000010005057824 */ /* 0x000fc600078e00ff */
[----:B------:R-:W-:-:S04]  /*33a80*/  LOP3.LUT R2, R2, 0x10, R4, 0x78, !PT ;  /* 0x0000001002027812 */ /* 0x000fc800078e7804 */
[----:B------:R-:W-:Y:S01]  /*33a90*/  LOP3.LUT R2, R2, 0x1000, R5, 0xf8, !PT ;  /* 0x0000100002027812 */ /* 0x000fe200078ef805 */
[----:B--2---:R0:W-:Y:S01]  /*33aa0*/  STL.64 [R1+0x1ca8], R14 ;  /* 0x001ca80e01007387 */ /* 0x0041e20000100a00 */
[----:B------:R-:W2:Y:S02]  /*33ab0*/  LDL.LU R12, [R1+0xfd0] ;  /* 0x000fd000010c7983 */ /* 0x000ea40000300800 */
[----:B------:R-:W2:Y:S01]  /*33ac0*/  LDL.LU R13, [R1+0xfd4] ;  /* 0x000fd400010d7983 */ /* 0x000ea20000300800 */
[----:B0-----:R-:W2:Y:S01]  /*33ad0*/  LDL.LU R14, [R1+0xfd8] ;  /* 0x000fd800010e7983 */ /* 0x001ea20000300800 */
[----:B------:R-:W2:Y:S01]  /*33ae0*/  LDL.LU R15, [R1+0xfdc] ;  /* 0x000fdc00010f7983 */ /* 0x000ea20000300800 */
[----:B------:R-:W-:-:S05]  /*33af0*/  LOP3.LUT R2, R2, 0x60, RZ, 0x3c, !PT ;  /* 0x0000006002027812 */ /* 0x000fca00078e3cff */
[----:B------:R-:W-:Y:S04]  /*33b00*/  LDSM.16.MT88.4 R24, [R2+0xa080] ;  /* 0x00a080000218783b */ /* 0x000fe80000004200 */
[----:B------:R-:W4:Y:S01]  /*33b10*/  LDSM.16.MT88.4 R20, [R2+0xa000] ;  /* 0x00a000000214783b */ /* 0x000f220000004200 */
[----:B---3--:R-:W-:Y:S02]  /*33b20*/  IMAD.MOV.U32 R5, RZ, RZ, R10 ;  /* 0x000000ffff057224 */ /* 0x008fe400078e000a */
[----:B------:R-:W-:Y:S01]  /*33b30*/  IMAD.MOV.U32 R4, RZ, RZ, R11 ;  /* 0x000000ffff047224 */ /* 0x000fe200078e000b */
[----:B----4-:R-:W-:Y:S01]  /*33b40*/  HMMA.16816.F32 R16, R20, R10, R16 ;  /* 0x0000000a1410723c */ /* 0x010fe20000001810 */
[----:B--2---:R0:W-:Y:S01]  /*33b50*/  STL.64 [R1+0x1cc0], R14 ;  /* 0x001cc00e01007387 */ /* 0x0041e20000100a00 */
[----:B------:R-:W-:Y:S03]  /*33b60*/  STL.64 [R1+0x1cb8], R12 ;  /* 0x001cb80c01007387 */ /* 0x000fe60000100a00 */
[----:B0-----:R-:W2:Y:S01]  /*33b70*/  LDL.64 R14, [R1+0xa8] ;  /* 0x0000a800010e7983 */ /* 0x001ea20000100a00 */
[----:B------:R-:W-:Y:S02]  /*33b80*/  STL.64 [R1+0x1bc8], R6 ;  /* 0x001bc80601007387 */ /* 0x000fe40000100a00 */
[----:B------:R-:W-:Y:S02]  /*33b90*/  STL [R1+0x1bd8], R2 ;  /* 0x001bd80201007387 */ /* 0x000fe40000100800 */
[----:B------:R-:W-:Y:S01]  /*33ba0*/  STL.64 [R1+0x1bc0], R26 ;  /* 0x001bc01a01007387 */ /* 0x000fe20000100a00 */
[----:B------:R0:W-:Y:S04]  /*33bb0*/  STL.64 [R1+0x1bb8], R24 ;  /* 0x001bb81801007387 */ /* 0x0001e80000100a00 */
[----:B0-----:R-:W3:Y:S01]  /*33bc0*/  LDL.LU R24, [R1+0xd80] ;  /* 0x000d800001187983 */ /* 0x001ee20000300800 */
[----:B------:R-:W3:Y:S02]  /*33bd0*/  LDL.LU R25, [R1+0xd84] ;  /* 0x000d840001197983 */ /* 0x000ee40000300800 */
[----:B------:R-:W3:Y:S02]  /*33be0*/  LDL.LU R26, [R1+0xd88] ;  /* 0x000d8800011a7983 */ /* 0x000ee40000300800 */
[----:B------:R-:W3:Y:S01]  /*33bf0*/  LDL.LU R27, [R1+0xd8c] ;  /* 0x000d8c00011b7983 */ /* 0x000ee20000300800 */
[----:B------:R-:W4:Y:S01]  /*33c00*/  LDL.LU.64 R10, [R1+0x1cd8] ;  /* 0x001cd800010a7983 */ /* 0x000f220000300a00 */
[----:B------:R-:W4:Y:S02]  /*33c10*/  LDL.LU.64 R8, [R1+0x1cd0] ;  /* 0x001cd00001087983 */ /* 0x000f240000300a00 */
[----:B------:R-:W-:Y:S02]  /*33c20*/  STL.64 [R1+0xff0], R16 ;  /* 0x000ff01001007387 */ /* 0x000fe40000100a00 */
[----:B------:R0:W-:Y:S02]  /*33c30*/  STL.64 [R1+0xff8], R18 ;  /* 0x000ff81201007387 */ /* 0x0001e40000100a00 */
[----:B0-----:R-:W3:Y:S01]  /*33c40*/  LDL.LU.64 R18, [R1+0x1cc8] ;  /* 0x001cc80001127983 */ /* 0x001ee20000300a00 */
[----:B------:R-:W-:Y:S02]  /*33c50*/  STL [R1+0x1bf0], R4 ;  /* 0x001bf00401007387 */ /* 0x000fe40000100800 */
[----:B------:R-:W-:Y:S02]  /*33c60*/  STL [R1+0x1bdc], R5 ;  /* 0x001bdc0501007387 */ /* 0x000fe40000100800 */
[----:B------:R-:W-:Y:S02]  /*33c70*/  STL [R1+0x17c8], R16 ;  /* 0x0017c81001007387 */ /* 0x000fe40000100800 */
[----:B--2---:R-:W-:-:S02]  /*33c80*/  IMAD.MOV.U32 R7, RZ, RZ, R14 ;  /* 0x000000ffff077224 */ /* 0x004fc400078e000e */
[----:B------:R-:W-:Y:S01]  /*33c90*/  IMAD.MOV.U32 R6, RZ, RZ, R15 ;  /* 0x000000ffff067224 */ /* 0x000fe200078e000f */
[C---:B----4-:R-:W-:Y:S01]  /*33ca0*/  HMMA.16816.F32 R8, R20.reuse, R14, R8 ;  /* 0x0000000e1408723c */ /* 0x050fe20000001808 */
[----:B------:R-:W2:Y:S01]  /*33cb0*/  LDL.LU.64 R14, [R1+0x1cc0] ;  /* 0x001cc000010e7983 */ /* 0x000ea20000300a00 */
[----:B------:R-:W2:Y:S11]  /*33cc0*/  LDL.LU.64 R12, [R1+0x1cb8] ;  /* 0x001cb800010c7983 */ /* 0x000eb60000300a00 */
[----:B------:R-:W-:Y:S10]  /*33cd0*/  @!UPT UIADD3 URZ, URZ, URZ, URZ ;  /* 0x0000003f3f3ff290 */ /* 0x000ff4000fffe03f */
[----:B------:R-:W-:Y:S01]  /*33ce0*/  STL.64 [R1+0xfe0], R8 ;  /* 0x000fe00801007387 */ /* 0x000fe20000100a00 */
[----:B------:R0:W-:Y:S03]  /*33cf0*/  STL.64 [R1+0xfe8], R10 ;  /* 0x000fe80a01007387 */ /* 0x0001e60000100a00 */
[----:B0-----:R-:W2:Y:S01]  /*33d00*/  LDL.LU.64 R10, [R1+0x1cb0] ;  /* 0x001cb000010a7983 */ /* 0x001ea20000300a00 */
[----:B------:R-:W-:Y:S02]  /*33d10*/  IMAD.MOV.U32 R17, RZ, RZ, R8 ;  /* 0x000000ffff117224 */ /* 0x000fe400078e0008 */
[----:B------:R-:W-:Y:S02]  /*33d20*/  STL [R1+0x1bf4], R7 ;  /* 0x001bf40701007387 */ /* 0x000fe40000100800 */
[----:B------:R0:W-:Y:S02]  /*33d30*/  STL [R1+0x1c48], R6 ;  /* 0x001c480601007387 */ /* 0x0001e40000100800 */
[----:B0-----:R-:W4:Y:S01]  /*33d40*/  LDL.64 R6, [R1+0x78] ;  /* 0x0000780001067983 */ /* 0x001f220000100a00 */
[----:B------:R-:W-:Y:S01]  /*33d50*/  STL [R1+0x17cc], R17 ;  /* 0x0017cc1101007387 */ /* 0x000fe20000100800 */
        /* <DEDUP_REMOVED lines=9> */
[----:B--2---:R-:W-:Y:S11]  /*33df0*/  HMMA.16816.F32 R8, R20, R14, R8 ;  /* 0x0000000e1408723c */ /* 0x004ff60000001808 */
[----:B------:R-:W-:Y:S11]  /*33e00*/  @!UPT UIADD3 URZ, URZ, URZ, URZ ;  /* 0x0000003f3f3ff290 */ /* 0x000ff6000fffe03f */
[----:B------:R-:W-:Y:S01]  /*33e10*/  @!UPT UIADD3 URZ, URZ, URZ, URZ ;  /* 0x0000003f3f3ff290 */ /* 0x000fe2000fffe03f */
[----:B------:R0:W-:Y:S01]  /*33e20*/  STL.64 [R1+0xfc0], R8 ;  /* 0x000fc00801007387 */ /* 0x0001e20000100a00 */
[----:B------:R-:W-:Y:S02]  /*33e30*/  STL.64 [R1+0xfc8], R10 ;  /* 0x000fc80a01007387 */ /* 0x000fe40000100a00 */
[----:B0-----:R-:W-:Y:S02]  /*33e40*/  IMAD.MOV.U32 R9, RZ, RZ, R14 ;  /* 0x000000ffff097224 */ /* 0x001fe400078e000e */
[----:B------:R-:W-:Y:S02]  /*33e50*/  IMAD.MOV.U32 R8, RZ, RZ, R15 ;  /* 0x000000ffff087224 */ /* 0x000fe400078e000f */
[----:B------:R-:W2:Y:S03]  /*33e60*/  LDL.LU.64 R14, [R1+0x1c90] ;  /* 0x001c9000010e7983 */ /* 0x000ea60000300a00 */
[----:B------:R0:W-:Y:S02]  /*33e70*/  STL.64 [R1+0x1c60], R8 ;  /* 0x001c600801007387 */ /* 0x0001e40000100a00 */
[----:B0-----:R-:W2:Y:S01]  /*33e80*/  LDL.LU R8, [R1+0xd90] ;  /* 0x000d900001087983 */ /* 0x001ea20000300800 */
[----:B------:R-:W2:Y:S02]  /*33e90*/  LDL.LU R9, [R1+0xd94] ;  /* 0x000d940001097983 */ /* 0x000ea40000300800 */
[----:B------:R-:W2:Y:S02]  /*33ea0*/  LDL.LU R10, [R1+0xd98] ;  /* 0x000d9800010a7983 */ /* 0x000ea40000300800 */
[----:B------:R-:W2:Y:S02]  /*33eb0*/  LDL.LU R11, [R1+0xd9c] ;  /* 0x000d9c00010b7983 */ /* 0x000ea40000300800 */
[----:B----4-:R-:W-:-:S02]  /*33ec0*/  IMAD.MOV.U32 R17, RZ, RZ, R6 ;  /* 0x000000ffff117224 */ /* 0x010fc400078e0006 */
[----:B------:R-:W-:Y:S01]  /*33ed0*/  IMAD.MOV.U32 R16, RZ, RZ, R7 ;  /* 0x000000ffff107224 */ /* 0x000fe200078e0007 */
[C---:B--2---:R-:W-:Y:S11]  /*33ee0*/  HMMA.16816.F32 R8, R20.reuse, R6, R8 ;  /* 0x000000061408723c */ /* 0x044ff60000001808 */
[----:B------:R-:W-:Y:S11]  /*33ef0*/  @!UPT UIADD3 URZ, URZ, URZ, URZ ;  /* 0x0000003f3f3ff290 */ /* 0x000ff6000fffe03f */
[----:B------:R-:W-:Y:S01]  /*33f00*/  @!UPT UIADD3 URZ, URZ, URZ, URZ ;  /* 0x0000003f3f3ff290 */ /* 0x000fe2000fffe03f */
[----:B------:R-:W-:Y:S01]  /*33f10*/  STL.64 [R1+0xd90], R8 ;  /* 0x000d900801007387 */ /* 0x000fe20000100a00 */
[----:B------:R-:W-:Y:S02]  /*33f20*/  STL.64 [R1+0xd98], R10 ;  /* 0x000d980a01007387 */ /* 0x000fe40000100a00 */
[----:B---3--:R0:W-:Y:S02]  /*33f30*/  STL.64 [R1+0x1c10], R18 ;  /* 0x001c101201007387 */ /* 0x0081e40000100a00 */
[----:B------:R-:W-:Y:S01]  /*33f40*/  STL.64 [R1+0x1c08], R16 ;  /* 0x001c081001007387 */ /* 0x000fe20000100a00 */
[----:B0-----:R-:W2:Y:S01]  /*33f50*/  LDL.64 R18, [R1+0x8] ;  /* 0x0000080001127983 */ /* 0x001ea20000100a00 */
[----:B------:R-:W-:Y:S07]  /*33f60*/  HMMA.16816.F32 R4, R20, R14, R24 ;  /* 0x0000000e1404723c */ /* 0x000fee0000001818 */
[----:B------:R-:W-:-:S02]  /*33f70*/  IMAD.MOV.U32 R25, RZ, RZ, R14 ;  /* 0x000000ffff197224 */ /* 0x000fc400078e000e */
[----:B------:R-:W-:Y:S01]  /*33f80*/  IMAD.MOV.U32 R24, RZ, RZ, R15 ;  /* 0x000000ffff187224 */ /* 0x000fe200078e000f */
[----:B--2---:R-:W-:Y:S11]  /*33f90*/  STL.64 [R1+0x1c28], R18 ;  /* 0x001c281201007387 */ /* 0x004ff60000100a00 */
[----:B------:R-:W-:Y:S02]  /*33fa0*/  @!UPT UIADD3 URZ, URZ, URZ, URZ ;  /* 0x0000003f3f3ff290 */ /* 0x000fe4000fffe03f */
[----:B------:R-:W-:Y:S02]  /*33fb0*/  STL.64 [R1+0xd80], R4 ;  /* 0x000d800401007387 */ /* 0x000fe40000100a00 */
[----:B------:R-:W-:Y:S02]  /*33fc0*/  STL.64 [R1+0xd88], R6 ;  /* 0x000d880601007387 */ /* 0x000fe40000100a00 */
[----:B------:R0:W-:Y:S02]  /*33fd0*/  STL.64 [R1+0x1c88], R24 ;  /* 0x001c881801007387 */ /* 0x0001e40000100a00 */
[----:B0-----:R-:W2:Y:S01]  /*33fe0*/  LDL.LU R24, [R1+0xd70] ;  /* 0x000d700001187983 */ /* 0x001ea20000300800 */
[----:B------:R-:W2:Y:S02]  /*33ff0*/  LDL.LU R25, [R1+0xd74] ;  /* 0x000d740001197983 */ /* 0x000ea40000300800 */
[----:B------:R-:W2:Y:S02]  /*34000*/  LDL.LU R26, [R1+0xd78] ;  /* 0x000d7800011a7983 */ /* 0x000ea40000300800 */
[----:B------:R-:W2:Y:S01]  /*34010*/  LDL.LU R27, [R1+0xd7c] ;  /* 0x000d7c00011b7983 */ /* 0x000ea20000300800 */
[----:B------:R-:W3:Y:S01]  /*34020*/  LDL.LU R12, [R1+0xd30] ;  /* 0x000d3000010c7983 */ /* 0x000ee20000300800 */
[----:B------:R-:W3:Y:S02]  /*34030*/  LDL.LU R13, [R1+0xd34] ;  /* 0x000d3400010d7983 */ /* 0x000ee40000300800 */
[----:B------:R-:W4:Y:S02]  /*34040*/  LDL.LU R14, [R1+0xd38] ;  /* 0x000d3800010e7983 */ /* 0x000f240000300800 */
[----:B------:R-:W4:Y:S01]  /*34050*/  LDL.LU R15, [R1+0xd3c] ;  /* 0x000d3c00010f7983 */ /* 0x000f220000300800 */
[----:B------:R-:W2:Y:S01]  /*34060*/  LDL.LU R4, [R1+0xd40] ;  /* 0x000d400001047983 */ /* 0x000ea20000300800 */
[----:B------:R-:W2:Y:S02]  /*34070*/  LDL.LU R5, [R1+0xd44] ;  /* 0x000d440001057983 */ /* 0x000ea40000300800 */
        /* <DEDUP_REMOVED lines=12> */
[----:B------:R1:W-:Y:S01]  /*34140*/  STL.64 [R1+0x1c50], R4 ;  /* 0x001c500401007387 */ /* 0x0003e20000100a00 */
[----:B0-----:R-:W3:Y:S01]  /*34150*/  LDL.64 R6, [R1+0x38] ;  /* 0x0000380001067983 */ /* 0x001ee20000100a00 */
[----:B--2---:R-:W-:Y:S03]  /*34160*/  HMMA.16816.F32 R24, R20, R10, R24 ;  /* 0x0000000a1418723c */ /* 0x004fe60000001818 */
[----:B---3--:R0:W-:Y:S01]  /*34170*/  STL.64 [R1+0x1c78], R6 ;  /* 0x001c780601007387 */ /* 0x0081e20000100a00 */
[----:B-1----:R-:W2:Y:S02]  /*34180*/  LDL.LU R4, [R1+0xd60] ;  /* 0x000d600001047983 */ /* 0x002ea40000300800 */
[----:B------:R-:W2:Y:S01]  /*34190*/  LDL.LU R5, [R1+0xd64] ;  /* 0x000d640001057983 */ /* 0x000ea20000300800 */
[----:B0-----:R-:W2:Y:S01]  /*341a0*/  LDL.LU R6, [R1+0xd68] ;  /* 0x000d680001067983 */ /* 0x001ea20000300800 */
[----:B------:R-:W2:Y:S02]  /*341b0*/  LDL.LU R7, [R1+0xd6c] ;  /* 0x000d6c0001077983 */ /* 0x000ea40000300800 */
[----:B----4-:R0:W-:Y:S02]  /*341c0*/  STL.64 [R1+0x1c40], R14 ;  /* 0x001c400e01007387 */ /* 0x0101e40000100a00 */
[----:B------:R-:W-:Y:S01]  /*341d0*/  STL.64 [R1+0x1c38], R12 ;  /* 0x001c380c01007387 */ /* 0x000fe20000100a00 */
[----:B------:R-:W3:Y:S04]  /*341e0*/  LDL.64 R18, [R1+0x18] ;  /* 0x0000180001127983 */ /* 0x000ee80000100a00 */
[----:B0-----:R-:W4:Y:S06]  /*341f0*/  LDL.64 R14, [R1+0x28] ;  /* 0x00002800010e7983 */ /* 0x001f2c0000100a00 */
[----:B------:R0:W-:Y:S02]  /*34200*/  STL.64 [R1+0xd70], R24 ;  /* 0x000d701801007387 */ /* 0x0001e40000100a00 */
[----:B------:R1:W-:Y:S01]  /*34210*/  STL.64 [R1+0xd78], R26 ;  /* 0x000d781a01007387 */ /* 0x0003e20000100a00 */
[----:B0-----:R-:W2:Y:S01]  /*34220*/  LDL.LU.64 R24, [R1+0x1c88] ;  /* 0x001c880001187983 */ /* 0x001ea20000300a00 */
[----:B-1----:R-:W-:-:S02]  /*34230*/  IMAD.MOV.U32 R27, RZ, RZ, R10 ;  /* 0x000000ffff1b7224 */ /* 0x002fc400078e000a */
[----:B------:R-:W-:Y:S02]  /*34240*/  IMAD.MOV.U32 R26, RZ, RZ, R11 ;  /* 0x000000ffff1a7224 */ /* 0x000fe400078e000b */
[----:B------:R-:W3:Y:S03]  /*34250*/  LDL.LU.64 R10, [R1+0x1c80] ;  /* 0x001c8000010a7983 */ /* 0x000ee60000300a00 */
[----:B------:R-:W-:Y:S01]  /*34260*/  STL.64 [R1+0x1be8], R26 ;  /* 0x001be81a01007387 */ /* 0x000fe20000100a00 */
[----:B--2---:R0:W-:Y:S04]  /*34270*/  STL.64 [R1+0x1be0], R24 ;  /* 0x001be01801007387 */ /* 0x0041e80000100a00 */
        /* <DEDUP_REMOVED lines=9> */
[----:B------:R-:W3:Y:S02]  /*34310*/  LDL.LU R26, [R1+0xd18] ;  /* 0x000d1800011a7983 */ /* 0x000ee40000300800 */
[----:B------:R-:W3:Y:S02]  /*34320*/  LDL.LU R27, [R1+0xd1c] ;  /* 0x000d1c00011b7983 */ /* 0x000ee40000300800 */
[----:B------:R-:W-:-:S02]  /*34330*/  IMAD.MOV.U32 R29, RZ, RZ, R10 ;  /* 0x000000ffff1d7224 */ /* 0x000fc400078e000a */
[----:B------:R-:W-:Y:S01]  /*34340*/  IMAD.MOV.U32 R28, RZ, RZ, R11 ;  /* 0x000000ffff1c7224 */ /* 0x000fe200078e000b */
        /* <DEDUP_REMOVED lines=19> */
[----:B------:R-:W2:Y:S01]  /*34480*/  LDL.LU.64 R6, [R1+0x1c58] ;  /* 0x001c580001067983 */ /* 0x000ea20000300a00 */
[----:B------:R-:W2:Y:S02]  /*34490*/  LDL.LU.64 R4, [R1+0x1c50] ;  /* 0x001c500001047983 */ /* 0x000ea40000300a00 */
[----:B----4-:R-:W-:Y:S01]  /*344a0*/  IMAD.MOV.U32 R2, RZ, RZ, R15 ;  /* 0x000000ffff027224 */ /* 0x010fe200078e000f */
[C---:B--2---:R-:W-:Y:S11]  /*344b0*/  HMMA.16816.F32 R4, R20.reuse, R14, R4 ;  /* 0x0000000e1404723c */ /* 0x044ff60000001804 */
[----:B------:R-:W-:Y:S11]  /*344c0*/  @!UPT UIADD3 URZ, URZ, URZ, URZ ;  /* 0x0000003f3f3ff290 */ /* 0x000ff6000fffe03f */
[----:B------:R-:W-:Y:S01]  /*344d0*/  @!UPT UIADD3 URZ, URZ, URZ, URZ ;  /* 0x0000003f3f3ff290 */ /* 0x000fe2000fffe03f */
[----:B------:R0:W-:Y:S01]  /*344e0*/  STL.64 [R1+0xd40], R4 ;  /* 0x000d400401007387 */ /* 0x0001e20000100a00 */
[----:B------:R1:W-:Y:S02]  /*344f0*/  STL.64 [R1+0xd48], R6 ;  /* 0x000d480601007387 */ /* 0x0003e40000100a00 */
[----:B0-----:R-:W-:Y:S01]  /*34500*/  IMAD.MOV.U32 R5, RZ, RZ, R14 ;  /* 0x000000ffff057224 */ /* 0x001fe200078e000e */
[----:B-1----:R-:W2:Y:S01]  /*34510*/  LDL.LU R6, [R1+0x1c48] ;  /* 0x001c480001067983 */ /* 0x002ea20000300800 */
        /* <DEDUP_REMOVED lines=36> */
[----:B----4-:R-:W-:Y:S11]  /*34760*/  HMMA.16816.F32 R24, R20, R14, R24 ;  /* 0x0000000e1418723c */ /* 0x010ff60000001818 */
[----:B------:R-:W-:Y:S11]  /*34770*/  @!UPT UIADD3 URZ, URZ, URZ, URZ ;  /* 0x0000003f3f3ff290 */ /* 0x000ff6000fffe03f */
[----:B------:R-:W-:Y:S01]  /*34780*/  @!UPT UIADD3 URZ, URZ, URZ, URZ ;  /* 0x0000003f3f3ff290 */ /* 0x000fe2000fffe03f */
[----:B------:R-:W-:Y:S01]  /*34790*/  STL.64 [R1+0xd00], R24 ;  /* 0x000d001801007387 */ /* 0x000fe20000100a00 */
[----:B------:R0:W-:Y:S03]  /*347a0*/  STL.64 [R1+0xd08], R26 ;  /* 0x000d081a01007387 */ /* 0x0001e60000100a00 */
[----:B0-----:R-:W4:Y:S01]  /*347b0*/  LDL.LU.64 R26, [R1+0x1be8] ;  /* 0x001be800011a7983 */ /* 0x001f220000300a00 */
[----:B------:R-:W2:Y:S02]  /*347c0*/  LDL.LU.64 R24, [R1+0x1be0] ;  /* 0x001be00001187983 */ /* 0x000ea40000300a00 */
[----:B------:R-:W-:Y:S02]  /*347d0*/  STL.64 [R1+0x1ad0], R18 ;  /* 0x001ad01201007387 */ /* 0x000fe40000100a00 */
[----:B------:R0:W-:Y:S01]  /*347e0*/  STL.64 [R1+0x1a98], R14 ;  /* 0x001a980e01007387 */ /* 0x0001e20000100a00 */
[----:B------:R-:W2:Y:S01]  /*347f0*/  LDL.LU R12, [R1+0x560] ;  /* 0x00056000010c7983 */ /* 0x000ea20000300800 */
[----:B------:R-:W2:Y:S03]  /*34800*/  LDL.LU R13, [R1+0x564] ;  /* 0x00056400010d7983 */ /* 0x000ea60000300800 */
        /* <DEDUP_REMOVED lines=49> */
[----:B------:R-:W-:Y:S01]  /*34b20*/  IMAD.MOV.U32 R19, RZ, RZ, R8 ;  /* 0x000000ffff137224 */ /* 0x000fe200078e0008 */
[----:B----4-:R-:W-:Y:S01]  /*34b30*/  STL.64 [R1+0x1b10], R14 ;  /* 0x001b100e01007387 */ /* 0x010fe20000100a00 */
[----:B--2---:R0:W-:Y:S03]  /*34b40*/  STL.64 [R1+0x1b08], R12 ;  /* 0x001b080c01007387 */ /* 0x0041e60000100a00 */
[----:B0-----:R-:W2:Y:S01]  /*34b50*/  LDL.LU R12, [R1+0x5b0] ;  /* 0x0005b000010c7983 */ /* 0x001ea20000300800 */
[----:B------:R-:W2:Y:S02]  /*34b60*/  LDL.LU R13, [R1+0x5b4] ;  /* 0x0005b400010d7983 */ /* 0x000ea40000300800 */
[----:B------:R-:W3:Y:S02]  /*34b70*/  LDL.LU R14, [R1+0x5b8] ;  /* 0x0005b800010e7983 */ /* 0x000ee40000300800 */
[----:B------:R-:W3:Y:S01]  /*34b80*/  LDL.LU R15, [R1+0x5bc] ;  /* 0x0005bc00010f7983 */ /* 0x000ee20000300800 */
[----:B------:R0:W-:Y:S01]  /*34b90*/  STL.64 [R1+0x1b78], R18 ;  /* 0x001b781201007387 */ /* 0x0001e20000100a00 */
[----:B------:R-:W4:Y:S02]  /*34ba0*/  LDL.LU R16, [R1+0x600] ;  /* 0x0006000001107983 */ /* 0x000f240000300800 */
[----:B------:R-:W4:Y:S01]  /*34bb0*/  LDL.LU R17, [R1+0x604] ;  /* 0x0006040001117983 */ /* 0x000f220000300800 */
[----:B0-----:R-:W2:Y:S01]  /*34bc0*/  LDL.LU R18, [R1+0x608] ;  /* 0x0006080001127983 */ /* 0x001ea20000300800 */
[----:B------:R-:W2:Y:S03]  /*34bd0*/  LDL.LU R19, [R1+0x60c] ;  /* 0x00060c0001137983 */ /* 0x000ea60000300800 */
[----:B--2---:R0:W-:Y:S01]  /*34be0*/  STL.64 [R1+0x1b88], R18 ;  /* 0x001b881201007387 */ /* 0x0041e20000100a00 */
[----:B----4-:R-:W-:Y:S02]  /*34bf0*/  STL.64 [R1+0x1b80], R16 ;  /* 0x001b801001007387 */ /* 0x010fe40000100a00 */
[----:B0-----:R-:W-:-:S02]  /*34c00*/  IMAD.MOV.U32 R18, RZ, RZ, R7 ;  /* 0x000000ffff127224 */ /* 0x001fc400078e0007 */
[----:B------:R-:W-:-:S05]  /*34c10*/  IMAD.MOV.U32 R19, RZ, RZ, R6 ;  /* 0x000000ffff137224 */ /* 0x000fca00078e0006 */
[----:B------:R-:W-:Y:S01]  /*34c20*/  STL.64 [R1+0x1ba0], R18 ;  /* 0x001ba01201007387 */ /* 0x000fe20000100a00 */
[----:B---3--:R-:W-:Y:S02]  /*34c30*/  STL.64 [R1+0x1b28], R14 ;  /* 0x001b280e01007387 */ /* 0x008fe40000100a00 */
[----:B------:R0:W-:Y:S02]  /*34c40*/  STL.64 [R1+0x1b20], R12 ;  /* 0x001b200c01007387 */ /* 0x0001e40000100a00 */
        /* <DEDUP_REMOVED lines=54> */
[----:B------:R-:W2:Y:S01]  /*34fb0*/  LDL.LU.64 R26, [R1+0x1bc0] ;  /* 0x001bc000011a7983 */ /* 0x000ea20000300a00 */
[----:B------:R-:W2:Y:S11]  /*34fc0*/  LDL.LU.64 R24, [R1+0x1bb8] ;  /* 0x001bb80001187983 */ /* 0x000eb60000300a00 */
[----:B------:R-:W-:Y:S09]  /*34fd0*/  @!UPT UIADD3 URZ, URZ, URZ, URZ ;  /* 0x0000003f3f3ff290 */ /* 0x000ff2000fffe03f */
[----:B------:R-:W-:Y:S01]  /*34fe0*/  STL.64 [R1+0x8c0], R20 ;  /* 0x0008c01401007387 */ /* 0x000fe20000100a00 */
[----:B------:R-:W-:Y:S01]  /*34ff0*/  STL.64 [R1+0x8c8], R22 ;  /* 0x0008c81601007387 */ /* 0x000fe20000100a00 */
        /* <DEDUP_REMOVED lines=13> */
[----:B0-----:R-:W3:Y:S01]  /*350d0*/  LDL.LU.64 R18, [R1+0x1b88] ;  /* 0x001b880001127983 */ /* 0x001ee20000300a00 */
[----:B------:R-:W3:Y:S02]  /*350e0*/  LDL.LU.64 R16, [R1+0x1b80] ;  /* 0x001b800001107983 */ /* 0x000ee40000300a00 */
[----:B------:R-:W-:Y:S02]  /*350f0*/  IMAD.MOV.U32 R22, RZ, RZ, R3 ;  /* 0x000000ffff167224 */ /* 0x000fe400078e0003 */
[----:B------:R-:W-:-:S07]  /*35100*/  IMAD.MOV.U32 R23, RZ, RZ, R0 ;  /* 0x000000ffff177224 */ /* 0x000fce00078e0000 */
        /* <DEDUP_REMOVED lines=78> */
[----:B------:R0:W-:Y:S02]  /*355f0*/  STL.64 [R1+0x1a70], R18 ;  /* 0x001a701201007387 */ /* 0x0001e40000100a00 */
[----:B------:R-:W2:Y:S02]  /*35600*/  LDL.LU R16, [R1+0x540] ;  /* 0x0005400001107983 */ /* 0x000ea40000300800 */
[----:B------:R-:W2:Y:S01]  /*35610*/  LDL.LU R17, [R1+0x544] ;  /* 0x0005440001117983 */ /* 0x000ea20000300800 */
[----:B0-----:R-:W2:Y:S01]  /*35620*/  LDL.LU R18, [R1+0x548] ;  /* 0x0005480001127983 */ /* 0x001ea20000300800 */
[----:B------:R-:W2:Y:S01]  /*35630*/  LDL.LU R19, [R1+0x54c] ;  /* 0x00054c0001137983 */ /* 0x000ea20000300800 */
[C---:B----4-:R-:W-:Y:S11]  /*35640*/  HMMA.16816.F32 R8, R24.reuse, R14, R8 ;  /* 0x0000000e1808723c */ /* 0x050ff60000001808 */
[----:B------:R-:W-:Y:S11]  /*35650*/  @!UPT UIADD3 URZ, URZ, URZ, URZ ;  /* 0x0000003f3f3ff290 */ /* 0x000ff6000fffe03f */
[----:B------:R-:W-:Y:S01]  /*35660*/  @!UPT UIADD3 URZ, URZ, URZ, URZ ;  /* 0x0000003f3f3ff290 */ /* 0x000fe2000fffe03f */
[----:B------:R-:W-:Y:S01]  /*35670*/  STL.64 [R1+0x550], R8 ;  /* 0x0005500801007387 */ /* 0x000fe20000100a00 */
[----:B------:R0:W-:Y:S03]  /*35680*/  STL.64 [R1+0x558], R10 ;  /* 0x0005580a01007387 */ /* 0x0001e60000100a00 */
[----:B0-----:R-:W2:Y:S01]  /*35690*/  LDL.LU.64 R10, [R1+0x1a90] ;  /* 0x001a9000010a7983 */ /* 0x001ea20000300a00 */
[----:B------:R0:W-:Y:S02]  /*356a0*/  STL [R1+0x19cc], R14 ;  /* 0x0019cc0e01007387 */ /* 0x0001e40000100800 */
[----:B------:R1:W-:Y:S02]  /*356b0*/  STL [R1+0x19c8], R15 ;  /* 0x0019c80f01007387 */ /* 0x0003e40000100800 */
[----:B------:R-:W4:Y:S01]  /*356c0*/  LDL.LU R12, [R1+0x9c0] ;  /* 0x0009c000010c7983 */ /* 0x000f220000300800 */
[----:B------:R-:W4:Y:S04]  /*356d0*/  LDL.LU R13, [R1+0x9c4] ;  /* 0x0009c400010d7983 */ /* 0x000f280000300800 */
[----:B0-----:R-:W2:Y:S01]  /*356e0*/  LDL.LU R14, [R1+0x9c8] ;  /* 0x0009c800010e7983 */ /* 0x001ea20000300800 */
[----:B-1----:R-:W2:Y:S03]  /*356f0*/  LDL.LU R15, [R1+0x9cc] ;  /* 0x0009cc00010f7983 */ /* 0x002ea60000300800 */
[----:B--2---:R0:W-:Y:S01]  /*35700*/  STL.64 [R1+0x1a80], R14 ;  /* 0x001a800e01007387 */ /* 0x0041e20000100a00 */
[----:B----4-:R-:W-:Y:S03]  /*35710*/  STL.64 [R1+0x1a78], R12 ;  /* 0x001a780c01007387 */ /* 0x010fe60000100a00 */
[----:B0-----:R-:W2:Y:S01]  /*35720*/  LDL.LU.64 R14, [R1+0xa8] ;  /* 0x0000a800010e7983 */ /* 0x001ea20000300a00 */
[C---:B------:R-:W-:Y:S03]  /*35730*/  HMMA.16816.F32 R16, R24.reuse, R10, R16 ;  /* 0x0000000a1810723c */ /* 0x040fe60000001810 */
[----:B--2---:R0:W-:Y:S04]  /*35740*/  STL.64 [R1+0x1a88], R14 ;  /* 0x001a880e01007387 */ /* 0x0041e80000100a00 */
[----:B0-----:R-:W2:Y:S01]  /*35750*/  LDL.LU.64 R14, [R1+0xb8] ;  /* 0x0000b800010e7983 */ /* 0x001ea20000300a00 */
[----:B------:R0:W-:Y:S02]  /*35760*/  STL [R1+0x19bc], R10 ;  /* 0x0019bc0a01007387 */ /* 0x0001e40000100800 */
[----:B------:R1:W-:Y:S11]  /*35770*/  STL [R1+0x19b8], R11 ;  /* 0x0019b80b01007387 */ /* 0x0003f60000100800 */
[----:B------:R-:W-:Y:S02]  /*35780*/  @!UPT UIADD3 URZ, URZ, URZ, URZ ;  /* 0x0000003f3f3ff290 */ /* 0x000fe4000fffe03f */
[----:B------:R-:W-:Y:S01]  /*35790*/  STL.64 [R1+0x540], R16 ;  /* 0x0005401001007387 */ /* 0x000fe20000100a00 */
[----:B------:R3:W-:Y:S01]  /*357a0*/  STL.64 [R1+0x548], R18 ;  /* 0x0005481201007387 */ /* 0x0007e20000100a00 */
[----:B------:R-:W2:Y:S02]  /*357b0*/  LDL.LU R8, [R1+0x9e0] ;  /* 0x0009e00001087983 */ /* 0x000ea40000300800 */
[----:B------:R-:W2:Y:S01]  /*357c0*/  LDL.LU R9, [R1+0x9e4] ;  /* 0x0009e40001097983 */ /* 0x000ea20000300800 */
[----:B0-----:R-:W2:Y:S01]  /*357d0*/  LDL.LU R10, [R1+0x9e8] ;  /* 0x0009e800010a7983 */ /* 0x001ea20000300800 */
[----:B-1----:R-:W2:Y:S01]  /*357e0*/  LDL.LU R11, [R1+0x9ec] ;  /* 0x0009ec00010b7983 */ /* 0x002ea20000300800 */
[----:B---3--:R-:W-:Y:S02]  /*357f0*/  HMMA.16816.F32 R16, R24, R6, R20 ;  /* 0x000000061810723c */ /* 0x008fe40000001814 */
[----:B------:R-:W-:Y:S04]  /*35800*/  LDSM.16.MT88.4 R20, [R2+0xa100] ;  /* 0x00a100000214783b */ /* 0x000fe80000004200 */
[----:B------:R-:W0:Y:S04]  /*35810*/  LDSM.16.MT88.4 R24, [R2+0xa180] ;  /* 0x00a180000218783b */ /* 0x000e280000004200 */
[----:B------:R1:W-:Y:S01]  /*35820*/  STL [R1+0x19c4], R6 ;  /* 0x0019c40601007387 */ /* 0x0003e20000100800 */
[----:B------:R3:W-:Y:S11]  /*35830*/  STL [R1+0x19c0], R7 ;  /* 0x0019c00701007387 */ /* 0x0007f60000100800 */
[----:B------:R-:W-:Y:S01]  /*35840*/  @!UPT UIADD3 URZ, URZ, URZ, URZ ;  /* 0x0000003f3f3ff290 */ /* 0x000fe2000fffe03f */
[----:B------:R4:W-:Y:S01]  /*35850*/  STL.64 [R1+0x100], R16 ;  /* 0x0001001001007387 */ /* 0x0009e20000100a00 */
[----:B------:R4:W-:Y:S02]  /*35860*/  STL.64 [R1+0x108], R18 ;  /* 0x0001081201007387 */ /* 0x0009e40000100a00 */
[----:B------:R-:W2:Y:S02]  /*35870*/  LDL.LU R4, [R1+0x9d0] ;  /* 0x0009d00001047983 */ /* 0x000ea40000300800 */
[----:B------:R-:W2:Y:S01]  /*35880*/  LDL.LU R5, [R1+0x9d4] ;  /* 0x0009d40001057983 */ /* 0x000ea20000300800 */
[----:B-1----:R-:W2:Y:S01]  /*35890*/  LDL.LU R6, [R1+0x9d8] ;  /* 0x0009d80001067983 */ /* 0x002ea20000300800 */
[----:B---3--:R-:W3:Y:S03]  /*358a0*/  LDL.LU R7, [R1+0x9dc] ;  /* 0x0009dc0001077983 */ /* 0x008ee60000300800 */
[----:B----4-:R-:W4:Y:S01]  /*358b0*/  LDL.LU R16, [R1+0x9b0] ;  /* 0x0009b00001107983 */ /* 0x010f220000300800 */
[----:B------:R-:W4:Y:S02]  /*358c0*/  LDL.LU R17, [R1+0x9b4] ;  /* 0x0009b40001117983 */ /* 0x000f240000300800 */
[----:B------:R-:W4:Y:S02]  /*358d0*/  LDL.LU R18, [R1+0x9b8] ;  /* 0x0009b80001127983 */ /* 0x000f240000300800 */
[----:B------:R-:W4:Y:S01]  /*358e0*/  LDL.LU R19, [R1+0x9bc] ;  /* 0x0009bc0001137983 */ /* 0x000f220000300800 */
[----:B0-----:R0:W-:Y:S01]  /*358f0*/  STL.64 [R1+0x1990], R26 ;  /* 0x0019901a01007387 */ /* 0x0011e20000100a00 */
[----:B------:R-:W-:Y:S03]  /*35900*/  STL.64 [R1+0x1988], R24 ;  /* 0x0019881801007387 */ /* 0x000fe60000100a00 */
[----:B0-----:R-:W4:Y:S01]  /*35910*/  LDL.LU.64 R26, [R1+0x88] ;  /* 0x00008800011a7983 */ /* 0x001f220000300a00 */
[C---:B--2---:R-:W-:Y:S11]  /*35920*/  HMMA.16816.F32 R8, R20.reuse, R14, R8 ;  /* 0x0000000e1408723c */ /* 0x044ff60000001808 */
        /* <DEDUP_REMOVED lines=8> */
[----:B0-----:R-:W2:Y:S01]  /*359b0*/  LDL.LU.64 R10, [R1+0x98] ;  /* 0x00009800010a7983 */ /* 0x001ea20000300a00 */
[C---:B---3--:R-:W-:Y:S11]  /*359c0*/  HMMA.16816.F32 R4, R20.reuse, R14, R4 ;  /* 0x0000000e1404723c */ /* 0x048ff60000001804 */
[----:B------:R-:W-:Y:S11]  /*359d0*/  @!UPT UIADD3 URZ, URZ, URZ, URZ ;  /* 0x0000003f3f3ff290 */ /* 0x000ff6000fffe03f */
[----:B------:R-:W-:Y:S01]  /*359e0*/  @!UPT UIADD3 URZ, URZ, URZ, URZ ;  /* 0x0000003f3f3ff290 */ /* 0x000fe2000fffe03f */
[----:B------:R-:W-:Y:S01]  /*359f0*/  STL.64 [R1+0x9d0], R4 ;  /* 0x0009d00401007387 */ /* 0x000fe20000100a00 */
[----:B------:R0:W-:Y:S02]  /*35a00*/  STL.64 [R1+0x9d8], R6 ;  /* 0x0009d80601007387 */ /* 0x0001e40000100a00 */
[----:B0-----:R-:W-:Y:S02]  /*35a10*/  IMAD.MOV.U32 R6, RZ, RZ, R14 ;  /* 0x000000ffff067224 */ /* 0x001fe400078e000e */
[----:B------:R-:W-:Y:S02]  /*35a20*/  IMAD.MOV.U32 R7, RZ, RZ, R15 ;  /* 0x000000ffff077224 */ /* 0x000fe400078e000f */
[----:B------:R-:W2:Y:S01]  /*35a30*/  LDL.LU.64 R14, [R1+0x1a80] ;  /* 0x001a8000010e7983 */ /* 0x000ea20000300a00 */
[----:B------:R-:W2:Y:S02]  /*35a40*/  LDL.LU.64 R12, [R1+0x1a78] ;  /* 0x001a7800010c7983 */ /* 0x000ea40000300a00 */
[----:B------:R2:W-:Y:S02]  /*35a50*/  STL.64 [R1+0x1a68], R6 ;  /* 0x001a680601007387 */ /* 0x0005e40000100a00 */
[----:B--2---:R-:W-:Y:S07]  /*35a60*/  HMMA.16816.F32 R4, R20, R10, R12 ;  /* 0x0000000a1404723c */ /* 0x004fee000000180c */
[----:B------:R-:W-:-:S02]  /*35a70*/  IMAD.MOV.U32 R14, RZ, RZ, R10 ;  /* 0x000000ffff0e7224 */ /* 0x000fc400078e000a */
[----:B------:R-:W-:Y:S11]  /*35a80*/  IMAD.MOV.U32 R15, RZ, RZ, R11 ;  /* 0x000000ffff0f7224 */ /* 0x000ff600078e000b */
[----:B------:R-:W-:Y:S03]  /*35a90*/  @!UPT UIADD3 URZ, URZ, URZ, URZ ;  /* 0x0000003f3f3ff290 */ /* 0x000fe6000fffe03f */
[----:B------:R0:W-:Y:S01]  /*35aa0*/  STL.64 [R1+0x9c0], R4 ;  /* 0x0009c00401007387 */ /* 0x0001e20000100a00 */
[----:B------:R1:W-:Y:S03]  /*35ab0*/  STL.64 [R1+0x9c8], R6 ;  /* 0x0009c80601007387 */ /* 0x0003e60000100a00 */
[----:B0-----:R-:W2:Y:S01]  /*35ac0*/  LDL.LU R4, [R1+0x9a0] ;  /* 0x0009a00001047983 */ /* 0x001ea20000300800 */
[----:B------:R-:W2:Y:S02]  /*35ad0*/  LDL.LU R5, [R1+0x9a4] ;  /* 0x0009a40001057983 */ /* 0x000ea40000300800 */
[----:B-1----:R-:W2:Y:S02]  /*35ae0*/  LDL.LU R6, [R1+0x9a8] ;  /* 0x0009a80001067983 */ /* 0x002ea40000300800 */
[----:B------:R-:W2:Y:S01]  /*35af0*/  LDL.LU R7, [R1+0x9ac] ;  /* 0x0009ac0001077983 */ /* 0x000ea20000300800 */
[----:B------:R-:W3:Y:S01]  /*35b00*/  LDL.LU R8, [R1+0x990] ;  /* 0x0009900001087983 */ /* 0x000ee20000300800 */
[----:B------:R-:W3:Y:S02]  /*35b10*/  LDL.LU R9, [R1+0x994] ;  /* 0x0009940001097983 */ /* 0x000ee40000300800 */
[----:B------:R-:W2:Y:S02]  /*35b20*/  LDL.LU R10, [R1+0x998] ;  /* 0x00099800010a7983 */ /* 0x000ea40000300800 */
[----:B------:R-:W2:Y:S02]  /*35b30*/  LDL.LU R11, [R1+0x99c] ;  /* 0x00099c00010b7983 */ /* 0x000ea40000300800 */
[----:B--2---:R0:W-:Y:S01]  /*35b40*/  STL.64 [R1+0x1a60], R10 ;  /* 0x001a600a01007387 */ /* 0x0041e20000100a00 */
[----:B---3--:R-:W-:Y:S03]  /*35b50*/  STL.64 [R1+0x1a58], R8 ;  /* 0x001a580801007387 */ /* 0x008fe60000100a00 */
[----:B0-----:R-:W2:Y:S01]  /*35b60*/  LDL.LU.64 R10, [R1+0x78] ;  /* 0x00007800010a7983 */ /* 0x001ea20000300a00 */
[----:B------:R0:W-:Y:S03]  /*35b70*/  STL.64 [R1+0x19f0], R14 ;  /* 0x0019f00e01007387 */ /* 0x0001e60000100a00 */
[----:B0-----:R-:W3:Y:S04]  /*35b80*/  LDL.LU.64 R14, [R1+0x38] ;  /* 0x00003800010e7983 */ /* 0x001ee80000300a00 */
[----:B---3--:R0:W-:Y:S04]  /*35b90*/  STL.64 [R1+0x1a20], R14 ;  /* 0x001a200e01007387 */ /* 0x0081e80000100a00 */
[----:B0-----:R-:W3:Y:S01]  /*35ba0*/  LDL.LU.64 R14, [R1+0x48] ;  /* 0x00004800010e7983 */ /* 0x001ee20000300a00 */
[----:B----4-:R-:W-:Y:S03]  /*35bb0*/  HMMA.16816.F32 R16, R20, R26, R16 ;  /* 0x0000001a1410723c */ /* 0x010fe60000001810 */
[----:B---3--:R0:W-:Y:S04]  /*35bc0*/  STL.64 [R1+0x1a30], R14 ;  /* 0x001a300e01007387 */ /* 0x0081e80000100a00 */
[----:B0-----:R-:W3:Y:S04]  /*35bd0*/  LDL.LU.64 R14, [R1+0x58] ;  /* 0x00005800010e7983 */ /* 0x001ee80000300a00 */
[----:B---3--:R0:W-:Y:S04]  /*35be0*/  STL.64 [R1+0x1a48], R14 ;  /* 0x001a480e01007387 */ /* 0x0081e80000100a00 */
[----:B0-----:R-:W3:Y:S08]  /*35bf0*/  LDL.LU.64 R14, [R1+0x68] ;  /* 0x00006800010e7983 */ /* 0x001ef00000300a00 */
[----:B------:R0:W-:Y:S02]  /*35c00*/  STL.64 [R1+0x9b0], R16 ;  /* 0x0009b01001007387 */ /* 0x0001e40000100a00 */
[----:B------:R1:W-:Y:S02]  /*35c10*/  STL.64 [R1+0x9b8], R18 ;  /* 0x0009b81201007387 */ /* 0x0003e40000100a00 */
[----:B0-----:R-:W-:Y:S01]  /*35c20*/  IMAD.MOV.U32 R17, RZ, RZ, R26 ;  /* 0x000000ffff117224 */ /* 0x001fe200078e001a */
[----:B-1----:R-:W4:Y:S01]  /*35c30*/  LDL.LU.64 R18, [R1+0x1a70] ;  /* 0x001a700001127983 */ /* 0x002f220000300a00 */
[----:B------:R-:W-:-:S02]  /*35c40*/  IMAD.MOV.U32 R16, RZ, RZ, R27 ;  /* 0x000000ffff107224 */ /* 0x000fc400078e001b */
[----:B------:R-:W3:Y:S01]  /*35c50*/  LDL.LU.64 R26, [R1+0x28] ;  /* 0x00002800011a7983 */ /* 0x000ee20000300a00 */
[----:B--2---:R-:W-:Y:S01]  /*35c60*/  HMMA.16816.F32 R4, R20, R10, R4 ;  /* 0x0000000a1404723c */ /* 0x004fe20000001804 */
[----:B---3--:R0:W-:Y:S01]  /*35c70*/  STL.64 [R1+0x1a28], R26 ;  /* 0x001a281a01007387 */ /* 0x0081e20000100a00 */
[----:B------:R-:W2:Y:S02]  /*35c80*/  LDL.LU R24, [R1+0x970] ;  /* 0x0009700001187983 */ /* 0x000ea40000300800 */
[----:B------:R-:W2:Y:S01]  /*35c90*/  LDL.LU R25, [R1+0x974] ;  /* 0x0009740001197983 */ /* 0x000ea20000300800 */
[----:B0-----:R-:W3:Y:S01]  /*35ca0*/  LDL.LU R26, [R1+0x978] ;  /* 0x00097800011a7983 */ /* 0x001ee20000300800 */
[----:B------:R-:W3:Y:S03]  /*35cb0*/  LDL.LU R27, [R1+0x97c] ;  /* 0x00097c00011b7983 */ /* 0x000ee60000300800 */
[----:B---3--:R-:W-:Y:S01]  /*35cc0*/  STL.64 [R1+0x1a40], R26 ;  /* 0x001a401a01007387 */ /* 0x008fe20000100a00 */
[----:B--2---:R0:W-:Y:S03]  /*35cd0*/  STL.64 [R1+0x1a38], R24 ;  /* 0x001a381801007387 */ /* 0x0041e60000100a00 */
[----:B0-----:R-:W2:Y:S01]  /*35ce0*/  LDL.LU R24, [R1+0x980] ;  /* 0x0009800001187983 */ /* 0x001ea20000300800 */
[----:B------:R-:W2:Y:S02]  /*35cf0*/  LDL.LU R25, [R1+0x984] ;  /* 0x0009840001197983 */ /* 0x000ea40000300800 */
[----:B------:R-:W2:Y:S02]  /*35d00*/  LDL.LU R26, [R1+0x988] ;  /* 0x00098800011a7983 */ /* 0x000ea40000300800 */
[----:B------:R-:W2:Y:S01]  /*35d10*/  LDL.LU R27, [R1+0x98c] ;  /* 0x00098c00011b7983 */ /* 0x000ea20000300800 */
[----:B------:R-:W-:Y:S01]  /*35d20*/  STL [R1+0x1944], R16 ;  /* 0x0019441001007387 */ /* 0x000fe20000100800 */
[----:B------:R-:W-:Y:S03]  /*35d30*/  STL [R1+0x1940], R17 ;  /* 0x0019401101007387 */ /* 0x000fe60000100800 */
[----:B------:R0:W-:Y:S02]  /*35d40*/  STL.64 [R1+0x9a0], R4 ;  /* 0x0009a00401007387 */ /* 0x0001e40000100a00 */
[----:B------:R1:W-:Y:S02]  /*35d50*/  STL.64 [R1+0x9a8], R6 ;  /* 0x0009a80601007387 */ /* 0x0003e40000100a00 */
[----:B0-----:R-:W-:Y:S01]  /*35d60*/  IMAD.MOV.U32 R5, RZ, RZ, R10 ;  /* 0x000000ffff057224 */ /* 0x001fe200078e000a */
[----:B-1----:R-:W3:Y:S01]  /*35d70*/  LDL.LU.64 R6, [R1+0x1a68] ;  /* 0x001a680001067983 */ /* 0x002ee20000300a00 */
[----:B------:R-:W-:-:S02]  /*35d80*/  IMAD.MOV.U32 R4, RZ, RZ, R11 ;  /* 0x000000ffff047224 */ /* 0x000fc400078e000b */
[----:B------:R-:W2:Y:S02]  /*35d90*/  LDL.LU.64 R10, [R1+0x1a60] ;  /* 0x001a6000010a7983 */ /* 0x000ea40000300a00 */
[----:B------:R-:W2:Y:S01]  /*35da0*/  LDL.LU.64 R8, [R1+0x1a58] ;  /* 0x001a580001087983 */ /* 0x000ea20000300a00 */
[----:B------:R0:W-:Y:S01]  /*35db0*/  STL [R1+0x194c], R4 ;  /* 0x00194c0401007387 */ /* 0x0001e20000100800 */
[----:B------:R1:W-:Y:S01]  /*35dc0*/  STL [R1+0x1948], R5 ;  /* 0x0019480501007387 */ /* 0x0003e20000100800 */
[C---:B--2---:R-:W-:Y:S02]  /*35dd0*/  HMMA.16816.F32 R8, R20.reuse, R14, R8 ;  /* 0x0000000e1408723c */ /* 0x044fe40000001808 */
[----:B---3--:R2:W-:Y:S01]  /*35de0*/  STL.64 [R1+0x1a18], R6 ;  /* 0x001a180601007387 */ /* 0x0085e20000100a00 */
[----:B0-----:R-:W3:Y:S02]  /*35df0*/  LDL.LU R4, [R1+0x950] ;  /* 0x0009500001047983 */ /* 0x001ee40000300800 */
[----:B-1----:R-:W3:Y:S01]  /*35e00*/  LDL.LU R5, [R1+0x954] ;  /* 0x0009540001057983 */ /* 0x002ee20000300800 */
[----:B--2---:R-:W3:Y:S01]  /*35e10*/  LDL.LU R6, [R1+0x958] ;  /* 0x0009580001067983 */ /* 0x004ee20000300800 */
[----:B------:R-:W3:Y:S11]  /*35e20*/  LDL.LU R7, [R1+0x95c] ;  /* 0x00095c0001077983 */ /* 0x000ef60000300800 */
[----:B------:R-:W-:Y:S05]  /*35e30*/  @!UPT UIADD3 URZ, URZ, URZ, URZ ;  /* 0x0000003f3f3ff290 */ /* 0x000fea000fffe03f */
[----:B------:R0:W-:Y:S01]  /*35e40*/  STL.64 [R1+0x990], R8 ;  /* 0x0009900801007387 */ /* 0x0001e20000100a00 */
[----:B------:R1:W-:Y:S02]  /*35e50*/  STL.64 [R1+0x998], R10 ;  /* 0x0009980a01007387 */ /* 0x0003e40000100a00 */
[----:B0-----:R-:W-:Y:S01]  /*35e60*/  IMAD.MOV.U32 R9, RZ, RZ, R14 ;  /* 0x000000ffff097224 */ /* 0x001fe200078e000e */
[----:B-1----:R-:W2:Y:S01]  /*35e70*/  LDL.LU.64 R10, [R1+0x1a50] ;  /* 0x001a5000010a7983 */ /* 0x002ea20000300a00 */
[----:B------:R-:W-:Y:S02]  /*35e80*/  IMAD.MOV.U32 R8, RZ, RZ, R15 ;  /* 0x000000ffff087224 */ /* 0x000fe400078e000f */
[----:B------:R-:W2:Y:S01]  /*35e90*/  LDL.LU.64 R14, [R1+0x1a48] ;  /* 0x001a4800010e7983 */ /* 0x000ea20000300a00 */
[----:B------:R-:W-:Y:S01]  /*35ea0*/  STL [R1+0x1950], R9 ;  /* 0x0019500901007387 */ /* 0x000fe20000100800 */
[----:B--2---:R-:W-:Y:S03]  /*35eb0*/  HMMA.16816.F32 R24, R20, R14, R24 ;  /* 0x0000000e1418723c */ /* 0x004fe60000001818 */
[----:B------:R-:W-:Y:S01]  /*35ec0*/  STL.64 [R1+0x1a10], R10 ;  /* 0x001a100a01007387 */ /* 0x000fe20000100a00 */
[----:B------:R0:W-:Y:S02]  /*35ed0*/  STL [R1+0x1a08], R8 ;  /* 0x001a080801007387 */ /* 0x0001e40000100800 */
[----:B------:R-:W-:-:S02]  /*35ee0*/  IMAD.MOV.U32 R29, RZ, RZ, R14 ;  /* 0x000000ffff1d7224 */ /* 0x000fc400078e000e */
[----:B------:R-:W-:Y:S01]  /*35ef0*/  IMAD.MOV.U32 R2, RZ, RZ, R15 ;  /* 0x000000ffff027224 */ /* 0x000fe200078e000f */
[----:B0-----:R-:W2:Y:S01]  /*35f00*/  LDL.LU R8, [R1+0x960] ;  /* 0x0009600001087983 */ /* 0x001ea20000300800 */
[----:B------:R-:W2:Y:S02]  /*35f10*/  LDL.LU R9, [R1+0x964] ;  /* 0x0009640001097983 */ /* 0x000ea40000300800 */
[----:B------:R-:W2:Y:S02]  /*35f20*/  LDL.LU R10, [R1+0x968] ;  /* 0x00096800010a7983 */ /* 0x000ea40000300800 */
[----:B------:R-:W2:Y:S09]  /*35f30*/  LDL.LU R11, [R1+0x96c] ;  /* 0x00096c00010b7983 */ /* 0x000eb20000300800 */
        /* <DEDUP_REMOVED lines=11> */
[----:B0-----:R-:W3:Y:S01]  /*35ff0*/  LDL.LU.64 R26, [R1+0x1a28] ;  /* 0x001a2800011a7983 */ /* 0x001ee20000300a00 */
[----:B------:R-:W2:Y:S02]  /*36000*/  LDL.LU.64 R14, [R1+0x1a20] ;  /* 0x001a2000010e7983 */ /* 0x000ea40000300a00 */
[C---:B--2---:R-:W-:Y:S01]  /*36010*/  HMMA.16816.F32 R8, R20.reuse, R14, R8 ;  /* 0x0000000e1408723c */ /* 0x044fe20000001808 */
[----:B------:R-:W-:Y:S02]  /*36020*/  IMAD.MOV.U32 R17, RZ, RZ, R14 ;  /* 0x000000ffff117224 */ /* 0x000fe400078e000e */
[----:B------:R-:W-:Y:S11]  /*36030*/  IMAD.MOV.U32 R0, RZ, RZ, R15 ;  /* 0x000000ffff007224 */ /* 0x000ff600078e000f */
[----:B------:R-:W-:Y:S09]  /*36040*/  @!UPT UIADD3 URZ, URZ, URZ, URZ ;  /* 0x0000003f3f3ff290 */ /* 0x000ff2000fffe03f */
[----:B------:R0:W-:Y:S01]  /*36050*/  STL.64 [R1+0x960], R8 ;  /* 0x0009600801007387 */ /* 0x0001e20000100a00 */
[----:B------:R1:W-:Y:S02]  /*36060*/  STL.64 [R1+0x968], R10 ;  /* 0x0009680a01007387 */ /* 0x0003e40000100a00 */
[----:B------:R-:W2:Y:S02]  /*36070*/  LDL.LU R12, [R1+0x930] ;  /* 0x00093000010c7983 */ /* 0x000ea40000300800 */
[----:B------:R-:W2:Y:S01]  /*36080*/  LDL.LU R13, [R1+0x934] ;  /* 0x00093400010d7983 */ /* 0x000ea20000300800 */
[----:B------:R-:W2:Y:S01]  /*36090*/  LDL.LU R14, [R1+0x938] ;  /* 0x00093800010e7983 */ /* 0x000ea20000300800 */
[----:B------:R-:W2:Y:S01]  /*360a0*/  LDL.LU R15, [R1+0x93c] ;  /* 0x00093c00010f7983 */ /* 0x000ea20000300800 */
[C---:B---3--:R-:W-:Y:S02]  /*360b0*/  HMMA.16816.F32 R4, R20.reuse, R26, R4 ;  /* 0x0000001a1404723c */ /* 0x048fe40000001804 */
[----:B0-----:R-:W3:Y:S01]  /*360c0*/  LDL.LU R8, [R1+0x940] ;  /* 0x0009400001087983 */ /* 0x001ee20000300800 */
[----:B------:R-:W3:Y:S02]  /*360d0*/  LDL.LU R9, [R1+0x944] ;  /* 0x0009440001097983 */ /* 0x000ee40000300800 */
[----:B-1----:R-:W3:Y:S02]  /*360e0*/  LDL.LU R10, [R1+0x948] ;  /* 0x00094800010a7983 */ /* 0x002ee40000300800 */
[----:B------:R-:W3:Y:S02]  /*360f0*/  LDL.LU R11, [R1+0x94c] ;  /* 0x00094c00010b7983 */ /* 0x000ee40000300800 */
[----:B------:R-:W-:Y:S01]  /*36100*/  IMAD.MOV.U32 R16, RZ, RZ, R27 ;  /* 0x000000ffff107224 */ /* 0x000fe200078e001b */
[----:B--2---:R0:W-:Y:S01]  /*36110*/  STL.64 [R1+0x1a00], R14 ;  /* 0x001a000e01007387 */ /* 0x0041e20000100a00 */
[----:B------:R-:W-:Y:S03]  /*36120*/  STL.64 [R1+0x19f8], R12 ;  /* 0x0019f80c01007387 */ /* 0x000fe60000100a00 */
[----:B0-----:R-:W3:Y:S09]  /*36130*/  LDL.LU.64 R14, [R1+0x18] ;  /* 0x00001800010e7983 */ /* 0x001ef20000300a00 */
[----:B------:R-:W-:Y:S02]  /*36140*/  STL.64 [R1+0x950], R4 ;  /* 0x0009500401007387 */ /* 0x000fe40000100a00 */
[----:B------:R0:W-:Y:S02]  /*36150*/  STL.64 [R1+0x958], R6 ;  /* 0x0009580601007387 */ /* 0x0001e40000100a00 */
[----:B0-----:R-:W2:Y:S01]  /*36160*/  LDL.LU.64 R6, [R1+0x1a18] ;  /* 0x001a180001067983 */ /* 0x001ea20000300a00 */
[----:B----4-:R0:W-:Y:S02]  /*36170*/  STL.64 [R1+0x19e8], R18 ;  /* 0x0019e81201007387 */ /* 0x0101e40000100a00 */
[----:B------:R-:W-:Y:S02]  /*36180*/  STL.64 [R1+0x19e0], R16 ;  /* 0x0019e01001007387 */ /* 0x000fe40000100a00 */
[----:B------:R-:W-:Y:S01]  /*36190*/  IMAD.MOV.U32 R5, RZ, RZ, R26 ;  /* 0x000000ffff057224 */ /* 0x000fe200078e001a */
[----:B0-----:R-:W4:Y:S01]  /*361a0*/  LDL.LU.64 R18, [R1+0x8] ;  /* 0x0000080001127983 */ /* 0x001f220000300a00 */
        /* <DEDUP_REMOVED lines=10> */
[C---:B---3--:R-:W-:Y:S01]  /*36250*/  HMMA.16816.F32 R8, R20.reuse, R14, R8 ;  /* 0x0000000e1408723c */ /* 0x048fe20000001808 */
[----:B--2---:R-:W-:Y:S01]  /*36260*/  STL.64 [R1+0x19b0], R26 ;  /* 0x0019b01a01007387 */ /* 0x004fe20000100a00 */
[----:B------:R0:W-:Y:S03]  /*36270*/  STL.64 [R1+0x19a8], R24 ;  /* 0x0019a81801007387 */ /* 0x0001e60000100a00 */
[----:B0-----:R-:W2:Y:S01]  /*36280*/  LDL.LU R24, [R1+0x910] ;  /* 0x0009100001187983 */ /* 0x001ea20000300800 */
[----:B------:R-:W2:Y:S02]  /*36290*/  LDL.LU R25, [R1+0x914] ;  /* 0x0009140001197983 */ /* 0x000ea40000300800 */
[----:B------:R-:W3:Y:S02]  /*362a0*/  LDL.LU R26, [R1+0x918] ;  /* 0x00091800011a7983 */ /* 0x000ee40000300800 */
[----:B------:R-:W3:Y:S02]  /*362b0*/  LDL.LU R27, [R1+0x91c] ;  /* 0x00091c00011b7983 */ /* 0x000ee40000300800 */
[----:B------:R-:W-:Y:S01]  /*362c0*/  IMAD.MOV.U32 R4, RZ, RZ, R15 ;  /* 0x000000ffff047224 */ /* 0x000fe200078e000f */
[----:B---3--:R-:W-:Y:S01]  /*362d0*/  STL.64 [R1+0x19d8], R26 ;  /* 0x0019d81a01007387 */ /* 0x008fe20000100a00 */
[----:B--2---:R0:W-:Y:S03]  /*362e0*/  STL.64 [R1+0x19d0], R24 ;  /* 0x0019d01801007387 */ /* 0x0041e60000100a00 */
[----:B0-----:R-:W2:Y:S01]  /*362f0*/  LDL.LU R24, [R1+0x920] ;  /* 0x0009200001187983 */ /* 0x001ea20000300800 */
[----:B------:R-:W2:Y:S02]  /*36300*/  LDL.LU R25, [R1+0x924] ;  /* 0x0009240001197983 */ /* 0x000ea40000300800 */
[----:B------:R-:W2:Y:S02]  /*36310*/  LDL.LU R26, [R1+0x928] ;  /* 0x00092800011a7983 */ /* 0x000ea40000300800 */
[----:B------:R-:W2:Y:S01]  /*36320*/  LDL.LU R27, [R1+0x92c] ;  /* 0x00092c00011b7983 */ /* 0x000ea20000300800 */
[----:B------:R0:W-:Y:S01]  /*36330*/  STL.64 [R1+0x940], R8 ;  /* 0x0009400801007387 */ /* 0x0001e20000100a00 */
[----:B------:R1:W-:Y:S02]  /*36340*/  STL.64 [R1+0x948], R10 ;  /* 0x0009480a01007387 */ /* 0x0003e40000100a00 */
[----:B0-----:R-:W-:Y:S01]  /*36350*/  IMAD.MOV.U32 R9, RZ, RZ, R14 ;  /* 0x000000ffff097224 */ /* 0x001fe200078e000e */
[----:B-1----:R-:W3:Y:S01]  /*36360*/  LDL.LU.64 R10, [R1+0x1a10] ;  /* 0x001a1000010a7983 */ /* 0x002ee20000300a00 */
[----:B------:R-:W2:Y:S02]  /*36370*/  LDL.LU R8, [R1+0x1a08] ;  /* 0x001a080001087983 */ /* 0x000ea40000300800 */
        /* <DEDUP_REMOVED lines=20> */
[----:B---3--:R-:W-:Y:S02]  /*364c0*/  STL.64 [R1+0x1958], R16 ;  /* 0x0019581001007387 */ /* 0x008fe40000100a00 */
[----:B----4-:R-:W-:-:S02]  /*364d0*/  IMAD.MOV.U32 R18, RZ, RZ, R14 ;  /* 0x000000ffff127224 */ /* 0x010fc400078e000e */
        /* <DEDUP_REMOVED lines=12> */
[----:B------:R-:W4:Y:S01]  /*365a0*/  LDL.LU R11, [R1+0x19b8] ;  /* 0x0019b800010b7983 */ /* 0x000f220000300800 */
[C---:B--2---:R-:W-:Y:S11]  /*365b0*/  HMMA.16816.F32 R24, R20.reuse, R14, R24 ;  /* 0x0000000e1418723c */ /* 0x044ff60000001818 */
[----:B------:R-:W-:Y:S11]  /*365c0*/  @!UPT UIADD3 URZ, URZ, URZ, URZ ;  /* 0x0000003f3f3ff290 */ /* 0x000ff6000fffe03f */
[----:B------:R-:W-:Y:S01]  /*365d0*/  @!UPT UIADD3 URZ, URZ, URZ, URZ ;  /* 0x0000003f3f3ff290 */ /* 0x000fe2000fffe03f */
[----:B------:R-:W-:Y:S01]  /*365e0*/  STL.64 [R1+0x910], R24 ;  /* 0x0009101801007387 */ /* 0x000fe20000100a00 */
[----:B------:R0:W-:Y:S03]  /*365f0*/  STL.64 [R1+0x918], R26 ;  /* 0x0009181a01007387 */ /* 0x0001e60000100a00 */
[----:B0-----:R-:W4:Y:S01]  /*36600*/  LDL.LU.64 R26, [R1+0x19b0] ;  /* 0x0019b000011a7983 */ /* 0x001f220000300a00 */
[----:B------:R-:W4:Y:S02]  /*36610*/  LDL.LU.64 R24, [R1+0x19a8] ;  /* 0x0019a80001187983 */ /* 0x000f240000300a00 */
[----:B------:R-:W-:Y:S02]  /*36620*/  STL.64 [R1+0x1878], R14 ;  /* 0x0018780e01007387 */ /* 0x000fe40000100a00 */
[----:B------:R0:W-:Y:S02]  /*36630*/  STL.64 [R1+0x1968], R12 ;  /* 0x0019680c01007387 */ /* 0x0001e40000100a00 */
[----:B0-----:R-:W2:Y:S01]  /*36640*/  LDL.LU R12, [R1+0x210] ;  /* 0x00021000010c7983 */ /* 0x001ea20000300800 */
[----:B------:R-:W2:Y:S02]  /*36650*/  LDL.LU R13, [R1+0x214] ;  /* 0x00021400010d7983 */ /* 0x000ea40000300800 */
[----:B------:R-:W2:Y:S02]  /*36660*/  LDL.LU R14, [R1+0x218] ;  /* 0x00021800010e7983 */ /* 0x000ea40000300800 */
[----:B------:R-:W2:Y:S01]  /*36670*/  LDL.LU R15, [R1+0x21c] ;  /* 0x00021c00010f7983 */ /* 0x000ea20000300800 */
[C---:B----4-:R-:W-:Y:S01]  /*36680*/  HMMA.16816.F32 R24, R20.reuse, R10, R24 ;  /* 0x0000000a1418723c */ /* 0x050fe20000001818 */
[----:B--2---:R-:W-:Y:S01]  /*36690*/  STL.64 [R1+0x1980], R14 ;  /* 0x0019800e01007387 */ /* 0x004fe20000100a00 */
[----:B------:R0:W-:Y:S03]  /*366a0*/  STL.64 [R1+0x1978], R12 ;  /* 0x0019780c01007387 */ /* 0x0001e60000100a00 */
[----:B0-----:R-:W2:Y:S01]  /*366b0*/  LDL.LU R12, [R1+0x220] ;  /* 0x00022000010c7983 */ /* 0x001ea20000300800 */
[----:B------:R-:W2:Y:S02]  /*366c0*/  LDL.LU R13, [R1+0x224] ;  /* 0x00022400010d7983 */ /* 0x000ea40000300800 */
[----:B------:R-:W2:Y:S02]  /*366d0*/  LDL.LU R14, [R1+0x228] ;  /* 0x00022800010e7983 */ /* 0x000ea40000300800 */
[----:B------:R-:W2:Y:S11]  /*366e0*/  LDL.LU R15, [R1+0x22c] ;  /* 0x00022c00010f7983 */ /* 0x000eb60000300800 */
[----:B------:R-:W-:Y:S02]  /*366f0*/  @!UPT UIADD3 URZ, URZ, URZ, URZ ;  /* 0x0000003f3f3ff290 */ /* 0x000fe4000fffe03f */
[----:B------:R-:W-:Y:S01]  /*36700*/  STL.64 [R1+0x900], R24 ;  /* 0x0009001801007387 */ /* 0x000fe20000100a00 */
[----:B------:R0:W-:Y:S03]  /*36710*/  STL.64 [R1+0x908], R26 ;  /* 0x0009081a01007387 */ /* 0x0001e60000100a00 */
[----:B0-----:R-:W3:Y:S01]  /*36720*/  LDL.LU.64 R26, [R1+0x19a0] ;  /* 0x0019a000011a7983 */ /* 0x001ee20000300a00 */
[----:B------:R-:W3:Y:S02]  /*36730*/  LDL.LU.64 R24, [R1+0x1998] ;  /* 0x0019980001187983 */ /* 0x000ee40000300a00 */
[----:B------:R-:W-:Y:S01]  /*36740*/  STL.64 [R1+0x1868], R10 ;  /* 0x0018680a01007387 */ /* 0x000fe20000100a00 */
[----:B---3--:R-:W-:Y:S01]  /*36750*/  HMMA.16816.F32 R20, R20, R6, R24 ;  /* 0x000000061414723c */ /* 0x008fe20000001818 */
[----:B------:R-:W2:Y:S01]  /*36760*/  LDL.LU.64 R26, [R1+0x1990] ;  /* 0x00199000011a7983 */ /* 0x000ea20000300a00 */
[----:B------:R-:W2:Y:S11]  /*36770*/  LDL.LU.64 R24, [R1+0x1988] ;  /* 0x0019880001187983 */ /* 0x000eb60000300a00 */
[----:B------:R-:W-:Y:S10]  /*36780*/  @!UPT UIADD3 URZ, URZ, URZ, URZ ;  /* 0x0000003f3f3ff290 */ /* 0x000ff4000fffe03f */
[----:B------:R0:W-:Y:S01]  /*36790*/  STL.64 [R1+0x500], R20 ;  /* 0x0005001401007387 */ /* 0x0001e20000100a00 */
[----:B------:R1:W-:Y:S03]  /*367a0*/  STL.64 [R1+0x508], R22 ;  /* 0x0005081601007387 */ /* 0x0003e60000100a00 */
[----:B0-----:R-:W3:Y:S01]  /*367b0*/  LDL.LU R20, [R1+0x200] ;  /* 0x0002000001147983 */ /* 0x001ee20000300800 */
[----:B------:R-:W3:Y:S02]  /*367c0*/  LDL.LU R21, [R1+0x204] ;  /* 0x0002040001157983 */ /* 0x000ee40000300800 */
[----:B-1----:R-:W3:Y:S02]  /*367d0*/  LDL.LU R22, [R1+0x208] ;  /* 0x0002080001167983 */ /* 0x002ee40000300800 */
[----:B------:R-:W3:Y:S01]  /*367e0*/  LDL.LU R23, [R1+0x20c] ;  /* 0x00020c0001177983 */ /* 0x000ee20000300800 */
[----:B------:R-:W-:Y:S01]  /*367f0*/  STL.64 [R1+0x1850], R6 ;  /* 0x0018500601007387 */ /* 0x000fe20000100a00 */
[C---:B--2---:R-:W-:Y:S03]  /*36800*/  HMMA.16816.F32 R16, R24.reuse, R18, R12 ;  /* 0x000000121810723c */ /* 0x044fe6000000180c */
[----:B------:R-:W2:Y:S01]  /*36810*/  LDL.LU.64 R14, [R1+0x1980] ;  /* 0x00198000010e7983 */ /* 0x000ea20000300a00 */
[----:B------:R-:W2:Y:S11]  /*36820*/  LDL.LU.64 R12, [R1+0x1978] ;  /* 0x00197800010c7983 */ /* 0x000eb60000300a00 */
[----:B------:R-:W-:Y:S08]  /*36830*/  @!UPT UIADD3 URZ, URZ, URZ, URZ ;  /* 0x0000003f3f3ff290 */ /* 0x000ff0000fffe03f */
[----:B------:R-:W-:Y:S01]  /*36840*/  STL.64 [R1+0x220], R16 ;  /* 0x0002201001007387 */ /* 0x000fe20000100a00 */
[----:B------:R0:W-:Y:S03]  /*36850*/  STL.64 [R1+0x228], R18 ;  /* 0x0002281201007387 */ /* 0x0001e60000100a00 */
[----:B0-----:R-:W2:Y:S02]  /*36860*/  LDL.LU.64 R18, [R1+0x1970] ;  /* 0x0019700001127983 */ /* 0x001ea40000300a00 */
[C---:B--2---:R-:W-:Y:S02]  /*36870*/  HMMA.16816.F32 R16, R24.reuse, R18, R12 ;  /* 0x000000121810723c */ /* 0x044fe4000000180c */
[----:B------:R-:W2:Y:S11]  /*36880*/  LDL.LU.64 R12, [R1+0x1968] ;  /* 0x00196800010c7983 */ /* 0x000eb60000300a00 */
[----:B------:R-:W-:Y:S10]  /*36890*/  @!UPT UIADD3 URZ, URZ, URZ, URZ ;  /* 0x0000003f3f3ff290 */ /* 0x000ff4000fffe03f */
[----:B------:R-:W-:Y:S01]  /*368a0*/  STL.64 [R1+0x210], R16 ;  /* 0x0002101001007387 */ /* 0x000fe20000100a00 */
[----:B------:R0:W-:Y:S03]  /*368b0*/  STL.64 [R1+0x218], R18 ;  /* 0x0002181201007387 */ /* 0x0001e60000100a00 */
[----:B0-----:R-:W3:Y:S02]  /*368c0*/  LDL.LU.64 R18, [R1+0x1960] ;  /* 0x0019600001127983 */ /* 0x001ee40000300a00 */
[----:B---3--:R-:W-:Y:S11]  /*368d0*/  HMMA.16816.F32 R16, R24, R18, R20 ;  /* 0x000000121810723c */ /* 0x008ff60000001814 */
[----:B------:R-:W-:Y:S11]  /*368e0*/  @!UPT UIADD3 URZ, URZ, URZ, URZ ;  /* 0x0000003f3f3ff290 */ /* 0x000ff6000fffe03f */
[----:B------:R-:W-:Y:S01]  /*368f0*/  @!UPT UIADD3 URZ, URZ, URZ, URZ ;  /* 0x0000003f3f3ff290 */ /* 0x000fe2000fffe03f */
[----:B------:R0:W-:Y:S01]  /*36900*/  STL.64 [R1+0x200], R16 ;  /* 0x0002001001007387 */ /* 0x0001e20000100a00 */
[----:B------:R2:W-:Y:S02]  /*36910*/  STL.64 [R1+0x208], R18 ;  /* 0x0002081201007387 */ /* 0x0005e40000100a00 */
[----:B------:R-:W-:Y:S02]  /*36920*/  IMAD.MOV.U32 R21, RZ, RZ, R17 ;  /* 0x000000ffff157224 */ /* 0x000fe400078e0011 */
[----:B------:R-:W-:Y:S02]  /*36930*/  IMAD.MOV.U32 R20, RZ, RZ, R16 ;  /* 0x000000ffff147224 */ /* 0x000fe400078e0010 */
[----:B0-----:R-:W3:Y:S01]  /*36940*/  LDL.LU.64 R16, [R1+0x1958] ;  /* 0x0019580001107983 */ /* 0x001ee20000300a00 */
[----:B--2---:R-:W-:Y:S02]  /*36950*/  IMAD.MOV.U32 R18, RZ, RZ, R13 ;  /* 0x000000ffff127224 */ /* 0x004fe400078e000d */
[----:B------:R-:W-:-:S05]  /*36960*/  IMAD.MOV.U32 R19, RZ, RZ, R12 ;  /* 0x000000ffff137224 */ /* 0x000fca00078e000c */
[----:B------:R0:W-:Y:S01]  /*36970*/  STL.64 [R1+0x1880], R18 ;  /* 0x0018801201007387 */ /* 0x0001e20000100a00 */
[----:B------:R-:W2:Y:S02]  /*36980*/  LDL.LU R12, [R1+0x170] ;  /* 0x00017000010c7983 */ /* 0x000ea40000300800 */
[----:B------:R-:W2:Y:S02]  /*36990*/  LDL.LU R13, [R1+0x174] ;  /* 0x00017400010d7983 */ /* 0x000ea40000300800 */
[----:B------:R-:W4:Y:S01]  /*369a0*/  LDL.LU R14, [R1+0x178] ;  /* 0x00017800010e7983 */ /* 0x000f220000300800 */
[----:B------:R-:W4:Y:S01]  /*369b0*/  LDL.LU R15, [R1+0x17c] ;  /* 0x00017c00010f7983 */ /* 0x000f220000300800 */
[----:B0-----:R-:W-:Y:S02]  /*369c0*/  IMAD.MOV.U32 R18, RZ, RZ, R9 ;  /* 0x000000ffff127224 */ /* 0x001fe400078e0009 */
[----:B------:R-:W-:Y:S01]  /*369d0*/  IMAD.MOV.U32 R19, RZ, RZ, R4 ;  /* 0x000000ffff137224 */ /* 0x000fe200078e0004 */
[----:B----4-:R-:W-:Y:S01]  /*369e0*/  STL.64 [R1+0x1890], R14 ;  /* 0x0018900e01007387 */ /* 0x010fe20000100a00 */
[----:B--2---:R0:W-:Y:S02]  /*369f0*/  STL.64 [R1+0x1888], R12 ;  /* 0x0018880c01007387 */ /* 0x0041e40000100a00 */
        /* <DEDUP_REMOVED lines=10> */
[----:B------:R-:W-:Y:S02]  /*36aa0*/  STL.64 [R1+0x18a0], R12 ;  /* 0x0018a00c01007387 */ /* 0x000fe40000100a00 */
[----:B------:R-:W2:Y:S02]  /*36ab0*/  LDL.LU R5, [R1+0x1948] ;  /* 0x0019480001057983 */ /* 0x000ea40000300800 */
[----:B------:R-:W3:Y:S01]  /*36ac0*/  LDL.LU R16, [R1+0x1944] ;  /* 0x0019440001107983 */ /* 0x000ee20000300800 */
[----:B------:R0:W-:Y:S02]  /*36ad0*/  STL.64 [R1+0x18b0], R18 ;  /* 0x0018b01201007387 */ /* 0x0001e40000100a00 */
[----:B0-----:R-:W-:Y:S02]  /*36ae0*/  IMAD.MOV.U32 R18, RZ, RZ, R17 ;  /* 0x000000ffff127224 */ /* 0x001fe400078e0011 */
[----:B------:R-:W-:Y:S01]  /*36af0*/  IMAD.MOV.U32 R19, RZ, RZ, R0 ;  /* 0x000000ffff137224 */ /* 0x000fe200078e0000 */
[----:B------:R-:W2:Y:S01]  /*36b00*/  LDL.LU R17, [R1+0x1940] ;  /* 0x0019400001117983 */ /* 0x000ea20000300800 */
[----:B------:R-:W2:Y:S03]  /*36b10*/  LDL.LU R0, [R1+0x193c] ;  /* 0x00193c0001007983 */ /* 0x000ea60000300800 */
[----:B------:R0:W-:Y:S01]  /*36b20*/  STL.64 [R1+0x18c8], R18 ;  /* 0x0018c81201007387 */ /* 0x0001e20000100a00 */
[----:B------:R-:W2:Y:S02]  /*36b30*/  LDL.LU R12, [R1+0x190] ;  /* 0x00019000010c7983 */ /* 0x000ea40000300800 */
[----:B------:R-:W2:Y:S02]  /*36b40*/  LDL.LU R13, [R1+0x194] ;  /* 0x00019400010d7983 */ /* 0x000ea40000300800 */
[----:B------:R-:W2:Y:S01]  /*36b50*/  LDL.LU R14, [R1+0x198] ;  /* 0x00019800010e7983 */ /* 0x000ea20000300800 */
[----:B------:R-:W2:Y:S01]  /*36b60*/  LDL.LU R15, [R1+0x19c] ;  /* 0x00019c00010f7983 */ /* 0x000ea20000300800 */
[----:B0-----:R-:W-:-:S02]  /*36b70*/  IMAD.MOV.U32 R18, RZ, RZ, R3 ;  /* 0x000000ffff127224 */ /* 0x001fc400078e0003 */
        /* <DEDUP_REMOVED lines=42> */
[----:B------:R-:W2:Y:S01]  /*36e20*/  LDL.LU R8, [R1+0x160] ;  /* 0x0001600001087983 */ /* 0x000ea20000300800 */
[----:B------:R-:W2:Y:S02]  /*36e30*/  LDL.LU R9, [R1+0x164] ;  /* 0x0001640001097983 */ /* 0x000ea40000300800 */
[----:B------:R-:W2:Y:S02]  /*36e40*/  LDL.LU R10, [R1+0x168] ;  /* 0x00016800010a7983 */ /* 0x000ea40000300800 */
[----:B------:R-:W2:Y:S01]  /*36e50*/  LDL.LU R11, [R1+0x16c] ;  /* 0x00016c00010b7983 */ /* 0x000ea20000300800 */
[----:B------:R0:W-:Y:S01]  /*36e60*/  STL [R1+0x17d4], R20 ;  /* 0x0017d41401007387 */ /* 0x0001e20000100800 */
[----:B------:R1:W-:Y:S03]  /*36e70*/  STL [R1+0x17d0], R21 ;  /* 0x0017d01501007387 */ /* 0x0003e60000100800 */
[----:B0-----:R-:W2:Y:S01]  /*36e80*/  LDL.LU R20, [R1+0x1f0] ;  /* 0x0001f00001147983 */ /* 0x001ea20000300800 */
[----:B-1----:R-:W2:Y:S02]  /*36e90*/  LDL.LU R21, [R1+0x1f4] ;  /* 0x0001f40001157983 */ /* 0x002ea40000300800 */
[----:B------:R-:W2:Y:S02]  /*36ea0*/  LDL.LU R22, [R1+0x1f8] ;  /* 0x0001f80001167983 */ /* 0x000ea40000300800 */
[----:B------:R-:W2:Y:S02]  /*36eb0*/  LDL.LU R23, [R1+0x1fc] ;  /* 0x0001fc0001177983 */ /* 0x000ea40000300800 */
[----:B------:R-:W-:-:S02]  /*36ec0*/  IMAD.MOV.U32 R6, RZ, RZ, R17 ;  /* 0x000000ffff067224 */ /* 0x000fc400078e0011 */
[----:B---3--:R-:W-:Y:S02]  /*36ed0*/  IMAD.MOV.U32 R7, RZ, RZ, R16 ;  /* 0x000000ffff077224 */ /* 0x008fe400078e0010 */
[----:B------:R-:W-:Y:S02]  /*36ee0*/  IMAD.MOV.U32 R18, RZ, RZ, R5 ;  /* 0x000000ffff127224 */ /* 0x000fe400078e0005 */
[----:B----4-:R-:W-:-:S03]  /*36ef0*/  IMAD.MOV.U32 R19, RZ, RZ, R4 ;  /* 0x000000ffff137224 */ /* 0x010fc600078e0004 */
[C---:B--2---:R-:W-:Y:S11]  /*36f00*/  HMMA.16816.F32 R4, R24.reuse, R6, R20 ;  /* 0x000000061804723c */ /* 0x044ff60000001814 */
[----:B------:R-:W-:Y:S11]  /*36f10*/  @!UPT UIADD3 URZ, URZ, URZ, URZ ;  /* 0x0000003f3f3ff290 */ /* 0x000ff6000fffe03f */
[----:B------:R-:W-:Y:S01]  /*36f20*/  @!UPT UIADD3 URZ, URZ, URZ, URZ ;  /* 0x0000003f3f3ff290 */ /* 0x000fe2000fffe03f */
[----:B------:R0:W-:Y:S01]  /*36f30*/  STL.64 [R1+0x1f0], R4 ;  /* 0x0001f00401007387 */ /* 0x0001e20000100a00 */
[----:B------:R1:W-:Y:S02]  /*36f40*/  STL.64 [R1+0x1f8], R6 ;  /* 0x0001f80601007387 */ /* 0x0003e40000100a00 */
[----:B------:R-:W-:Y:S02]  /*36f50*/  IMAD.MOV.U32 R22, RZ, RZ, R4 ;  /* 0x000000ffff167224 */ /* 0x000fe400078e0004 */
[----:B------:R-:W-:Y:S01]  /*36f60*/  IMAD.MOV.U32 R23, RZ, RZ, R5 ;  /* 0x000000ffff177224 */ /* 0x000fe200078e0005 */
[----:B0-----:R-:W2:Y:S01]  /*36f70*/  LDL.LU R4, [R1+0x140] ;  /* 0x0001400001047983 */ /* 0x001ea20000300800 */
[----:B------:R-:W2:Y:S02]  /*36f80*/  LDL.LU R5, [R1+0x144] ;  /* 0x0001440001057983 */ /* 0x000ea40000300800 */
[----:B-1----:R-:W3:Y:S02]  /*36f90*/  LDL.LU R6, [R1+0x148] ;  /* 0x0001480001067983 */ /* 0x002ee40000300800 */
[----:B------:R-:W3:Y:S01]  /*36fa0*/  LDL.LU R7, [R1+0x14c] ;  /* 0x00014c0001077983 */ /* 0x000ee20000300800 */
[----:B------:R-:W-:Y:S01]  /*36fb0*/  HMMA.16816.F32 R16, R24, R18, R12 ;  /* 0x000000121810723c */ /* 0x000fe2000000180c */
[----:B---3--:R-:W-:Y:S01]  /*36fc0*/  STL.64 [R1+0x1860], R6 ;  /* 0x0018600601007387 */ /* 0x008fe20000100a00 */
[----:B--2---:R0:W-:Y:S03]  /*36fd0*/  STL.64 [R1+0x1858], R4 ;  /* 0x0018580401007387 */ /* 0x0041e60000100a00 */
[----:B0-----:R-:W2:Y:S01]  /*36fe0*/  LDL.LU R4, [R1+0x150] ;  /* 0x0001500001047983 */ /* 0x001ea20000300800 */
[----:B------:R-:W2:Y:S02]  /*36ff0*/  LDL.LU R5, [R1+0x154] ;  /* 0x0001540001057983 */ /* 0x000ea40000300800 */
[----:B------:R-:W2:Y:S02]  /*37000*/  LDL.LU R6, [R1+0x158] ;  /* 0x0001580001067983 */ /* 0x000ea40000300800 */
[----:B------:R-:W-:-:S02]  /*37010*/  IMAD.MOV.U32 R7, RZ, RZ, R2 ;  /* 0x000000ffff077224 */ /* 0x000fc400078e0002 */
[----:B------:R-:W3:Y:S01]  /*37020*/  LDL.LU R2, [R1+0x1928] ;  /* 0x0019280001027983 */ /* 0x000ee20000300800 */
[----:B------:R-:W-:Y:S02]  /*37030*/  STL [R1+0x17dc], R22 ;  /* 0x0017dc1601007387 */ /* 0x000fe40000100800 */
[----:B------:R-:W-:Y:S02]  /*37040*/  STL [R1+0x17d8], R23 ;  /* 0x0017d81701007387 */ /* 0x000fe40000100800 */
[----:B------:R-:W4:Y:S01]  /*37050*/  LDL.LU.64 R14, [R1+0x1920] ;  /* 0x00192000010e7983 */ /* 0x000f220000300a00 */
[----:B------:R-:W4:Y:S05]  /*37060*/  LDL.LU.64 R12, [R1+0x1918] ;  /* 0x00191800010c7983 */ /* 0x000f2a0000300a00 */
        /* <DEDUP_REMOVED lines=45> */
[----:B----4-:R-:W-:Y:S02]  /*37340*/  HMMA.16816.F32 R16, R24, R18, R12 ;  /* 0x000000121810723c */ /* 0x010fe4000000180c */
[----:B------:R-:W2:Y:S11]  /*37350*/  LDL.LU.64 R14, [R1+0x1878] ;  /* 0x00187800010e7983 */ /* 0x000eb60000300a00 */
[----:B------:R-:W-:Y:S10]  /*37360*/  @!UPT UIADD3 URZ, URZ, URZ, URZ ;  /* 0x0000003f3f3ff290 */ /* 0x000ff4000fffe03f */
[----:B------:R-:W-:Y:S01]  /*37370*/  STL.64 [R1+0x170], R16 ;  /* 0x0001701001007387 */ /* 0x000fe20000100a00 */
[----:B------:R0:W-:Y:S03]  /*37380*/  STL.64 [R1+0x178], R18 ;  /* 0x0001781201007387 */ /* 0x0001e60000100a00 */
[----:B0-----:R-:W4:Y:S01]  /*37390*/  LDL.LU.64 R18, [R1+0x1870] ;  /* 0x0018700001127983 */ /* 0x001f220000300a00 */
[----:B------:R-:W3:Y:S02]  /*373a0*/  LDL.LU R12, [R1+0x1168] ;  /* 0x00116800010c7983 */ /* 0x000ee40000300800 */
[----:B------:R-:W-:Y:S02]  /*373b0*/  IMAD.MOV.U32 R23, RZ, RZ, R0 ;  /* 0x000000ffff177224 */ /* 0x000fe400078e0000 */
[----:B------:R-:W-:Y:S02]  /*373c0*/  IMAD.MOV.U32 R20, RZ, RZ, R29 ;  /* 0x000000ffff147224 */ /* 0x000fe400078e001d */
[----:B------:R-:W-:-:S02]  /*373d0*/  IMAD.MOV.U32 R21, RZ, RZ, R28 ;  /* 0x000000ffff157224 */ /* 0x000fc400078e001c */
[----:B------:R-:W-:Y:S01]  /*373e0*/  IMAD.MOV.U32 R22, RZ, RZ, R3 ;  /* 0x000000ffff167224 */ /* 0x000fe200078e0003 */
[C---:B--2---:R-:W-:Y:S08]  /*373f0*/  HMMA.16816.F32 R4, R24.reuse, R14, R4 ;  /* 0x0000000e1804723c */ /* 0x044ff00000001804 */
[----:B----4-:R-:W-:Y:S11]  /*37400*/  HMMA.16816.F32 R8, R24, R18, R8 ;  /* 0x000000121808723c */ /* 0x010ff60000001808 */
[----:B------:R-:W-:Y:S05]  /*37410*/  @!UPT UIADD3 URZ, URZ, URZ, URZ ;  /* 0x0000003f3f3ff290 */ /* 0x000fea000fffe03f */
[----:B------:R-:W-:Y:S02]  /*37420*/  IMAD.MOV.U32 R15, RZ, RZ, R5 ;  /* 0x000000ffff0f7224 */ /* 0x000fe400078e0005 */
[----:B------:R-:W-:-:S05]  /*37430*/  IMAD.MOV.U32 R14, RZ, RZ, R4 ;  /* 0x000000ffff0e7224 */ /* 0x000fca00078e0004 */
[----:B------:R-:W-:Y:S01]  /*37440*/  STL.64 [R1+0x160], R8 ;  /* 0x0001600801007387 */ /* 0x000fe20000100a00 */
[----:B------:R0:W-:Y:S02]  /*37450*/  STL.64 [R1+0x168], R10 ;  /* 0x0001680a01007387 */ /* 0x0001e40000100a00 */
[----:B------:R-:W-:Y:S02]  /*37460*/  IMAD.MOV.U32 R18, RZ, RZ, R8 ;  /* 0x000000ffff127224 */ /* 0x000fe400078e0008 */
[----:B------:R-:W-:Y:S01]  /*37470*/  IMAD.MOV.U32 R19, RZ, RZ, R9 ;  /* 0x000000ffff137224 */ /* 0x000fe200078e0009 */
[----:B0-----:R-:W2:Y:S01]  /*37480*/  LDL.LU.64 R10, [R1+0x1868] ;  /* 0x00186800010a7983 */ /* 0x001ea20000300a00 */
[----:B------:R-:W4:Y:S02]  /*37490*/  LDL.LU.64 R16, [R1+0x10c8] ;  /* 0x0010c80001107983 */ /* 0x000f240000300a00 */
[----:B------:R-:W2:Y:S02]  /*374a0*/  LDL.LU R8, [R1+0x1170] ;  /* 0x0011700001087983 */ /* 0x000ea40000300800 */
[----:B------:R-:W2:Y:S01]  /*374b0*/  LDL.LU R0, [R1+0x1194] ;  /* 0x0011940001007983 */ /* 0x000ea20000300800 */
[----:B------:R-:W2:Y:S01]  /*374c0*/  LDL.LU R29, [R1+0x118c] ;  /* 0x00118c00011d7983 */ /* 0x000ea20000300800 */
[----:B------:R-:W2:Y:S02]  /*374d0*/  LDL.LU R28, [R1+0x1184] ;  /* 0x00118400011c7983 */ /* 0x000ea40000300800 */
[----:B------:R-:W2:Y:S02]  /*374e0*/  LDL.LU R3, [R1+0x1364] ;  /* 0x0013640001037983 */ /* 0x000ea40000300800 */
[----:B------:R-:W-:Y:S01]  /*374f0*/  STL [R1+0x17e4], R18 ;  /* 0x0017e41201007387 */ /* 0x000fe20000100800 */
[----:B------:R-:W-:Y:S01]  /*37500*/  STL [R1+0x17e0], R19 ;  /* 0x0017e01301007387 */ /* 0x000fe20000100800 */
[----:B------:R-:W-:Y:S02]  /*37510*/  STL.64 [R1+0x150], R4 ;  /* 0x0001500401007387 */ /* 0x000fe40000100a00 */
[----:B------:R0:W-:Y:S02]  /*37520*/  STL.64 [R1+0x158], R6 ;  /* 0x0001580601007387 */ /* 0x0001e40000100a00 */
[----:B0-----:R-:W2:Y:S01]  /*37530*/  LDL.LU.64 R6, [R1+0x1860] ;  /* 0x0018600001067983 */ /* 0x001ea20000300a00 */
[----:B------:R-:W2:Y:S02]  /*37540*/  LDL.LU.64 R4, [R1+0x1858] ;  /* 0x0018580001047983 */ /* 0x000ea40000300a00 */
[----:B------:R-:W-:Y:S02]  /*37550*/  STL [R1+0x17ec], R14 ;  /* 0x0017ec0e01007387 */ /* 0x000fe40000100800 */
[----:B------:R-:W-:Y:S01]  /*37560*/  STL [R1+0x17e8], R15 ;  /* 0x0017e80f01007387 */ /* 0x000fe20000100800 */
[----:B--2---:R-:W-:Y:S11]  /*37570*/  HMMA.16816.F32 R4, R24, R10, R4 ;  /* 0x0000000a1804723c */ /* 0x004ff60000001804 */
[----:B------:R-:W-:Y:S11]  /*37580*/  @!UPT UIADD3 URZ, URZ, URZ, URZ ;  /* 0x0000003f3f3ff290 */ /* 0x000ff6000fffe03f */
[----:B------:R-:W-:Y:S01]  /*37590*/  @!UPT UIADD3 URZ, URZ, URZ, URZ ;  /* 0x0000003f3f3ff290 */ /* 0x000fe2000fffe03f */
[----:B------:R-:W-:Y:S01]  /*375a0*/  STL.64 [R1+0x140], R4 ;  /* 0x0001400401007387 */ /* 0x000fe20000100a00 */
[----:B------:R0:W-:Y:S03]  /*375b0*/  STL.64 [R1+0x148], R6 ;  /* 0x0001480601007387 */ /* 0x0001e60000100a00 */
[----:B0-----:R-:W2:Y:S01]  /*375c0*/  LDL.LU.64 R6, [R1+0x1850] ;  /* 0x0018500001067983 */ /* 0x001ea20000300a00 */
[----:B------:R-:W-:Y:S02]  /*375d0*/  IMAD.MOV.U32 R11, RZ, RZ, R5 ;  /* 0x000000ffff0b7224 */ /* 0x000fe400078e0005 */
[----:B------:R-:W-:Y:S02]  /*375e0*/  IMAD.MOV.U32 R5, RZ, RZ, c[0x0][0x188] ;  /* 0x00006200ff057624 */ /* 0x000fe400078e00ff */
[----:B------:R-:W-:Y:S02]  /*375f0*/  IMAD.MOV.U32 R10, RZ, RZ, R4 ;  /* 0x000000ffff0a7224 */ /* 0x000fe400078e0004 */
[----:B------:R-:W-:-:S04]  /*37600*/  IMAD.SHL.U32 R18, R5, 0x20, RZ ;  /* 0x0000002005127824 */ /* 0x000fc800078e00ff */
[----:B------:R-:W-:Y:S01]  /*37610*/  IMAD.SHL.U32 R18, R18, 0x2, RZ ;  /* 0x0000000212127824 */ /* 0x000fe200078e00ff */
[----:B------:R-:W-:Y:S01]  /*37620*/  STL [R1+0x17f4], R10 ;  /* 0x0017f40a01007387 */ /* 0x000fe20000100800 */
[----:B------:R-:W-:Y:S03]  /*37630*/  STL [R1+0x17f0], R11 ;  /* 0x0017f00b01007387 */ /* 0x000fe60000100800 */
[-C--:B----4-:R-:W-:Y:S02]  /*37640*/  IADD3 R5, P0, R16, R18.reuse, RZ ;  /* 0x0000001210057210 */ /* 0x090fe40007f1e0ff */
[----:B---3--:R-:W-:Y:S02]  /*37650*/  IADD3 R12, R12, 0x1, RZ ;  /* 0x000000010c0c7810 */ /* 0x008fe40007ffe0ff */
[-C--:B------:R-:W-:Y:S02]  /*37660*/  IADD3 R8, P4, R8, R18.reuse, RZ ;  /* 0x0000001208087210 */ /* 0x080fe40007f9e0ff */
[-C--:B------:R-:W-:Y:S01]  /*37670*/  IADD3 R0, P3, R0, R18.reuse, RZ ;  /* 0x0000001200007210 */ /* 0x080fe20007f7e0ff */
[----:B------:R-:W-:Y:S01]  /*37680*/  IMAD.X R4, R17, 0x1, R2, P0 ;  /* 0x0000000111047824 */ /* 0x000fe200000e0602 */
[-C--:B------:R-:W-:Y:S01]  /*37690*/  IADD3 R29, P6, R29, R18.reuse, RZ ;  /* 0x000000121d1d7210 */ /* 0x080fe20007fde0ff */
[----:B--2---:R-:W-:Y:S11]  /*376a0*/  HMMA.16816.F32 R20, R24, R6, R20 ;  /* 0x000000061814723c */ /* 0x004ff60000001814 */
[----:B------:R-:W-:Y:S11]  /*376b0*/  @!UPT UIADD3 URZ, URZ, URZ, URZ ;  /* 0x0000003f3f3ff290 */ /* 0x000ff6000fffe03f */
[----:B------:R-:W-:Y:S02]  /*376c0*/  @!UPT UIADD3 URZ, URZ, URZ, URZ ;  /* 0x0000003f3f3ff290 */ /* 0x000fe4000fffe03f */
[----:B------:R-:W-:Y:S02]  /*376d0*/  IMAD.MOV.U32 R6, RZ, RZ, R20 ;  /* 0x000000ffff067224 */ /* 0x000fe400078e0014 */
[----:B------:R-:W-:Y:S02]  /*376e0*/  IMAD.MOV.U32 R7, RZ, RZ, R21 ;  /* 0x000000ffff077224 */ /* 0x000fe400078e0015 */
[----:B------:R-:W-:Y:S01]  /*376f0*/  IMAD.MOV.U32 R24, RZ, RZ, R22 ;  /* 0x000000ffff187224 */ /* 0x000fe200078e0016 */
[----:B------:R-:W-:Y:S01]  /*37700*/  STL.64 [R1+0xc0], R20 ;  /* 0x0000c01401007387 */ /* 0x000fe20000100a00 */
[----:B------:R-:W-:Y:S02]  /*37710*/  IMAD.MOV.U32 R25, RZ, RZ, R23 ;  /* 0x000000ffff197224 */ /* 0x000fe400078e0017 */
[----:B------:R-:W-:Y:S02]  /*37720*/  STL.64 [R1+0xc8], R22 ;  /* 0x0000c81601007387 */ /* 0x000fe40000100a00 */
[----:B------:R-:W2:Y:S01]  /*37730*/  LDL R9, [R1+0x1768] ;  /* 0x0017680001097983 */ /* 0x000ea20000100800 */
[----:B------:R-:W-:Y:S01]  /*37740*/  STL [R1+0x1804], R6 ;  /* 0x0018040601007387 */ /* 0x000fe20000100800 */
[----:B------:R-:W-:Y:S02]  /*37750*/  STL [R1+0x1800], R7 ;  /* 0x0018000701007387 */ /* 0x000fe40000100800 */
[----:B------:R-:W-:Y:S02]  /*37760*/  STL [R1+0x17fc], R24 ;  /* 0x0017fc1801007387 */ /* 0x000fe40000100800 */
[----:B------:R-:W-:Y:S01]  /*37770*/  STL [R1+0x17f8], R25 ;  /* 0x0017f81901007387 */ /* 0x000fe20000100800 */
[----:B------:R-:W-:Y:S01]  /*37780*/  STL [R1+0x1808], R5 ;  /* 0x0018080501007387 */ /* 0x000fe20000100800 */
[----:B------:R-:W-:Y:S02]  /*37790*/  STL [R1+0x1168], R12 ;  /* 0x0011680c01007387 */ /* 0x000fe40000100800 */
[----:B------:R0:W-:Y:S02]  /*377a0*/  STL [R1+0x184c], R2 ;  /* 0x00184c0201007387 */ /* 0x0001e40000100800 */
[----:B------:R1:W-:Y:S01]  /*377b0*/  STL [R1+0x180c], R4 ;  /* 0x00180c0401007387 */ /* 0x0003e20000100800 */
[----:B------:R-:W-:Y:S01]  /*377c0*/  STL [R1+0x1170], R8 ;  /* 0x0011700801007387 */ /* 0x000fe20000100800 */
[----:B------:R-:W-:Y:S03]  /*377d0*/  STL [R1+0x1194], R0 ;  /* 0x0011940001007387 */ /* 0x000fe60000100800 */
[----:B0-----:R-:W3:Y:S01]  /*377e0*/  LDL.LU R2, [R1+0x135c] ;  /* 0x00135c0001027983 */ /* 0x001ee20000300800 */
[----:B------:R-:W-:Y:S02]  /*377f0*/  STL [R1+0x118c], R29 ;  /* 0x00118c1d01007387 */ /* 0x000fe40000100800 */
[----:B-1----:R-:W4:Y:S01]  /*37800*/  LDL.LU R4, [R1+0x134c] ;  /* 0x00134c0001047983 */ /* 0x002f220000300800 */
[----:B------:R-:W-:-:S02]  /*37810*/  IADD3 R28, P5, R28, R18, RZ ;  /* 0x000000121c1c7210 */ /* 0x000fc40007fbe0ff */
[----:B------:R-:W-:-:S03]  /*37820*/  IADD3 R3, P2, R3, R18, RZ ;  /* 0x0000001203037210 */ /* 0x000fc60007f5e0ff */
[----:B------:R-:W-:Y:S04]  /*37830*/  STL [R1+0x1184], R28 ;  /* 0x0011841c01007387 */ /* 0x000fe80000100800 */
[----:B----4-:R0:W-:Y:S01]  /*37840*/  STL [R1+0x1840], R4 ;  /* 0x0018400401007387 */ /* 0x0101e20000100800 */
[----:B------:R-:W-:Y:S03]  /*37850*/  STL [R1+0x1364], R3 ;  /* 0x0013640301007387 */ /* 0x000fe60000100800 */
[----:B0-----:R-:W4:Y:S04]  /*37860*/  LDL.LU R4, [R1+0x1190] ;  /* 0x0011900001047983 */ /* 0x001f280000300800 */
[----:B----4-:R0:W-:Y:S04]  /*37870*/  STL [R1+0x1844], R4 ;  /* 0x0018440401007387 */ /* 0x0101e80000100800 */
[----:B0-----:R-:W4:Y:S01]  /*37880*/  LDL.LU R4, [R1+0x1354] ;  /* 0x0013540001047983 */ /* 0x001f220000300800 */
[----:B--2---:R-:W-:-:S02]  /*37890*/  ISETP.NE.U32.AND P0, PT, R12, R9, PT ;  /* 0x000000090c00720c */ /* 0x004fc40003f05070 */
[----:B---3--:R-:W-:Y:S01]  /*378a0*/  IADD3 R2, P1, R2, R18, RZ ;  /* 0x0000001202027210 */ /* 0x008fe20007f3e0ff */
[----:B----4-:R0:W-:Y:S04]  /*378b0*/  STL [R1+0x1848], R4 ;  /* 0x0018480401007387 */ /* 0x0101e80000100800 */
[----:B0-----:R-:W2:Y:S01]  /*378c0*/  LDL.LU R4, [R1+0x116c] ;  /* 0x00116c0001047983 */ /* 0x001ea20000300800 */
[----:B------:R-:W3:Y:S02]  /*378d0*/  LDL.LU R5, [R1+0x1188] ;  /* 0x0011880001057983 */ /* 0x000ee40000300800 */
[----:B------:R-:W4:Y:S02]  /*378e0*/  LDL.LU R25, [R1+0x1344] ;  /* 0x0013440001197983 */ /* 0x000f240000300800 */
[----:B------:R-:W2:Y:S01]  /*378f0*/  LDL.LU R24, [R1+0x1180] ;  /* 0x0011800001187983 */ /* 0x000ea20000300800 */
[----:B------:R-:W2:Y:S01]  /*37900*/  LDL.LU R7, [R1+0x133c] ;  /* 0x00133c0001077983 */ /* 0x000ea20000300800 */
[----:B------:R-:W2:Y:S02]  /*37910*/  LDL.LU R6, [R1+0x1360] ;  /* 0x0013600001067983 */ /* 0x000ea40000300800 */
[----:B------:R-:W2:Y:S02]  /*37920*/  LDL.LU R26, [R1+0x1334] ;  /* 0x00133400011a7983 */ /* 0x000ea40000300800 */
        /* <DEDUP_REMOVED lines=20> */
[----:B------:R0:W-:Y:S02]  /*37a70*/  STL [R1+0x135c], R2 ;  /* 0x00135c0201007387 */ /* 0x0001e40000100800 */
[----:B0-----:R-:W2:Y:S02]  /*37a80*/  LDL.LU R2, [R1+0x184c] ;  /* 0x00184c0001027983 */ /* 0x001ea40000300800 */
[----:B--2---:R-:W-:-:S05]  /*37a90*/  IMAD.X R4, R4, 0x1, R2, P4 ;  /* 0x0000000104047824 */ /* 0x004fca00020e0602 */
[----:B------:R0:W-:Y:S04]  /*37aa0*/  STL [R1+0x116c], R4 ;  /* 0x00116c0401007387 */ /* 0x0001e80000100800 */
[----:B0-----:R-:W2:Y:S02]  /*37ab0*/  LDL.LU R4, [R1+0x1848] ;  /* 0x0018480001047983 */ /* 0x001ea40000300800 */
[----:B--2---:R-:W-:-:S05]  /*37ac0*/  IADD3 R4, P4, R4, R18, RZ ;  /* 0x0000001204047210 */ /* 0x004fca0007f9e0ff */
[----:B------:R0:W-:Y:S04]  /*37ad0*/  STL [R1+0x1354], R4 ;  /* 0x0013540401007387 */ /* 0x0001e80000100800 */
[----:B0-----:R-:W2:Y:S02]  /*37ae0*/  LDL.LU R4, [R1+0x1844] ;  /* 0x0018440001047983 */ /* 0x001ea40000300800 */
[----:B--2---:R-:W-:-:S05]  /*37af0*/  IMAD.X R4, R4, 0x1, R2, P3 ;  /* 0x0000000104047824 */ /* 0x004fca00018e0602 */
[----:B------:R0:W-:Y:S04]  /*37b00*/  STL [R1+0x1190], R4 ;  /* 0x0011900401007387 */ /* 0x0001e80000100800 */
[----:B0-----:R-:W2:Y:S01]  /*37b10*/  LDL.LU R4, [R1+0x1840] ;  /* 0x0018400001047983 */ /* 0x001ea20000300800 */
[--C-:B---3--:R-:W-:Y:S01]  /*37b20*/  IMAD.X R5, R5, 0x1, R2.reuse, P6 ;  /* 0x0000000105057824 */ /* 0x108fe200030e0602 */
[-C--:B----4-:R-:W-:Y:S01]  /*37b30*/  IADD3 R25, P6, R25, R18.reuse, RZ ;  /* 0x0000001219197210 */ /* 0x090fe20007fde0ff */
[--C-:B------:R-:W-:Y:S01]  /*37b40*/  IMAD.X R24, R24, 0x1, R2.reuse, P5 ;  /* 0x0000000118187824 */ /* 0x100fe200028e0602 */
[-C--:B------:R-:W-:Y:S01]  /*37b50*/  IADD3 R7, P5, R7, R18.reuse, RZ ;  /* 0x0000001207077210 */ /* 0x080fe20007fbe0ff */
        /* <DEDUP_REMOVED lines=16> */
[----:B------:R-:W-:Y:S01]  /*37c60*/  IMAD.X R28, R28, 0x1, R2, P6 ;  /* 0x000000011c1c7824 */ /* 0x000fe200030e0602 */
[----:B------:R-:W-:-:S02]  /*37c70*/  IADD3 R3, P6, R3, R18, RZ ;  /* 0x0000001203037210 */ /* 0x000fc40007fde0ff */
[----:B--2---:R-:W-:-:S05]  /*37c80*/  IADD3 R4, P3, R4, R18, RZ ;  /* 0x0000001204047210 */ /* 0x004fca0007f7e0ff */
[----:B------:R-:W-:Y:S01]  /*37c90*/  STL [R1+0x134c], R4 ;  /* 0x00134c0401007387 */ /* 0x000fe20000100800 */
[----:B------:R-:W-:Y:S02]  /*37ca0*/  STL [R1+0x1188], R5 ;  /* 0x0011880501007387 */ /* 0x000fe40000100800 */
[----:B------:R-:W-:Y:S02]  /*37cb0*/  STL [R1+0x1344], R25 ;  /* 0x0013441901007387 */ /* 0x000fe40000100800 */
[----:B------:R-:W-:Y:S01]  /*37cc0*/  STL [R1+0x1180], R24 ;  /* 0x0011801801007387 */ /* 0x000fe20000100800 */
[----:B------:R-:W-:Y:S01]  /*37cd0*/  STL [R1+0x133c], R7 ;  /* 0x00133c0701007387 */ /* 0x000fe20000100800 */
[----:B------:R-:W-:Y:S02]  /*37ce0*/  STL [R1+0x1360], R6 ;  /* 0x0013600601007387 */ /* 0x000fe40000100800 */
[----:B------:R-:W-:Y:S02]  /*37cf0*/  STL [R1+0x1334], R26 ;  /* 0x0013341a01007387 */ /* 0x000fe40000100800 */
[--C-:B------:R-:W-:Y:S01]  /*37d00*/  IMAD.X R14, R14, 0x1, R2.reuse, P3 ;  /* 0x000000010e0e7824 */ /* 0x100fe200018e0602 */
[----:B------:R-:W-:Y:S01]  /*37d10*/  STL [R1+0x1358], R27 ;  /* 0x0013581b01007387 */ /* 0x000fe20000100800 */
[----:B------:R-:W-:Y:S01]  /*37d20*/  IADD3 R19, P3, R19, R18, RZ ;  /* 0x0000001213137210 */ /* 0x000fe20007f7e0ff */
[----:B------:R-:W-:Y:S02]  /*37d30*/  STL [R1+0x132c], R11 ;  /* 0x00132c0b01007387 */ /* 0x000fe40000100800 */
[----:B------:R-:W-:Y:S01]  /*37d40*/  STL [R1+0x1350], R10 ;  /* 0x0013500a01007387 */ /* 0x000fe20000100800 */
[----:B------:R-:W-:Y:S01]  /*37d50*/  STL [R1+0x1324], R15 ;  /* 0x0013240f01007387 */ /* 0x000fe20000100800 */
[----:B------:R-:W-:Y:S02]  /*37d60*/  STL [R1+0x1348], R14 ;  /* 0x0013480e01007387 */ /* 0x000fe40000100800 */
[----:B------:R-:W-:Y:S02]  /*37d70*/  STL [R1+0x131c], R19 ;  /* 0x00131c1301007387 */ /* 0x000fe40000100800 */
[----:B------:R-:W-:Y:S01]  /*37d80*/  STL [R1+0x1340], R23 ;  /* 0x0013401701007387 */ /* 0x000fe20000100800 */
[----:B------:R-:W-:Y:S01]  /*37d90*/  STL [R1+0x1314], R22 ;  /* 0x0013141601007387 */ /* 0x000fe20000100800 */
[----:B------:R-:W-:Y:S02]  /*37da0*/  STL [R1+0x1338], R21 ;  /* 0x0013381501007387 */ /* 0x000fe40000100800 */
[----:B------:R-:W-:Y:S02]  /*37db0*/  STL [R1+0x130c], R20 ;  /* 0x00130c1401007387 */ /* 0x000fe40000100800 */
[----:B------:R-:W-:Y:S01]  /*37dc0*/  STL [R1+0x1330], R17 ;  /* 0x0013301101007387 */ /* 0x000fe20000100800 */
[----:B------:R-:W-:Y:S01]  /*37dd0*/  STL [R1+0x1304], R16 ;  /* 0x0013041001007387 */ /* 0x000fe20000100800 */
[----:B------:R-:W-:-:S02]  /*37de0*/  IMAD.X R0, R0, 0x1, R2, P3 ;  /* 0x0000000100007824 */ /* 0x000fc400018e0602 */
[----:B------:R-:W-:Y:S02]  /*37df0*/  STL [R1+0x1328], R13 ;  /* 0x0013280d01007387 */ /* 0x000fe40000100800 */
[----:B------:R-:W-:Y:S01]  /*37e00*/  STL [R1+0x12fc], R9 ;  /* 0x0012fc0901007387 */ /* 0x000fe20000100800 */
[----:B------:R-:W-:Y:S01]  /*37e10*/  IADD3 R29, P3, R29, R18, RZ ;  /* 0x000000121d1d7210 */ /* 0x000fe20007f7e0ff */
[----:B------:R-:W-:Y:S01]  /*37e20*/  STL [R1+0x1320], R12 ;  /* 0x0013200c01007387 */ /* 0x000fe20000100800 */
[----:B------:R-:W-:Y:S02]  /*37e30*/  STL [R1+0x12f4], R8 ;  /* 0x0012f40801007387 */ /* 0x000fe40000100800 */
[----:B------:R-:W-:Y:S02]  /*37e40*/  STL [R1+0x1318], R0 ;  /* 0x0013180001007387 */ /* 0x000fe40000100800 */
[----:B------:R0:W-:Y:S01]  /*37e50*/  STL [R1+0x183c], R18 ;  /* 0x00183c1201007387 */ /* 0x0001e20000100800 */
[----:B------:R-:W-:Y:S04]  /*37e60*/  STL [R1+0x12ec], R29 ;  /* 0x0012ec1d01007387 */ /* 0x000fe80000100800 */
[----:B0-----:R-:W2:Y:S01]  /*37e70*/  LDL.LU R18, [R1+0x1308] ;  /* 0x0013080001127983 */ /* 0x001ea20000300800 */
[----:B------:R-:W-:Y:S02]  /*37e80*/  STL [R1+0x1310], R28 ;  /* 0x0013101c01007387 */ /* 0x000fe40000100800 */
[----:B------:R-:W3:Y:S02]  /*37e90*/  LDL.LU R4, [R1+0x12f8] ;  /* 0x0012f80001047983 */ /* 0x000ee40000300800 */
[----:B------:R-:W-:Y:S01]  /*37ea0*/  STL [R1+0x12e4], R3 ;  /* 0x0012e40301007387 */ /* 0x000fe20000100800 */
[----:B---3--:R0:W-:Y:S04]  /*37eb0*/  STL [R1+0x1830], R4 ;  /* 0x0018300401007387 */ /* 0x0081e80000100800 */
[----:B0-----:R-:W3:Y:S04]  /*37ec0*/  LDL.LU R4, [R1+0x12d4] ;  /* 0x0012d40001047983 */ /* 0x001ee80000300800 */
[----:B---3--:R0:W-:Y:S04]  /*37ed0*/  STL [R1+0x1834], R4 ;  /* 0x0018340401007387 */ /* 0x0081e80000100800 */
[----:B0-----:R-:W3:Y:S01]  /*37ee0*/  LDL.LU R4, [R1+0x1300] ;  /* 0x0013000001047983 */ /* 0x001ee20000300800 */
[----:B--2---:R-:W-:-:S03]  /*37ef0*/  IMAD.X R18, R18, 0x1, R2, P5 ;  /* 0x0000000112127824 */ /* 0x004fc600028e0602 */
[----:B---3--:R0:W-:Y:S04]  /*37f00*/  STL [R1+0x1838], R4 ;  /* 0x0018380401007387 */ /* 0x0081e80000100800 */
        /* <DEDUP_REMOVED lines=29> */
[----:B--2---:R-:W-:-:S05]  /*380e0*/  IADD3 R4, P5, R4, R18, RZ ;  /* 0x0000001204047210 */ /* 0x004fca0007fbe0ff */
[----:B------:R0:W-:Y:S04]  /*380f0*/  STL [R1+0x12dc], R4 ;  /* 0x0012dc0401007387 */ /* 0x0001e80000100800 */
[----:B0-----:R-:W2:Y:S02]  /*38100*/  LDL.LU R4, [R1+0x1838] ;  /* 0x0018380001047983 */ /* 0x001ea40000300800 */
[----:B--2---:R-:W-:-:S05]  /*38110*/  IMAD.X R4, R4, 0x1, R2, P2 ;  /* 0x0000000104047824 */ /* 0x004fca00010e0602 */
[----:B------:R0:W-:Y:S04]  /*38120*/  STL [R1+0x1300], R4 ;  /* 0x0013000401007387 */ /* 0x0001e80000100800 */
[----:B0-----:R-:W2:Y:S02]  /*38130*/  LDL.LU R4, [R1+0x1834] ;  /* 0x0018340001047983 */ /* 0x001ea40000300800 */
[----:B--2---:R-:W-:-:S05]  /*38140*/  IADD3 R4, P2, R4, R18, RZ ;  /* 0x0000001204047210 */ /* 0x004fca0007f5e0ff */
[----:B------:R0:W-:Y:S04]  /*38150*/  STL [R1+0x12d4], R4 ;  /* 0x0012d40401007387 */ /* 0x0001e80000100800 */
[----:B0-----:R-:W2:Y:S01]  /*38160*/  LDL.LU R4, [R1+0x1830] ;  /* 0x0018300001047983 */ /* 0x001ea20000300800 */
[--C-:B----4-:R-:W-:Y:S01]  /*38170*/  IMAD.X R25, R25, 0x1, R2.reuse, P4 ;  /* 0x0000000119197824 */ /* 0x110fe200020e0602 */
        /* <DEDUP_REMOVED lines=18> */
[----:B------:R-:W-:Y:S01]  /*382a0*/  IADD3 R0, P2, R0, R18, RZ ;  /* 0x0000001200007210 */ /* 0x000fe20007f5e0ff */
[----:B------:R-:W-:-:S02]  /*382b0*/  IMAD.X R3, R3, 0x1, R2, P4 ;  /* 0x0000000103037824 */ /* 0x000fc400020e0602 */
[----:B--2---:R-:W-:Y:S01]  /*382c0*/  IMAD.X R4, R4, 0x1, R2, P1 ;  /* 0x0000000104047824 */ /* 0x004fe200008e0602 */
[----:B---3--:R-:W-:-:S04]  /*382d0*/  IADD3 R5, P1, R5, R18, RZ ;  /* 0x0000001205057210 */ /* 0x008fc80007f3e0ff */
[----:B------:R-:W-:Y:S01]  /*382e0*/  STL [R1+0x12f8], R4 ;  /* 0x0012f80401007387 */ /* 0x000fe20000100800 */
[----:B------:R-:W-:Y:S02]  /*382f0*/  STL [R1+0x12cc], R5 ;  /* 0x0012cc0501007387 */ /* 0x000fe40000100800 */
[----:B------:R-:W-:Y:S02]  /*38300*/  STL [R1+0x12f0], R25 ;  /* 0x0012f01901007387 */ /* 0x000fe40000100800 */
[----:B------:R-:W-:Y:S01]  /*38310*/  STL [R1+0x12c4], R24 ;  /* 0x0012c41801007387 */ /* 0x000fe20000100800 */
[----:B------:R-:W-:Y:S01]  /*38320*/  STL [R1+0x12e8], R7 ;  /* 0x0012e80701007387 */ /* 0x000fe20000100800 */
[----:B------:R-:W-:Y:S02]  /*38330*/  STL [R1+0x12bc], R6 ;  /* 0x0012bc0601007387 */ /* 0x000fe40000100800 */
        /* <DEDUP_REMOVED lines=17> */
[----:B------:R-:W-:-:S02]  /*38450*/  IMAD.X R29, R29, 0x1, R2, P1 ;  /* 0x000000011d1d7824 */ /* 0x000fc400008e0602 */
[----:B------:R-:W-:Y:S01]  /*38460*/  STL [R1+0x127c], R12 ;  /* 0x00127c0c01007387 */ /* 0x000fe20000100800 */
[-C--:B------:R-:W-:Y:S01]  /*38470*/  IADD3 R28, P1, R28, R18.reuse, RZ ;  /* 0x000000121c1c7210 */ /* 0x080fe20007f3e0ff */
[----:B------:R-:W-:Y:S01]  /*38480*/  STL [R1+0x12a0], R8 ;  /* 0x0012a00801007387 */ /* 0x000fe20000100800 */
[----:B------:R-:W-:Y:S02]  /*38490*/  STL [R1+0x1274], R0 ;  /* 0x0012740001007387 */ /* 0x000fe40000100800 */
[----:B------:R0:W-:Y:S02]  /*384a0*/  STL [R1+0x182c], R2 ;  /* 0x00182c0201007387 */ /* 0x0001e40000100800 */
[----:B------:R-:W-:Y:S01]  /*384b0*/  STL [R1+0x1298], R29 ;  /* 0x0012981d01007387 */ /* 0x000fe20000100800 */
[----:B0-----:R-:W2:Y:S01]  /*384c0*/  LDL.LU R2, [R1+0x1264] ;  /* 0x0012640001027983 */ /* 0x001ea20000300800 */
[----:B------:R0:W-:Y:S03]  /*384d0*/  STL [R1+0x126c], R28 ;  /* 0x00126c1c01007387 */ /* 0x0001e60000100800 */
[----:B0-----:R-:W3:Y:S01]  /*384e0*/  LDL.LU R28, [R1+0x1288] ;  /* 0x00128800011c7983 */ /* 0x001ee20000300800 */
[----:B------:R-:W-:Y:S02]  /*384f0*/  STL [R1+0x1290], R3 ;  /* 0x0012900301007387 */ /* 0x000fe40000100800 */
[----:B------:R-:W4:Y:S02]  /*38500*/  LDL.LU R4, [R1+0x1254] ;  /* 0x0012540001047983 */ /* 0x000f240000300800 */
[----:B----4-:R0:W-:Y:S04]  /*38510*/  STL [R1+0x1824], R4 ;  /* 0x0018240401007387 */ /* 0x0101e80000100800 */
[----:B0-----:R-:W4:Y:S01]  /*38520*/  LDL.LU R4, [R1+0x1280] ;  /* 0x0012800001047983 */ /* 0x001f220000300800 */
[----:B--2---:R-:W-:-:S03]  /*38530*/  IADD3 R2, P4, R2, R18, RZ ;  /* 0x0000001202027210 */ /* 0x004fc60007f9e0ff */
[----:B----4-:R0:W-:Y:S04]  /*38540*/  STL [R1+0x1828], R4 ;  /* 0x0018280401007387 */ /* 0x0101e80000100800 */
[----:B0-----:R-:W2:Y:S01]  /*38550*/  LDL.LU R4, [R1+0x125c] ;  /* 0x00125c0001047983 */ /* 0x001ea20000300800 */
[----:B------:R-:W4:Y:S02]  /*38560*/  LDL.LU R5, [R1+0x1278] ;  /* 0x0012780001057983 */ /* 0x000f240000300800 */
        /* <DEDUP_REMOVED lines=24> */
[----:B------:R0:W-:Y:S02]  /*386f0*/  STL [R1+0x1264], R2 ;  /* 0x0012640201007387 */ /* 0x0001e40000100800 */
[----:B0-----:R-:W3:Y:S02]  /*38700*/  LDL.LU R2, [R1+0x182c] ;  /* 0x00182c0001027983 */ /* 0x001ee40000300800 */
[----:B---3--:R-:W-:Y:S01]  /*38710*/  IMAD.X R28, R28, 0x1, R2, P3 ;  /* 0x000000011c1c7824 */ /* 0x008fe200018e0602 */
[----:B--2---:R-:W-:-:S04]  /*38720*/  IADD3 R4, P3, R4, R18, RZ ;  /* 0x0000001204047210 */ /* 0x004fc80007f7e0ff */
[----:B------:R0:W-:Y:S04]  /*38730*/  STL [R1+0x1288], R28 ;  /* 0x0012881c01007387 */ /* 0x0001e80000100800 */
[----:B0-----:R-:W2:Y:S01]  /*38740*/  LDL.LU R28, [R1+0x11ec] ;  /* 0x0011ec00011c7983 */ /* 0x001ea20000300800 */
[----:B------:R0:W-:Y:S03]  /*38750*/  STL [R1+0x125c], R4 ;  /* 0x00125c0401007387 */ /* 0x0001e60000100800 */
[----:B0-----:R-:W3:Y:S02]  /*38760*/  LDL.LU R4, [R1+0x1828] ;  /* 0x0018280001047983 */ /* 0x001ee40000300800 */
[----:B---3--:R-:W-:-:S05]  /*38770*/  IMAD.X R4, R4, 0x1, R2, P6 ;  /* 0x0000000104047824 */ /* 0x008fca00030e0602 */
[----:B------:R0:W-:Y:S04]  /*38780*/  STL [R1+0x1280], R4 ;  /* 0x0012800401007387 */ /* 0x0001e80000100800 */
[----:B0-----:R-:W3:Y:S01]  /*38790*/  LDL.LU R4, [R1+0x1824] ;  /* 0x0018240001047983 */ /* 0x001ee20000300800 */
        /* <DEDUP_REMOVED lines=21> */
[----:B---3--:R-:W-:-:S05]  /*388f0*/  IADD3 R4, P6, R4, R18, RZ ;  /* 0x0000001204047210 */ /* 0x008fca0007fde0ff */
        /* <DEDUP_REMOVED lines=24> */
[-C--:B------:R-:W-:Y:S01]  /*38a80*/  IADD3 R29, P6, R29, R18.reuse, RZ ;  /* 0x000000121d1d7210 */ /* 0x080fe20007fde0ff */
[----:B------:R-:W-:Y:S01]  /*38a90*/  STL [R1+0x1228], R12 ;  /* 0x0012280c01007387 */ /* 0x000fe20000100800 */
[----:B------:R-:W-:Y:S02]  /*38aa0*/  STL [R1+0x11fc], R8 ;  /* 0x0011fc0801007387 */ /* 0x000fe40000100800 */
[----:B------:R0:W-:Y:S02]  /*38ab0*/  STL [R1+0x1220], R0 ;  /* 0x0012200001007387 */ /* 0x0001e40000100800 */
[----:B0-----:R-:W3:Y:S01]  /*38ac0*/  LDL.LU R0, [R1+0x1210] ;  /* 0x0012100001007983 */ /* 0x001ee20000300800 */
[----:B------:R0:W-:Y:S02]  /*38ad0*/  STL [R1+0x1218], R3 ;  /* 0x0012180301007387 */ /* 0x0001e40000100800 */
[----:B------:R-:W-:Y:S01]  /*38ae0*/  STL [R1+0x11f4], R29 ;  /* 0x0011f41d01007387 */ /* 0x000fe20000100800 */
[----:B0-----:R-:W4:Y:S01]  /*38af0*/  LDL.LU R3, [R1+0x11e4] ;  /* 0x0011e40001037983 */ /* 0x001f220000300800 */
[----:B------:R-:W3:Y:S01]  /*38b00*/  LDL.LU R4, [R1+0x1200] ;  /* 0x0012000001047983 */ /* 0x000ee20000300800 */
[----:B--2---:R-:W-:-:S02]  /*38b10*/  IADD3 R28, P5, R28, R18, RZ ;  /* 0x000000121c1c7210 */ /* 0x004fc40007fbe0ff */
[----:B---3--:R0:W-:Y:S04]  /*38b20*/  STL [R1+0x181c], R4 ;  /* 0x00181c0401007387 */ /* 0x0081e80000100800 */
[----:B0-----:R-:W2:Y:S01]  /*38b30*/  LDL.LU R4, [R1+0x11dc] ;  /* 0x0011dc0001047983 */ /* 0x001ea20000300800 */
[----:B------:R-:W-:Y:S02]  /*38b40*/  STL [R1+0x11ec], R28 ;  /* 0x0011ec1c01007387 */ /* 0x000fe40000100800 */
[--C-:B------:R-:W-:Y:S01]  /*38b50*/  IMAD.X R0, R0, 0x1, R2.reuse, P2 ;  /* 0x0000000100007824 */ /* 0x100fe200010e0602 */
[----:B--2---:R0:W-:Y:S04]  /*38b60*/  STL [R1+0x1820], R4 ;  /* 0x0018200401007387 */ /* 0x0041e80000100800 */
[----:B0-----:R-:W2:Y:S01]  /*38b70*/  LDL.LU R4, [R1+0x1208] ;  /* 0x0012080001047983 */ /* 0x001ea20000300800 */
[----:B------:R-:W3:Y:S02]  /*38b80*/  LDL.LU R5, [R1+0x11d4] ;  /* 0x0011d40001057983 */ /* 0x000ee40000300800 */
[----:B------:R-:W3:Y:S02]  /*38b90*/  LDL.LU R25, [R1+0x11f8] ;  /* 0x0011f80001197983 */ /* 0x000ee40000300800 */
[----:B------:R-:W3:Y:S01]  /*38ba0*/  LDL.LU R24, [R1+0x11cc] ;  /* 0x0011cc0001187983 */ /* 0x000ee20000300800 */
[----:B------:R-:W3:Y:S01]  /*38bb0*/  LDL.LU R7, [R1+0x11f0] ;  /* 0x0011f00001077983 */ /* 0x000ee20000300800 */
        /* <DEDUP_REMOVED lines=17> */
[----:B------:R-:W3:Y:S01]  /*38cd0*/  LDL.LU R29, [R1+0x11a8] ;  /* 0x0011a800011d7983 */ /* 0x000ee20000300800 */
[----:B----4-:R-:W-:Y:S01]  /*38ce0*/  IADD3 R3, P2, R3, R18, RZ ;  /* 0x0000001203037210 */ /* 0x010fe20007f5e0ff */
[----:B------:R-:W4:Y:S01]  /*38cf0*/  LDL.LU R28, [R1+0x1758] ;  /* 0x00175800011c7983 */ /* 0x000f220000300800 */
[----:B------:R-:W3:Y:S02]  /*38d00*/  LDL.LU R8, [R1+0x11a0] ;  /* 0x0011a00001087983 */ /* 0x000ee40000300800 */
[----:B------:R0:W-:Y:S02]  /*38d10*/  STL [R1+0x1210], R0 ;  /* 0x0012100001007387 */ /* 0x0001e40000100800 */
[----:B0-----:R-:W3:Y:S01]  /*38d20*/  LDL.LU R0, [R1+0x1754] ;  /* 0x0017540001007983 */ /* 0x001ee20000300800 */
[----:B------:R0:W-:Y:S03]  /*38d30*/  STL [R1+0x11e4], R3 ;  /* 0x0011e40301007387 */ /* 0x0001e60000100800 */
[----:B0-----:R-:W3:Y:S01]  /*38d40*/  LDL.LU R3, [R1+0x1198] ;  /* 0x0011980001037983 */ /* 0x001ee20000300800 */
[----:B--2---:R-:W-:-:S05]  /*38d50*/  IMAD.X R4, R4, 0x1, R2, P1 ;  /* 0x0000000104047824 */ /* 0x004fca00008e0602 */
[----:B------:R0:W-:Y:S04]  /*38d60*/  STL [R1+0x1208], R4 ;  /* 0x0012080401007387 */ /* 0x0001e80000100800 */
[----:B0-----:R-:W2:Y:S02]  /*38d70*/  LDL.LU R4, [R1+0x1820] ;  /* 0x0018200001047983 */ /* 0x001ea40000300800 */
[----:B--2---:R-:W-:-:S05]  /*38d80*/  IADD3 R4, P1, R4, R18, RZ ;  /* 0x0000001204047210 */ /* 0x004fca0007f3e0ff */
[----:B------:R0:W-:Y:S04]  /*38d90*/  STL [R1+0x11dc], R4 ;  /* 0x0011dc0401007387 */ /* 0x0001e80000100800 */
[----:B0-----:R-:W2:Y:S01]  /*38da0*/  LDL.LU R4, [R1+0x181c] ;  /* 0x00181c0001047983 */ /* 0x001ea20000300800 */
[--C-:B---3--:R-:W-:Y:S01]  /*38db0*/  IMAD.X R25, R25, 0x1, R2.reuse, P3 ;  /* 0x0000000119197824 */ /* 0x108fe200018e0602 */
        /* <DEDUP_REMOVED lines=13> */
[--C-:B------:R-:W-:Y:S01]  /*38e90*/  IMAD.X R16, R16, 0x1, R2.reuse, P5 ;  /* 0x0000000110107824 */ /* 0x100fe200028e0602 */
[----:B------:R-:W-:Y:S01]  /*38ea0*/  IADD3 R13, P5, R13, UR8, RZ ;  /* 0x000000080d0d7c10 */ /* 0x000fe2000ffbe0ff */
[----:B------:R-:W-:-:S02]  /*38eb0*/  IMAD.X R9, R9, 0x1, R2, P2 ;  /* 0x0000000109097824 */ /* 0x000fc400010e0602 */
[--C-:B------:R-:W-:Y:S01]  /*38ec0*/  IMAD.X R29, R29, 0x1, R2.reuse, P1 ;  /* 0x000000011d1d7824 */ /* 0x100fe200008e0602 */
[----:B------:R-:W-:Y:S02]  /*38ed0*/  IADD3 R12, P2, R12, UR8, RZ ;  /* 0x000000080c0c7c10 */ /* 0x000fe4000ff5e0ff */
[----:B----4-:R-:W-:Y:S01]  /*38ee0*/  IADD3 R28, P1, R28, UR8, RZ ;  /* 0x000000081c1c7c10 */ /* 0x010fe2000ff3e0ff */
[--C-:B------:R-:W-:Y:S02]  /*38ef0*/  IMAD.X R3, R3, 0x1, R2.reuse, P3 ;  /* 0x0000000103037824 */ /* 0x100fe400018e0602 */
[----:B--2---:R-:W-:Y:S01]  /*38f00*/  IMAD.X R4, R4, 0x1, R2, P4 ;  /* 0x0000000104047824 */ /* 0x004fe200020e0602 */
[----:B------:R-:W-:-:S04]  /*38f10*/  IADD3 R5, P4, R5, R18, RZ ;  /* 0x0000001205057210 */ /* 0x000fc80007f9e0ff */
        /* <DEDUP_REMOVED lines=23> */
[----:B------:R0:W-:Y:S02]  /*39090*/  STL [R1+0x11a8], R29 ;  /* 0x0011a81d01007387 */ /* 0x0001e40000100800 */
[----:B------:R-:W-:Y:S02]  /*390a0*/  STL [R1+0x137c], R12 ;  /* 0x00137c0c01007387 */ /* 0x000fe40000100800 */
[----:B------:R-:W-:Y:S01]  /*390b0*/  IMAD.X R8, R8, 0x1, R2, P4 ;  /* 0x0000000108087824 */ /* 0x000fe200020e0602 */
[----:B------:R-:W-:Y:S01]  /*390c0*/  IADD3 R0, P4, R0, UR8, RZ ;  /* 0x0000000800007c10 */ /* 0x000fe2000ff9e0ff */
[----:B0-----:R-:W2:Y:S01]  /*390d0*/  LDL.LU R29, [R1+0x1750] ;  /* 0x00175000011d7983 */ /* 0x001ea20000300800 */
[----:B------:R0:W-:Y:S03]  /*390e0*/  STL [R1+0x1758], R28 ;  /* 0x0017581c01007387 */ /* 0x0001e60000100800 */
[----:B0-----:R-:W3:Y:S01]  /*390f0*/  LDL.LU R28, [R1+0x1178] ;  /* 0x00117800011c7983 */ /* 0x001ee20000300800 */
[----:B------:R-:W4:Y:S02]  /*39100*/  LDL.LU R4, [R1+0x174c] ;  /* 0x00174c0001047983 */ /* 0x000f240000300800 */
[----:B------:R0:W-:Y:S02]  /*39110*/  STL [R1+0x11a0], R8 ;  /* 0x0011a00801007387 */ /* 0x0001e40000100800 */
[----:B------:R-:W4:Y:S01]  /*39120*/  LDL.LU R5, [R1+0x175c] ;  /* 0x00175c0001057983 */ /* 0x000f220000300800 */
[----:B------:R1:W-:Y:S01]  /*39130*/  STL [R1+0x1754], R0 ;  /* 0x0017540001007387 */ /* 0x0003e20000100800 */
[----:B------:R-:W4:Y:S02]  /*39140*/  LDL.LU R25, [R1+0x1748] ;  /* 0x0017480001197983 */ /* 0x000f240000300800 */
[----:B------:R0:W-:Y:S02]  /*39150*/  STL [R1+0x1198], R3 ;  /* 0x0011980301007387 */ /* 0x0001e40000100800 */
        /* <DEDUP_REMOVED lines=20> */
[----:B0-----:R-:W4:Y:S01]  /*392a0*/  LDL.LU R8, [R1+0x1720] ;  /* 0x0017200001087983 */ /* 0x001f220000300800 */
[----:B-1----:R-:W4:Y:S01]  /*392b0*/  LDL.LU R0, [R1+0x16f4] ;  /* 0x0016f40001007983 */ /* 0x002f220000300800 */
[----:B------:R-:W4:Y:S01]  /*392c0*/  LDL.LU R3, [R1+0x1718] ;  /* 0x0017180001037983 */ /* 0x000f220000300800 */
[----:B--2---:R-:W-:-:S05]  /*392d0*/  IADD3 R29, P3, R29, UR8, RZ ;  /* 0x000000081d1d7c10 */ /* 0x004fca000ff7e0ff */
[----:B------:R0:W-:Y:S01]  /*392e0*/  STL [R1+0x1750], R29 ;  /* 0x0017501d01007387 */ /* 0x0001e20000100800 */
[----:B---3--:R-:W-:Y:S01]  /*392f0*/  IMAD.X R28, R28, 0x1, R2, P6 ;  /* 0x000000011c1c7824 */ /* 0x008fe200030e0602 */
[----:B----4-:R-:W-:Y:S02]  /*39300*/  IADD3 R4, P6, R4, UR8, RZ ;  /* 0x0000000804047c10 */ /* 0x010fe4000ffde0ff */
[----:B0-----:R-:W2:Y:S02]  /*39310*/  LDL.LU R29, [R1+0x16ec] ;  /* 0x0016ec00011d7983 */ /* 0x001ea40000300800 */
[----:B------:R0:W-:Y:S01]  /*39320*/  STL [R1+0x1178], R28 ;  /* 0x0011781c01007387 */ /* 0x0001e20000100800 */
[----:B------:R-:W-:Y:S01]  /*39330*/  IADD3.X R5, R5, UR5, RZ, P5, !PT ;  /* 0x0000000505057c10 */ /* 0x000fe2000affe4ff */
[----:B------:R-:W-:Y:S01]  /*39340*/  IADD3 R25, P5, R25, UR8, RZ ;  /* 0x0000000819197c10 */ /* 0x000fe2000ffbe0ff */
[----:B------:R-:W-:Y:S01]  /*39350*/  IADD3.X R24, R24, UR5, RZ, P2, !PT ;  /* 0x0000000518187c10 */ /* 0x000fe200097fe4ff */
[----:B------:R-:W-:Y:S01]  /*39360*/  IADD3 R7, P2, R7, UR8, RZ ;  /* 0x0000000807077c10 */ /* 0x000fe2000ff5e0ff */
[----:B------:R-:W-:Y:S01]  /*39370*/  IADD3.X R6, R6, UR5, RZ, P1, !PT ;  /* 0x0000000506067c10 */ /* 0x000fe20008ffe4ff */
[----:B0-----:R-:W3:Y:S01]  /*39380*/  LDL.LU R28, [R1+0x1710] ;  /* 0x00171000011c7983 */ /* 0x001ee20000300800 */
[----:B------:R-:W-:Y:S02]  /*39390*/  STL [R1+0x1810], R2 ;  /* 0x0018100201007387 */ /* 0x000fe40000100800 */
[----:B------:R-:W-:Y:S02]  /*393a0*/  STL [R1+0x174c], R4 ;  /* 0x00174c0401007387 */ /* 0x000fe40000100800 */
[----:B------:R-:W-:Y:S01]  /*393b0*/  STL [R1+0x175c], R5 ;  /* 0x00175c0501007387 */ /* 0x000fe20000100800 */
[----:B------:R-:W-:Y:S01]  /*393c0*/  IADD3 R26, P1, R26, UR8, RZ ;  /* 0x000000081a1a7c10 */ /* 0x000fe2000ff3e0ff */
[----:B------:R-:W-:Y:S01]  /*393d0*/  STL [R1+0x1748], R25 ;  /* 0x0017481901007387 */ /* 0x000fe20000100800 */
[----:B------:R-:W-:Y:S01]  /*393e0*/  IADD3.X R27, R27, UR5, RZ, P4, !PT ;  /* 0x000000051b1b7c10 */ /* 0x000fe2000a7fe4ff */
        /* <DEDUP_REMOVED lines=29> */
[----:B------:R-:W-:-:S02]  /*395c0*/  IADD3 R12, P3, R12, UR8, RZ ;  /* 0x000000080c0c7c10 */ /* 0x000fc4000ff7e0ff */
[----:B------:R-:W-:Y:S01]  /*395d0*/  IADD3.X R8, R8, UR5, RZ, P6, !PT ;  /* 0x0000000508087c10 */ /* 0x000fe2000b7fe4ff */
[----:B------:R-:W-:Y:S01]  /*395e0*/  STL [R1+0x170c], R17 ;  /* 0x00170c1101007387 */ /* 0x000fe20000100800 */
[----:B------:R-:W-:Y:S01]  /*395f0*/  IADD3 R0, P6, R0, UR8, RZ ;  /* 0x0000000800007c10 */ /* 0x000fe2000ffde0ff */
[----:B------:R-:W-:Y:S02]  /*39600*/  STL [R1+0x1730], R16 ;  /* 0x0017301001007387 */ /* 0x000fe40000100800 */
[----:B------:R-:W-:Y:S01]  /*39610*/  STL [R1+0x1704], R13 ;  /* 0x0017040d01007387 */ /* 0x000fe20000100800 */
[----:B------:R-:W-:Y:S01]  /*39620*/  STL [R1+0x1728], R9 ;  /* 0x0017280901007387 */ /* 0x000fe20000100800 */
[----:B------:R-:W-:Y:S01]  /*39630*/  IADD3.X R3, R3, UR5, RZ, P5, !PT ;  /* 0x0000000503037c10 */ /* 0x000fe2000affe4ff */
[----:B------:R-:W-:Y:S02]  /*39640*/  STL [R1+0x16fc], R12 ;  /* 0x0016fc0c01007387 */ /* 0x000fe40000100800 */
[----:B------:R0:W-:Y:S01]  /*39650*/  STL [R1+0x16f4], R0 ;  /* 0x0016f40001007387 */ /* 0x0001e20000100800 */
[----:B------:R-:W-:Y:S04]  /*39660*/  STL [R1+0x1720], R8 ;  /* 0x0017200801007387 */ /* 0x000fe80000100800 */
[----:B0-----:R-:W4:Y:S01]  /*39670*/  LDL.LU R0, [R1+0x16e4] ;  /* 0x0016e40001007983 */ /* 0x001f220000300800 */
[----:B------:R0:W-:Y:S03]  /*39680*/  STL [R1+0x1718], R3 ;  /* 0x0017180301007387 */ /* 0x0001e60000100800 */
[----:B0-----:R-:W4:Y:S01]  /*39690*/  LDL.LU R3, [R1+0x1708] ;  /* 0x0017080001037983 */ /* 0x001f220000300800 */
[----:B------:R-:W4:Y:S02]  /*396a0*/  LDL.LU R2, [R1+0x16dc] ;  /* 0x0016dc0001027983 */ /* 0x000f240000300800 */
[----:B------:R-:W4:Y:S01]  /*396b0*/  LDL.LU R4, [R1+0x1700] ;  /* 0x0017000001047983 */ /* 0x000f220000300800 */
[----:B--2---:R-:W-:-:S05]  /*396c0*/  IADD3 R29, P5, R29, UR8, RZ ;  /* 0x000000081d1d7c10 */ /* 0x004fca000ffbe0ff */
[----:B------:R0:W-:Y:S01]  /*396d0*/  STL [R1+0x16ec], R29 ;  /* 0x0016ec1d01007387 */ /* 0x0001e20000100800 */
[----:B------:R-:W2:Y:S01]  /*396e0*/  LDL.LU R5, [R1+0x16d4] ;  /* 0x0016d40001057983 */ /* 0x000ea20000300800 */
[----:B---3--:R-:W-:-:S05]  /*396f0*/  IADD3.X R28, R28, UR5, RZ, P2, !PT ;  /* 0x000000051c1c7c10 */ /* 0x008fca00097fe4ff */
[----:B------:R1:W-:Y:S01]  /*39700*/  STL [R1+0x1710], R28 ;  /* 0x0017101c01007387 */ /* 0x0003e20000100800 */
        /* <DEDUP_REMOVED lines=22> */
[----:B0-----:R-:W3:Y:S01]  /*39870*/  LDL.LU R29, [R1+0x16a0] ;  /* 0x0016a000011d7983 */ /* 0x001ee20000300800 */
[----:B-1----:R-:W3:Y:S01]  /*39880*/  LDL.LU R28, [R1+0x1674] ;  /* 0x00167400011c7983 */ /* 0x002ee20000300800 */
[----:B----4-:R-:W-:-:S05]  /*39890*/  IADD3 R0, P2, R0, UR8, RZ ;  /* 0x0000000800007c10 */ /* 0x010fca000ff5e0ff */
[----:B------:R0:W-:Y:S01]  /*398a0*/  STL [R1+0x16e4], R0 ;  /* 0x0016e40001007387 */ /* 0x0001e20000100800 */
[----:B------:R-:W-:-:S03]  /*398b0*/  IADD3.X R3, R3, UR5, RZ, P1, !PT ;  /* 0x0000000503037c10 */ /* 0x000fc60008ffe4ff */
[----:B0-----:R-:W4:Y:S02]  /*398c0*/  LDL.LU R0, [R1+0x1698] ;  /* 0x0016980001007983 */ /* 0x001f240000300800 */
[----:B------:R0:W-:Y:S02]  /*398d0*/  STL [R1+0x1708], R3 ;  /* 0x0017080301007387 */ /* 0x0001e40000100800 */
[----:B0-----:R-:W4:Y:S01]  /*398e0*/  LDL.LU R3, [R1+0x166c] ;  /* 0x00166c0001037983 */ /* 0x001f220000300800 */
[----:B------:R-:W-:Y:S02]  /*398f0*/  IADD3 R2, P1, R2, UR8, RZ ;  /* 0x0000000802027c10 */ /* 0x000fe4000ff3e0ff */
[----:B------:R-:W-:-:S03]  /*39900*/  IADD3.X R4, R4, UR5, RZ, P4, !PT ;  /* 0x0000000504047c10 */ /* 0x000fc6000a7fe4ff */
[----:B------:R-:W-:Y:S02]  /*39910*/  STL [R1+0x16dc], R2 ;  /* 0x0016dc0201007387 */ /* 0x000fe40000100800 */
[----:B------:R-:W-:Y:S01]  /*39920*/  STL [R1+0x1700], R4 ;  /* 0x0017000401007387 */ /* 0x000fe20000100800 */
[----:B--2---:R-:W-:-:S05]  /*39930*/  IADD3 R5, P4, R5, UR8, RZ ;  /* 0x0000000805057c10 */ /* 0x004fca000ff9e0ff */
[----:B------:R-:W-:Y:S01]  /*39940*/  STL [R1+0x16d4], R5 ;  /* 0x0016d40501007387 */ /* 0x000fe20000100800 */
[----:B---3--:R-:W-:Y:S01]  /*39950*/  IADD3.X R25, R25, UR5, RZ, P3, !PT ;  /* 0x0000000519197c10 */ /* 0x008fe20009ffe4ff */
[----:B------:R-:W-:Y:S01]  /*39960*/  IADD3 R24, P3, R24, UR8, RZ ;  /* 0x0000000818187c10 */ /* 0x000fe2000ff7e0ff */
[----:B------:R-:W-:Y:S01]  /*39970*/  IADD3.X R7, R7, UR5, RZ, P6, !PT ;  /* 0x0000000507077c10 */ /* 0x000fe2000b7fe4ff */
[----:B------:R-:W-:Y:S01]  /*39980*/  IADD3 R6, P6, R6, UR8, RZ ;  /* 0x0000000806067c10 */ /* 0x000fe2000ffde0ff */
        /* <DEDUP_REMOVED lines=34> */
[----:B------:R-:W-:Y:S01]  /*39bb0*/  IADD3.X R29, R29, UR5, RZ, P4, !PT ;  /* 0x000000051d1d7c10 */ /* 0x000fe2000a7fe4ff */
[----:B------:R-:W-:Y:S01]  /*39bc0*/  STL [R1+0x168c], R16 ;  /* 0x00168c1001007387 */ /* 0x000fe20000100800 */
[----:B------:R-:W-:Y:S01]  /*39bd0*/  IADD3 R8, P1, R8, UR8, RZ ;  /* 0x0000000808087c10 */ /* 0x000fe2000ff3e0ff */
[----:B------:R-:W-:Y:S01]  /*39be0*/  STL [R1+0x16b0], R13 ;  /* 0x0016b00d01007387 */ /* 0x000fe20000100800 */
[----:B------:R-:W-:Y:S01]  /*39bf0*/  STL [R1+0x1684], R9 ;  /* 0x0016840901007387 */ /* 0x000fe20000100800 */
[----:B------:R-:W-:Y:S01]  /*39c00*/  IADD3 R28, P4, R28, UR8, RZ ;  /* 0x000000081c1c7c10 */ /* 0x000fe2000ff9e0ff */
[----:B------:R-:W-:Y:S01]  /*39c10*/  STL [R1+0x16a8], R12 ;  /* 0x0016a80c01007387 */ /* 0x000fe20000100800 */
[----:B------:R0:W-:Y:S01]  /*39c20*/  STL [R1+0x16a0], R29 ;  /* 0x0016a01d01007387 */ /* 0x0001e20000100800 */
[----:B------:R-:W-:Y:S03]  /*39c30*/  STL [R1+0x167c], R8 ;  /* 0x00167c0801007387 */ /* 0x000fe60000100800 */
[----:B0-----:R-:W2:Y:S01]  /*39c40*/  LDL.LU R29, [R1+0x1690] ;  /* 0x00169000011d7983 */ /* 0x001ea20000300800 */
[----:B------:R0:W-:Y:S01]  /*39c50*/  STL [R1+0x1674], R28 ;  /* 0x0016741c01007387 */ /* 0x0001e20000100800 */
[----:B----4-:R-:W-:-:S02]  /*39c60*/  IADD3.X R0, R0, UR5, RZ, P3, !PT ;  /* 0x0000000500007c10 */ /* 0x010fc40009ffe4ff */
[----:B0-----:R-:W3:Y:S01]  /*39c70*/  LDL.LU R28, [R1+0x1664] ;  /* 0x00166400011c7983 */ /* 0x001ee20000300800 */
[----:B------:R-:W4:Y:S02]  /*39c80*/  LDL.LU R2, [R1+0x1688] ;  /* 0x0016880001027983 */ /* 0x000f240000300800 */
[----:B------:R-:W4:Y:S02]  /*39c90*/  LDL.LU R4, [R1+0x165c] ;  /* 0x00165c0001047983 */ /* 0x000f240000300800 */
[----:B------:R0:W-:Y:S01]  /*39ca0*/  STL [R1+0x1698], R0 ;  /* 0x0016980001007387 */ /* 0x0001e20000100800 */
[----:B------:R-:W4:Y:S01]  /*39cb0*/  LDL.LU R5, [R1+0x1680] ;  /* 0x0016800001057983 */ /* 0x000f220000300800 */
[----:B------:R-:W-:-:S05]  /*39cc0*/  IADD3 R3, P3, R3, UR8, RZ ;  /* 0x0000000803037c10 */ /* 0x000fca000ff7e0ff */
[----:B------:R1:W-:Y:S01]  /*39cd0*/  STL [R1+0x166c], R3 ;  /* 0x00166c0301007387 */ /* 0x0003e20000100800 */
        /* <DEDUP_REMOVED lines=24> */
[----:B--2---:R-:W-:-:S05]  /*39e60*/  IADD3.X R29, R29, UR5, RZ, P6, !PT ;  /* 0x000000051d1d7c10 */ /* 0x004fca000b7fe4ff */
[----:B------:R0:W-:Y:S01]  /*39e70*/  STL [R1+0x1690], R29 ;  /* 0x0016901d01007387 */ /* 0x0001e20000100800 */
[----:B---3--:R-:W-:Y:S02]  /*39e80*/  IADD3 R28, P6, R28, UR8, RZ ;  /* 0x000000081c1c7c10 */ /* 0x008fe4000ffde0ff */
[----:B----4-:R-:W-:Y:S01]  /*39e90*/  IADD3.X R2, R2, UR5, RZ, P5, !PT ;  /* 0x0000000502027c10 */ /* 0x010fe2000affe4ff */
[----:B------:R-:W-:Y:S01]  /*39ea0*/  IADD3 R4, P5, R4, UR8, RZ ;  /* 0x0000000804047c10 */ /* 0x000fe2000ffbe0ff */
[----:B0-----:R-:W2:Y:S01]  /*39eb0*/  LDL.LU R29, [R1+0x15f4] ;  /* 0x0015f400011d7983 */ /* 0x001ea20000300800 */
[----:B------:R0:W-:Y:S01]  /*39ec0*/  STL [R1+0x1664], R28 ;  /* 0x0016641c01007387 */ /* 0x0001e20000100800 */
[----:B------:R-:W-:Y:S02]  /*39ed0*/  IADD3.X R5, R5, UR5, RZ, P2, !PT ;  /* 0x0000000505057c10 */ /* 0x000fe400097fe4ff */
[----:B0-----:R-:W3:Y:S01]  /*39ee0*/  LDL.LU R28, [R1+0x1618] ;  /* 0x00161800011c7983 */ /* 0x001ee20000300800 */
[----:B------:R-:W-:-:S02]  /*39ef0*/  IADD3 R25, P2, R25, UR8, RZ ;  /* 0x0000000819197c10 */ /* 0x000fc4000ff5e0ff */
        /* <DEDUP_REMOVED lines=143> */
[----:B------:R0:W-:Y:S03]  /*3a7f0*/  STL [R1+0x157c], R28 ;  /* 0x00157c1c01007387 */ /* 0x0001e60000100800 */
[----:B0-----:R-:W3:Y:S01]  /*3a800*/  LDL.LU R28, [R1+0x156c] ;  /* 0x00156c00011c7983 */ /* 0x001ee20000300800 */
[----:B------:R-:W3:Y:S01]  /*3a810*/  LDL.LU R2, [R1+0x1590] ;  /* 0x0015900001027983 */ /* 0x000ee20000300800 */
[----:B----4-:R-:W-:Y:S01]  /*3a820*/  IADD3.X R0, R0, UR5, RZ, P6, !PT ;  /* 0x0000000500007c10 */ /* 0x010fe2000b7fe4ff */
[----:B------:R-:W4:Y:S04]  /*3a830*/  LDL.LU R4, [R1+0x1564] ;  /* 0x0015640001047983 */ /* 0x000f280000300800 */
        /* <DEDUP_REMOVED lines=31> */
[----:B------:R-:W-:Y:S02]  /*3aa30*/  IADD3.X R2, R2, UR5, RZ, P2, !PT ;  /* 0x0000000502027c10 */ /* 0x000fe400097fe4ff */
[----:B----4-:R-:W-:Y:S01]  /*3aa40*/  IADD3 R4, P2, R4, UR8, RZ ;  /* 0x0000000804047c10 */ /* 0x010fe2000ff5e0ff */
[----:B0-----:R-:W2:Y:S01]  /*3aa50*/  LDL.LU R29, [R1+0x14fc] ;  /* 0x0014fc00011d7983 */ /* 0x001ea20000300800 */
[----:B------:R0:W-:Y:S01]  /*3aa60*/  STL [R1+0x156c], R28 ;  /* 0x00156c1c01007387 */ /* 0x0001e20000100800 */
[----:B------:R-:W-:Y:S02]  /*3aa70*/  IADD3.X R5, R5, UR5, RZ, P1, !PT ;  /* 0x0000000505057c10 */ /* 0x000fe40008ffe4ff */
[----:B0-----:R-:W3:Y:S01]  /*3aa80*/  LDL.LU R28, [R1+0x1520] ;  /* 0x00152000011c7983 */ /* 0x001ee20000300800 */
[----:B------:R-:W-:Y:S01]  /*3aa90*/  STL [R1+0x1590], R2 ;  /* 0x0015900201007387 */ /* 0x000fe20000100800 */
[----:B------:R-:W-:-:S02]  /*3aaa0*/  IADD3 R25, P1, R25, UR8, RZ ;  /* 0x0000000819197c10 */ /* 0x000fc4000ff3e0ff */
[----:B------:R-:W-:Y:S01]  /*3aab0*/  IADD3.X R24, R24, UR5, RZ, P4, !PT ;  /* 0x0000000518187c10 */ /* 0x000fe2000a7fe4ff */
        /* <DEDUP_REMOVED lines=143> */
[----:B----4-:R-:W-:-:S02]  /*3b3b0*/  IADD3.X R0, R0, UR5, RZ, P5, !PT ;  /* 0x0000000500007c10 */ /* 0x010fc4000affe4ff */
[----:B------:R-:W-:-:S05]  /*3b3c0*/  IADD3 R3, P5, R3, UR8, RZ ;  /* 0x0000000803037c10 */ /* 0x000fca000ffbe0ff */
[----:B------:R0:W-:Y:S04]  /*3b3d0*/  STL [R1+0x147c], R3 ;  /* 0x00147c0301007387 */ /* 0x0001e80000100800 */
[----:B0-----:R-:W4:Y:S01]  /*3b3e0*/  LDL.LU R3, [R1+0x1498] ;  /* 0x0014980001037983 */ /* 0x001f220000300800 */
[----:B------:R0:W-:Y:S02]  /*3b3f0*/  STL [R1+0x14a8], R0 ;  /* 0x0014a80001007387 */ /* 0x0001e40000100800 */
        /* <DEDUP_REMOVED lines=26> */
[----:B--2---:R-:W-:-:S05]  /*3b5a0*/  IADD3.X R29, R29, UR5, RZ, P2, !PT ;  /* 0x000000051d1d7c10 */ /* 0x004fca00097fe4ff */
[----:B------:R0:W-:Y:S01]  /*3b5b0*/  STL [R1+0x14a0], R29 ;  /* 0x0014a01d01007387 */ /* 0x0001e20000100800 */
[----:B---3--:R-:W-:-:S03]  /*3b5c0*/  IADD3 R28, P2, R28, UR8, RZ ;  /* 0x000000081c1c7c10 */ /* 0x008fc6000ff5e0ff */
[----:B0-----:R-:W2:Y:S02]  /*3b5d0*/  LDL.LU R29, [R1+0x1428] ;  /* 0x00142800011d7983 */ /* 0x001ea40000300800 */
[----:B------:R0:W-:Y:S02]  /*3b5e0*/  STL [R1+0x1474], R28 ;  /* 0x0014741c01007387 */ /* 0x0001e40000100800 */
[----:B0-----:R-:W3:Y:S01]  /*3b5f0*/  LDL.LU R28, [R1+0x13fc] ;  /* 0x0013fc00011c7983 */ /* 0x001ee20000300800 */
[----:B----4-:R-:W-:-:S05]  /*3b600*/  IADD3.X R3, R3, UR5, RZ, P1, !PT ;  /* 0x0000000503037c10 */ /* 0x010fca0008ffe4ff */
[----:B------:R0:W-:Y:S04]  /*3b610*/  STL [R1+0x1498], R3 ;  /* 0x0014980301007387 */ /* 0x0001e80000100800 */
[----:B0-----:R-:W4:Y:S01]  /*3b620*/  LDL.LU R3, [R1+0x1818] ;  /* 0x0018180001037983 */ /* 0x001f220000300800 */
[----:B------:R-:W-:Y:S02]  /*3b630*/  IADD3 R2, P1, R2, UR8, RZ ;  /* 0x0000000802027c10 */ /* 0x000fe4000ff3e0ff */
[----:B------:R-:W-:Y:S01]  /*3b640*/  IADD3.X R4, R4, UR5, RZ, P4, !PT ;  /* 0x0000000504047c10 */ /* 0x000fe2000a7fe4ff */
[----:B------:R-:W-:Y:S01]  /*3b650*/  IADD3 R5, P4, R5, UR8, RZ ;  /* 0x0000000805057c10 */ /* 0x000fe2000ff9e0ff */
        /* <DEDUP_REMOVED lines=39> */
[----:B------:R-:W-:-:S02]  /*3b8d0*/  IADD3.X R12, R12, UR5, RZ, P1, !PT ;  /* 0x000000050c0c7c10 */ /* 0x000fc40008ffe4ff */
[----:B------:R-:W-:Y:S01]  /*3b8e0*/  IADD3.X R0, R0, UR5, RZ, P4, !PT ;  /* 0x0000000500007c10 */ /* 0x000fe2000a7fe4ff */
[----:B------:R-:W-:Y:S01]  /*3b8f0*/  STL [R1+0x1448], R17 ;  /* 0x0014481101007387 */ /* 0x000fe20000100800 */
[----:B------:R-:W-:Y:S01]  /*3b900*/  STL [R1+0x141c], R16 ;  /* 0x00141c1001007387 */ /* 0x000fe20000100800 */
[----:B------:R-:W-:Y:S01]  /*3b910*/  IADD3 R8, P1, R8, UR8, RZ ;  /* 0x0000000808087c10 */ /* 0x000fe2000ff3e0ff */
[----:B------:R-:W-:Y:S02]  /*3b920*/  STL [R1+0x1440], R13 ;  /* 0x0014400d01007387 */ /* 0x000fe40000100800 */
[----:B------:R-:W-:Y:S01]  /*3b930*/  STL [R1+0x1414], R9 ;  /* 0x0014140901007387 */ /* 0x000fe20000100800 */
[----:B------:R-:W-:Y:S01]  /*3b940*/  STL [R1+0x1438], R12 ;  /* 0x0014380c01007387 */ /* 0x000fe20000100800 */
[----:B--2---:R-:W-:Y:S02]  /*3b950*/  IADD3.X R29, R29, UR5, RZ, P3, !PT ;  /* 0x000000051d1d7c10 */ /* 0x004fe40009ffe4ff */
[----:B---3--:R-:W-:-:S02]  /*3b960*/  IADD3 R28, P3, R28, UR8, RZ ;  /* 0x000000081c1c7c10 */ /* 0x008fc4000ff7e0ff */
[----:B----4-:R-:W-:-:S05]  /*3b970*/  IADD3 R3, P4, R3, UR8, RZ ;  /* 0x0000000803037c10 */ /* 0x010fca000ff9e0ff */
[----:B------:R0:W-:Y:S01]  /*3b980*/  STL [R1+0x1404], R3 ;  /* 0x0014040301007387 */ /* 0x0001e20000100800 */
[----:B------:R1:W-:Y:S03]  /*3b990*/  STL [R1+0x140c], R8 ;  /* 0x00140c0801007387 */ /* 0x0003e60000100800 */
[----:B0-----:R-:W2:Y:S01]  /*3b9a0*/  LDL.LU R3, [R1+0x1814] ;  /* 0x0018140001037983 */ /* 0x001ea20000300800 */
[----:B------:R0:W-:Y:S02]  /*3b9b0*/  STL [R1+0x1430], R0 ;  /* 0x0014300001007387 */ /* 0x0001e40000100800 */
[----:B------:R-:W3:Y:S02]  /*3b9c0*/  LDL.LU R27, [R1+0x13f4] ;  /* 0x0013f400011b7983 */ /* 0x000ee40000300800 */
[----:B------:R-:W4:Y:S01]  /*3b9d0*/  LDL.LU R2, [R1+0x1418] ;  /* 0x0014180001027983 */ /* 0x000f220000300800 */
[----:B------:R-:W4:Y:S01]  /*3b9e0*/  LDL.LU R4, [R1+0x13ec] ;  /* 0x0013ec0001047983 */ /* 0x000f220000300800 */
[----:B------:R0:W-:Y:S02]  /*3b9f0*/  STL [R1+0x1428], R29 ;  /* 0x0014281d01007387 */ /* 0x0001e40000100800 */
[----:B------:R-:W4:Y:S02]  /*3ba00*/  LDL.LU R5, [R1+0x1410] ;  /* 0x0014100001057983 */ /* 0x000f240000300800 */
[----:B------:R0:W-:Y:S01]  /*3ba10*/  STL [R1+0x13fc], R28 ;  /* 0x0013fc1c01007387 */ /* 0x0001e20000100800 */
        /* <DEDUP_REMOVED lines=18> */
[----:B-1----:R-:W4:Y:S02]  /*3bb40*/  LDL.LU R8, [R1+0x139c] ;  /* 0x00139c0001087983 */ /* 0x002f240000300800 */
[----:B------:R-:W4:Y:S01]  /*3bb50*/  LDL.LU R12, [R1+0x13c0] ;  /* 0x0013c000010c7983 */ /* 0x000f220000300800 */
[----:B0-----:R-:W4:Y:S01]  /*3bb60*/  LDL.LU R0, [R1+0x1394] ;  /* 0x0013940001007983 */ /* 0x001f220000300800 */
[----:B------:R-:W4:Y:S02]  /*3bb70*/  LDL.LU R29, [R1+0x13b8] ;  /* 0x0013b800011d7983 */ /* 0x000f240000300800 */
[----:B------:R-:W4:Y:S01]  /*3bb80*/  LDL.LU R28, [R1+0x138c] ;  /* 0x00138c00011c7983 */ /* 0x000f220000300800 */
[----:B--2---:R-:W-:-:S02]  /*3bb90*/  IADD3.X R3, R3, UR5, RZ, P6, !PT ;  /* 0x0000000503037c10 */ /* 0x004fc4000b7fe4ff */
[----:B---3--:R-:W-:Y:S02]  /*3bba0*/  IADD3 R27, P6, R27, UR8, RZ ;  /* 0x000000081b1b7c10 */ /* 0x008fe4000ffde0ff */
[----:B----4-:R-:W-:Y:S01]  /*3bbb0*/  IADD3.X R2, R2, UR5, RZ, P5, !PT ;  /* 0x0000000502027c10 */ /* 0x010fe2000affe4ff */
[----:B------:R0:W-:Y:S01]  /*3bbc0*/  STL [R1+0x1420], R3 ;  /* 0x0014200301007387 */ /* 0x0001e20000100800 */
[----:B------:R-:W-:Y:S02]  /*3bbd0*/  IADD3 R4, P5, R4, UR8, RZ ;  /* 0x0000000804047c10 */ /* 0x000fe4000ffbe0ff */
[----:B------:R-:W-:Y:S01]  /*3bbe0*/  IADD3.X R5, R5, UR5, RZ, P2, !PT ;  /* 0x0000000505057c10 */ /* 0x000fe200097fe4ff */
[----:B------:R-:W-:Y:S01]  /*3bbf0*/  IADD3 R6, P2, R6, UR8, RZ ;  /* 0x0000000806067c10 */ /* 0x000fe2000ff5e0ff */
[----:B0-----:R-:W2:Y:S01]  /*3bc00*/  LDL.LU R3, [R1+0x1384] ;  /* 0x0013840001037983 */ /* 0x001ea20000300800 */
[----:B------:R-:W3:Y:S02]  /*3bc10*/  LDL.LU R26, [R1+0x13a0] ;  /* 0x0013a000011a7983 */ /* 0x000ee40000300800 */
[----:B------:R0:W-:Y:S01]  /*3bc20*/  STL [R1+0x13f4], R27 ;  /* 0x0013f41b01007387 */ /* 0x0001e20000100800 */
[----:B------:R-:W-:Y:S01]  /*3bc30*/  IADD3.X R7, R7, UR5, RZ, P1, !PT ;  /* 0x0000000507077c10 */ /* 0x000fe20008ffe4ff */
[----:B------:R-:W-:Y:S01]  /*3bc40*/  IADD3 R24, P1, R24, UR8, RZ ;  /* 0x0000000818187c10 */ /* 0x000fe2000ff3e0ff */
[----:B0-----:R-:W4:Y:S01]  /*3bc50*/  LDL.LU R27, [R1+0x1398] ;  /* 0x00139800011b7983 */ /* 0x001f220000300800 */
[----:B------:R0:W-:Y:S01]  /*3bc60*/  STL [R1+0x1418], R2 ;  /* 0x0014180201007387 */ /* 0x0001e20000100800 */
[----:B------:R-:W-:Y:S01]  /*3bc70*/  IADD3.X R25, R25, UR5, RZ, P4, !PT ;  /* 0x0000000519197c10 */ /* 0x000fe2000a7fe4ff */
[----:B------:R-:W-:Y:S01]  /*3bc80*/  IADD3 R10, P4, R10, UR8, RZ ;  /* 0x000000080a0a7c10 */ /* 0x000fe2000ff9e0ff */
[----:B0-----:R0:W5:Y:S01]  /*3bc90*/  LDL.LU R2, [R1+0x1810] ;  /* 0x0018100001027983 */ /* 0x0011620000300800 */
[----:B------:R1:W-:Y:S01]  /*3bca0*/  STL [R1+0x13ec], R4 ;  /* 0x0013ec0401007387 */ /* 0x0003e20000100800 */
[----:B------:R-:W-:-:S02]  /*3bcb0*/  IADD3.X R11, R11, UR5, RZ, P3, !PT ;  /* 0x000000050b0b7c10 */ /* 0x000fc40009ffe4ff */
[----:B-1----:R-:W2:Y:S01]  /*3bcc0*/  LDL.LU R4, [R1+0x180c] ;  /* 0x00180c0001047983 */ /* 0x002ea20000300800 */
[----:B------:R1:W-:Y:S01]  /*3bcd0*/  STL [R1+0x1410], R5 ;  /* 0x0014100501007387 */ /* 0x0003e20000100800 */
[----:B------:R-:W-:Y:S02]  /*3bce0*/  IADD3 R14, P3, R14, UR8, RZ ;  /* 0x000000080e0e7c10 */ /* 0x000fe4000ff7e0ff */
[----:B-1----:R-:W2:Y:S01]  /*3bcf0*/  LDL.LU R5, [R1+0x1808] ;  /* 0x0018080001057983 */ /* 0x002ea20000300800 */
[----:B------:R1:W-:Y:S01]  /*3bd00*/  STL [R1+0x13e4], R6 ;  /* 0x0013e40601007387 */ /* 0x0003e20000100800 */
[----:B------:R-:W-:Y:S02]  /*3bd10*/  IADD3.X R15, R15, UR5, RZ, P6, !PT ;  /* 0x000000050f0f7c10 */ /* 0x000fe4000b7fe4ff */
[----:B-1----:R0:W5:Y:S01]  /*3bd20*/  LDL.LU R6, [R1+0x1804] ;  /* 0x0018040001067983 */ /* 0x0021620000300800 */
[----:B------:R1:W-:Y:S01]  /*3bd30*/  STL [R1+0x1408], R7 ;  /* 0x0014080701007387 */ /* 0x0003e20000100800 */
[----:B------:R-:W-:-:S02]  /*3bd40*/  IADD3 R18, P6, R18, UR8, RZ ;  /* 0x0000000812127c10 */ /* 0x000fc4000ffde0ff */
[----:B-1----:R0:W5:Y:S01]  /*3bd50*/  LDL.LU R7, [R1+0x1800] ;  /* 0x0018000001077983 */ /* 0x0021620000300800 */
[----:B------:R1:W-:Y:S01]  /*3bd60*/  STL [R1+0x13dc], R24 ;  /* 0x0013dc1801007387 */ /* 0x0003e20000100800 */
[----:B------:R-:W-:Y:S02]  /*3bd70*/  IADD3.X R19, R19, UR5, RZ, P5, !PT ;  /* 0x0000000513137c10 */ /* 0x000fe4000affe4ff */
[----:B-1----:R0:W5:Y:S01]  /*3bd80*/  LDL.LU R24, [R1+0x17fc] ;  /* 0x0017fc0001187983 */ /* 0x0021620000300800 */
[----:B------:R1:W-:Y:S01]  /*3bd90*/  STL [R1+0x1400], R25 ;  /* 0x0014001901007387 */ /* 0x0003e20000100800 */
[----:B------:R-:W-:Y:S02]  /*3bda0*/  IADD3 R22, P5, R22, UR8, RZ ;  /* 0x0000000816167c10 */ /* 0x000fe4000ffbe0ff */
[----:B-1----:R0:W5:Y:S01]  /*3bdb0*/  LDL.LU R25, [R1+0x17f8] ;  /* 0x0017f80001197983 */ /* 0x0021620000300800 */
[----:B------:R1:W-:Y:S01]  /*3bdc0*/  STL [R1+0x13d4], R10 ;  /* 0x0013d40a01007387 */ /* 0x0003e20000100800 */
[----:B------:R-:W-:-:S02]  /*3bdd0*/  IADD3.X R23, R23, UR5, RZ, P2, !PT ;  /* 0x0000000517177c10 */ /* 0x000fc400097fe4ff */
[----:B-1----:R0:W5:Y:S01]  /*3bde0*/  LDL.LU R10, [R1+0x17f4] ;  /* 0x0017f400010a7983 */ /* 0x0021620000300800 */
[----:B------:R1:W-:Y:S01]  /*3bdf0*/  STL [R1+0x13f8], R11 ;  /* 0x0013f80b01007387 */ /* 0x0003e20000100800 */
[----:B------:R-:W-:Y:S02]  /*3be00*/  IADD3 R20, P2, R20, UR8, RZ ;  /* 0x0000000814147c10 */ /* 0x000fe4000ff5e0ff */
[----:B-1----:R0:W5:Y:S01]  /*3be10*/  LDL.LU R11, [R1+0x17f0] ;  /* 0x0017f000010b7983 */ /* 0x0021620000300800 */
        /* <DEDUP_REMOVED lines=30> */
[----:B------:R1:W-:Y:S03]  /*3c000*/  STL [R1+0x13a4], R9 ;  /* 0x0013a40901007387 */ /* 0x0003e60000100800 */
        /* <DEDUP_REMOVED lines=10> */
[----:B-1----:R-:W2:Y:S01]  /*3c0b0*/  LDL.LU R29, [R1+0x17b0] ;  /* 0x0017b000011d7983 */ /* 0x002ea20000300800 */
[----:B------:R1:W-:Y:S03]  /*3c0c0*/  STL [R1+0x138c], R28 ;  /* 0x00138c1c01007387 */ /* 0x0003e60000100800 */
[----:B-1----:R-:W2:Y:S02]  /*3c0d0*/  LDL.LU R28, [R1+0x17ac] ;  /* 0x0017ac00011c7983 */ /* 0x002ea40000300800 */
[----:B--2---:R-:W-:Y:S01]  /*3c0e0*/  IADD3.X R28, R28, UR5, RZ, P2, !PT ;  /* 0x000000051c1c7c10 */ /* 0x004fe200097fe4ff */
[----:B------:R-:W-:-:S04]  /*3c0f0*/  IADD3 R3, P2, R3, UR8, RZ ;  /* 0x0000000803037c10 */ /* 0x000fc8000ff5e0ff */
[----:B------:R1:W-:Y:S04]  /*3c100*/  STL [R1+0x13b0], R28 ;  /* 0x0013b01c01007387 */ /* 0x0003e80000100800 */
[----:B-1----:R-:W2:Y:S01]  /*3c110*/  LDL.LU R28, [R1+0x17a8] ;  /* 0x0017a800011c7983 */ /* 0x002ea20000300800 */
[----:B------:R1:W-:Y:S03]  /*3c120*/  STL [R1+0x1384], R3 ;  /* 0x0013840301007387 */ /* 0x0003e60000100800 */
[----:B-1----:R-:W2:Y:S02]  /*3c130*/  LDL.LU R3, [R1+0x17a4] ;  /* 0x0017a40001037983 */ /* 0x002ea40000300800 */
[----:B--2---:R-:W-:-:S05]  /*3c140*/  IADD3.X R3, R3, UR5, RZ, P1, !PT ;  /* 0x0000000503037c10 */ /* 0x004fca0008ffe4ff */
[----:B------:R1:W-:Y:S04]  /*3c150*/  STL [R1+0x13a8], R3 ;  /* 0x0013a80301007387 */ /* 0x0003e80000100800 */
[----:B-1----:R-:W2:Y:S01]  /*3c160*/  LDL.LU R3, [R1+0x17a0] ;  /* 0x0017a00001037983 */ /* 0x002ea20000300800 */
[----:B------:R-:W-:Y:S02]  /*3c170*/  IADD3.X R29, R29, UR5, RZ, P6, !PT ;  /* 0x000000051d1d7c10 */ /* 0x000fe4000b7fe4ff */
[----:B------:R-:W-:Y:S02]  /*3c180*/  LOP3.LUT R5, R5, R4, RZ, 0x3c, !PT ;  /* 0x0000000405057212 */ /* 0x000fe400078e3cff */
[----:B---3--:R-:W-:Y:S02]  /*3c190*/  IADD3.X R26, R26, UR5, RZ, P4, !PT ;  /* 0x000000051a1a7c10 */ /* 0x008fe4000a7fe4ff */
[----:B----4-:R-:W-:-:S02]  /*3c1a0*/  IADD3.X R27, R27, UR5, RZ, P3, !PT ;  /* 0x000000051b1b7c10 */ /* 0x010fc40009ffe4ff */
[----:B------:R-:W-:Y:S02]  /*3c1b0*/  IADD3.X R28, R28, UR5, RZ, P5, !PT ;  /* 0x000000051c1c7c10 */ /* 0x000fe4000affe4ff */
[C---:B------:R-:W-:Y:S01]  /*3c1c0*/  LOP3.LUT R4, R5.reuse, R4, RZ, 0x3c, !PT ;  /* 0x0000000405047212 */ /* 0x040fe200078e3cff */
[----:B------:R1:W-:Y:S01]  /*3c1d0*/  STL [R1+0x1390], R29 ;  /* 0x0013901d01007387 */ /* 0x0003e20000100800 */
[----:B------:R-:W-:Y:S02]  /*3c1e0*/  STL [R1+0x13a0], R26 ;  /* 0x0013a01a01007387 */ /* 0x000fe40000100800 */
[----:B------:R-:W-:Y:S01]  /*3c1f0*/  LOP3.LUT R5, R5, R4, RZ, 0x3c, !PT ;  /* 0x0000000405057212 */ /* 0x000fe200078e3cff */
[----:B-1----:R0:W5:Y:S01]  /*3c200*/  LDL.LU R29, [R1+0x179c] ;  /* 0x00179c00011d7983 */ /* 0x0021620000300800 */
[----:B------:R-:W-:Y:S02]  /*3c210*/  STL [R1+0x1398], R27 ;  /* 0x0013981b01007387 */ /* 0x000fe40000100800 */
[----:B------:R1:W-:Y:S02]  /*3c220*/  STL [R1+0x1388], R28 ;  /* 0x0013881c01007387 */ /* 0x0003e40000100800 */
[----:B-1----:R0:W5:Y:S01]  /*3c230*/  LDL.LU R28, [R1+0x1798] ;  /* 0x00179800011c7983 */ /* 0x0021620000300800 */
[----:B--2---:R-:W-:-:S05]  /*3c240*/  IADD3.X R3, R3, UR5, RZ, P2, !PT ;  /* 0x0000000503037c10 */ /* 0x004fca00097fe4ff */
[----:B------:R1:W-:Y:S04]  /*3c250*/  STL [R1+0x1380], R3 ;  /* 0x0013800301007387 */ /* 0x0003e80000100800 */
[----:B-1----:R0:W5:Y:S01]  /*3c260*/  LDL.LU R3, [R1+0x1794] ;  /* 0x0017940001037983 */ /* 0x0021620000300800 */
[----:B------:R0:W-:Y:S01]  /*3c270*/  STL.64 [R1+0x10c8], R4 ;  /* 0x0010c80401007387 */ /* 0x0001e20000100a00 */
[----:B------:R-:W-:Y:S01]  /*3c280*/  @!P0 CALL.REL.NOINC `(.L_x_1) ;  /* 0x0000001000008944 */ /* 0x000fe20003c00000 */
[----:B------:R-:W-:Y:S05]  /*3c290*/  BRA `(.L_x_2) ;  /* 0xfffd76d000007947 */ /* 0x000fea000383ffff */
.L_x_1:
[----:B0-----:R-:W2:Y:S01]  /*3c2a0*/  LDL.LU R5, [R1+0x14c] ;  /* 0x00014c0001057983 */ /* 0x001ea20000300800 */
[----:B-----5:R-:W-:Y:S02]  /*3c2b0*/  IMAD.MOV.U32 R2, RZ, RZ, R24 ;  /* 0x000000ffff027224 */ /* 0x020fe400078e0018 */
[----:B------:R-:W-:Y:S01]  /*3c2c0*/  IMAD.MOV.U32 R0, RZ, RZ, R25 ;  /* 0x000000ffff007224 */ /* 0x000fe200078e0019 */
[----:B------:R-:W2:Y:S04]  /*3c2d0*/  LDL.LU R4, [R1+0x148] ;  /* 0x0001480001047983 */ /* 0x000ea80000300800 */
[----:B------:R-:W3:Y:S04]  /*3c2e0*/  LDL.LU R24, [R1+0x15c] ;  /* 0x00015c0001187983 */ /* 0x000ee80000300800 */
[----:B------:R-:W3:Y:S04]  /*3c2f0*/  LDL.LU R25, [R1+0x158] ;  /* 0x0001580001197983 */ /* 0x000ee80000300800 */
[----:B------:R-:W4:Y:S04]  /*3c300*/  LDL.LU R26, [R1+0x16c] ;  /* 0x00016c00011a7983 */ /* 0x000f280000300800 */
[----:B------:R-:W4:Y:S04]  /*3c310*/  LDL.LU R27, [R1+0x168] ;  /* 0x00016800011b7983 */ /* 0x000f280000300800 */
[----:B------:R-:W-:Y:S04]  /*3c320*/  STL [R1+0x19b4], R22 ;  /* 0x0019b41601007387 */ /* 0x000fe80000100800 */
[----:B------:R-:W-:Y:S04]  /*3c330*/  STL [R1+0x19b0], R23 ;  /* 0x0019b01701007387 */ /* 0x000fe80000100800 */
[----:B------:R-:W-:Y:S04]  /*3c340*/  STL [R1+0x19ac], R20 ;  /* 0x0019ac1401007387 */ /* 0x000fe80000100800 */
[----:B------:R-:W-:Y:S04]  /*3c350*/  STL [R1+0x19a8], R21 ;  /* 0x0019a81501007387 */ /* 0x000fe80000100800 */
[----:B------:R-:W-:Y:S04]  /*3c360*/  STL [R1+0x1858], R13 ;  /* 0x0018580d01007387 */ /* 0x000fe80000100800 */
[----:B------:R-:W-:Y:S04]  /*3c370*/  STL [R1+0x1854], R12 ;  /* 0x0018540c01007387 */ /* 0x000fe80000100800 */
[----:B------:R-:W-:Y:S04]  /*3c380*/  STL [R1+0x1850], R9 ;  /* 0x0018500901007387 */ /* 0x000fe80000100800 */
[----:B------:R-:W-:Y:S01]  /*3c390*/  STL [R1+0x184c], R8 ;  /* 0x00184c0801007387 */ /* 0x000fe20000100800 */
[----:B------:R-:W-:-:S03]  /*3c3a0*/  F2FP.PACK_AB R2, R0, R2 ;  /* 0x000000020002723e */ /* 0x000fc600000000ff */
[----:B------:R-:W-:Y:S04]  /*3c3b0*/  STL [R1+0x1834], R17 ;  /* 0x0018341101007387 */ /* 0x000fe80000100800 */
[----:B------:R-:W-:Y:S04]  /*3c3c0*/  STL [R1+0x1830], R16 ;  /* 0x0018301001007387 */ /* 0x000fe80000100800 */
[----:B------:R-:W-:Y:S04]  /*3c3d0*/  STL [R1+0x179c], R29 ;  /* 0x00179c1d01007387 */ /* 0x000fe80000100800 */
[----:B------:R-:W-:Y:S04]  /*3c3e0*/  STL [R1+0x1798], R28 ;  /* 0x0017981c01007387 */ /* 0x000fe80000100800 */
[----:B------:R3:W-:Y:S04]  /*3c3f0*/  STL [R1+0x1794], R3 ;  /* 0x0017940301007387 */ /* 0x0007e80000100800 */
[----:B------:R4:W-:Y:S01]  /*3c400*/  STL [R1+0x124c], R2 ;  /* 0x00124c0201007387 */ /* 0x0009e20000100800 */
[----:B--2---:R-:W-:-:S02]  /*3c410*/  F2FP.PACK_AB R0, R5, R4 ;  /* 0x000000040500723e */ /* 0x004fc400000000ff */
[----:B---3--:R-:W-:-:S03]  /*3c420*/  F2FP.PACK_AB R3, R24, R25 ;  /* 0x000000191803723e */ /* 0x008fc600000000ff */
[----:B------:R0:W-:Y:S04]  /*3c430*/  STL [R1+0x1248], R0 ;  /* 0x0012480001007387 */ /* 0x0001e80000100800 */
[----:B------:R1:W-:Y:S01]  /*3c440*/  STL [R1+0x1244], R3 ;  /* 0x0012440301007387 */ /* 0x0003e20000100800 */
[----:B----4-:R-:W-:Y:S02]  /*3c450*/  F2FP.PACK_AB R2, R26, R27 ;  /* 0x0000001b1a02723e */ /* 0x010fe400000000ff */
[----:B0-----:R-:W-:Y:S02]  /*3c460*/  F2FP.PACK_AB R0, R7, R6 ;  /* 0x000000060700723e */ /* 0x001fe400000000ff */
[----:B-1----:R-:W-:Y:S01]  /*3c470*/  F2FP.PACK_AB R3, R11, R10 ;  /* 0x0000000a0b03723e */ /* 0x002fe200000000ff */
[----:B------:R-:W-:Y:S04]  /*3c480*/  STL [R1+0x1240], R2 ;  /* 0x0012400201007387 */ /* 0x000fe80000100800 */
[----:B------:R-:W-:Y:S04]  /*3c490*/  STL [R1+0x123c], R0 ;  /* 0x00123c0001007387 */ /* 0x000fe80000100800 */
[----:B------:R0:W-:Y:S04]  /*3c4a0*/  STL [R1+0x1238], R3 ;  /* 0x0012380301007387 */ /* 0x0001e80000100800 */
[----:B0-----:R-:W2:Y:S01]  /*3c4b0*/  LDL.LU R3, [R1+0x418] ;  /* 0x0004180001037983 */ /* 0x001ea20000300800 */
[----:B------:R-:W-:-:S02]  /*3c4c0*/  F2FP.PACK_AB R2, R15, R14 ;  /* 0x0000000e0f02723e */ /* 0x000fc400000000ff */
[----:B------:R-:W-:-:S03]  /*3c4d0*/  F2FP.PACK_AB R0, R19, R18 ;  /* 0x000000121300723e */ /* 0x000fc600000000ff */
[----:B------:R-:W-:Y:S04]  /*3c4e0*/  STL [R1+0x1234], R2 ;  /* 0x0012340201007387 */ /* 0x000fe80000100800 */
[----:B--2---:R0:W-:Y:S04]  /*3c4f0*/  STL [R1+0x1fa0], R3 ;  /* 0x001fa00301007387 */ /* 0x0041e80000100800 */
[----:B------:R-:W-:Y:S04]  /*3c500*/  STL [R1+0x1230], R0 ;  /* 0x0012300001007387 */ /* 0x000fe80000100800 */
[----:B0-----:R-:W2:Y:S04]  /*3c510*/  LDL.LU R3, [R1+0xf8] ;  /* 0x0000f80001037983 */ /* 0x001ea80000300800 */
[----:B--2---:R0:W-:Y:S04]  /*3c520*/  STL [R1+0x1fa8], R3 ;  /* 0x001fa80301007387 */ /* 0x0041e80000100800 */
        /* <DEDUP_REMOVED lines=31> */
[----:B------:R-:W3:Y:S04]  /*3c720*/  LDL.LU R28, [R1+0x42c] ;  /* 0x00042c00011c7983 */ /* 0x000ee80000300800 */
[----:B---3--:R0:W-:Y:S04]  /*3c730*/  STL [R1+0x1f9c], R28 ;  /* 0x001f9c1c01007387 */ /* 0x0081e80000100800 */
[----:B0-----:R-:W3:Y:S04]  /*3c740*/  LDL.LU R28, [R1+0x41c] ;  /* 0x00041c00011c7983 */ /* 0x001ee80000300800 */
        /* <DEDUP_REMOVED lines=33> */
[----:B0-----:R-:W2:Y:S04]  /*3c960*/  LDL.LU R28, [R1+0xdc] ;  /* 0x0000dc00011c7983 */ /* 0x001ea80000300800 */
[----:B------:R-:W3:Y:S04]  /*3c970*/  LDL.LU R29, [R1+0x428] ;  /* 0x00042800011d7983 */ /* 0x000ee80000300800 */
[----:B------:R-:W4:Y:S04]  /*3c980*/  LDL.LU R16, [R1+0x43c] ;  /* 0x00043c0001107983 */ /* 0x000f280000300800 */
        /* <DEDUP_REMOVED lines=25> */
[----:B--2---:R-:W-:-:S03]  /*3cb20*/  F2FP.PACK_AB R3, R28, R3 ;  /* 0x000000031c03723e */ /* 0x004fc600000000ff */
[----:B------:R-:W2:Y:S04]  /*3cb30*/  LDL.LU R28, [R1+0x2024] ;  /* 0x00202400011c7983 */ /* 0x000ea80000300800 */
[----:B------:R0:W-:Y:S04]  /*3cb40*/  STL [R1+0x122c], R3 ;  /* 0x00122c0301007387 */ /* 0x0001e80000100800 */
[----:B0-----:R-:W2:Y:S02]  /*3cb50*/  LDL.LU R3, [R1+0x2020] ;  /* 0x0020200001037983 */ /* 0x001ea40000300800 */
[----:B--2---:R-:W-:-:S02]  /*3cb60*/  F2FP.PACK_AB R3, R28, R3 ;  /* 0x000000031c03723e */ /* 0x004fc400000000ff */
        /* <DEDUP_REMOVED lines=64> */
[----:B------:R-:W2:Y:S01]  /*3cf70*/  LDL.LU R28, [R1+0x1f9c] ;  /* 0x001f9c00011c7983 */ /* 0x000ea20000300800 */
[----:B----4-:R-:W-:-:S03]  /*3cf80*/  F2FP.PACK_AB R16, R16, R17 ;  /* 0x000000111010723e */ /* 0x010fc600000000ff */
[----:B------:R3:W-:Y:S02]  /*3cf90*/  STL [R1+0x11e8], R3 ;  /* 0x0011e80301007387 */ /* 0x0007e40000100800 */
[----:B---3--:R-:W-:Y:S02]  /*3cfa0*/  F2FP.PACK_AB R3, R8, R9 ;  /* 0x000000090803723e */ /* 0x008fe400000000ff */
[----:B------:R-:W-:Y:S02]  /*3cfb0*/  F2FP.PACK_AB R9, R12, R13 ;  /* 0x0000000d0c09723e */ /* 0x000fe400000000ff */
[----:B------:R-:W-:Y:S02]  /*3cfc0*/  F2FP.PACK_AB R8, R21, R20 ;  /* 0x000000141508723e */ /* 0x000fe400000000ff */
[----:B------:R-:W-:Y:S02]  /*3cfd0*/  F2FP.PACK_AB R2, R0, R2 ;  /* 0x000000020002723e */ /* 0x000fe400000000ff */
[----:B------:R-:W-:-:S02]  /*3cfe0*/  F2FP.PACK_AB R0, R5, R4 ;  /* 0x000000040500723e */ /* 0x000fc400000000ff */
[----:B--2---:R-:W-:-:S05]  /*3cff0*/  F2FP.PACK_AB R28, R28, R29 ;  /* 0x0000001d1c1c723e */ /* 0x004fca00000000ff */
[----:B------:R-:W-:Y:S04]  /*3d000*/  STL [R1+0x11e4], R28 ;  /* 0x0011e41c01007387 */ /* 0x000fe80000100800 */
[----:B------:R-:W-:Y:S04]  /*3d010*/  STL [R1+0x11e0], R16 ;  /* 0x0011e01001007387 */ /* 0x000fe80000100800 */
[----:B------:R0:W-:Y:S04]  /*3d020*/  STL [R1+0x11dc], R3 ;  /* 0x0011dc0301007387 */ /* 0x0001e80000100800 */
[----:B------:R-:W-:Y:S01]  /*3d030*/  STL [R1+0x11d8], R9 ;  /* 0x0011d80901007387 */ /* 0x000fe20000100800 */
[----:B0-----:R-:W-:-:S03]  /*3d040*/  F2FP.PACK_AB R3, R23, R22 ;  /* 0x000000161703723e */ /* 0x001fc600000000ff */
[----:B------:R-:W-:Y:S04]  /*3d050*/  STL [R1+0x11d4], R8 ;  /* 0x0011d40801007387 */ /* 0x000fe80000100800 */
[----:B------:R0:W-:Y:S04]  /*3d060*/  STL [R1+0x11d0], R3 ;  /* 0x0011d00301007387 */ /* 0x0001e80000100800 */
[----:B------:R1:W-:Y:S01]  /*3d070*/  STL [R1+0x11cc], R2 ;  /* 0x0011cc0201007387 */ /* 0x0003e20000100800 */
[----:B0-----:R-:W-:-:S03]  /*3d080*/  F2FP.PACK_AB R3, R24, R25 ;  /* 0x000000191803723e */ /* 0x001fc600000000ff */
[----:B------:R0:W-:Y:S01]  /*3d090*/  STL [R1+0x11c8], R0 ;  /* 0x0011c80001007387 */ /* 0x0001e20000100800 */
[----:B-1----:R-:W-:-:S03]  /*3d0a0*/  F2FP.PACK_AB R2, R26, R27 ;  /* 0x0000001b1a02723e */ /* 0x002fc600000000ff */
[----:B------:R1:W-:Y:S01]  /*3d0b0*/  STL [R1+0x11c4], R3 ;  /* 0x0011c40301007387 */ /* 0x0003e20000100800 */
[----:B0-----:R-:W-:-:S03]  /*3d0c0*/  F2FP.PACK_AB R0, R6, R7 ;  /* 0x000000070600723e */ /* 0x001fc600000000ff */
[----:B------:R-:W-:Y:S01]  /*3d0d0*/  STL [R1+0x11c0], R2 ;  /* 0x0011c00201007387 */ /* 0x000fe20000100800 */
[----:B-1----:R-:W-:-:S03]  /*3d0e0*/  F2FP.PACK_AB R3, R10, R11 ;  /* 0x0000000b0a03723e */ /* 0x002fc600000000ff */
[----:B------:R-:W-:Y:S04]  /*3d0f0*/  STL [R1+0x11bc], R0 ;  /* 0x0011bc0001007387 */ /* 0x000fe80000100800 */
[----:B------:R0:W-:Y:S04]  /*3d100*/  STL [R1+0x11b8], R3 ;  /* 0x0011b80301007387 */ /* 0x0001e80000100800 */
[----:B0-----:R-:W2:Y:S01]  /*3d110*/  LDL.LU R3, [R1+0xbd8] ;  /* 0x000bd80001037983 */ /* 0x001ea20000300800 */
[----:B------:R-:W-:Y:S02]  /*3d120*/  F2FP.PACK_AB R2, R14, R15 ;  /* 0x0000000f0e02723e */ /* 0x000fe400000000ff */
        /* <DEDUP_REMOVED lines=946> */
[----:B------:R-:W2:Y:S03]  /*40c50*/  LDL.LU R28, [R1+0x1d00] ;  /* 0x001d0000011c7983 */ /* 0x000ea60000300800 */
[----:B------:R0:W-:Y:S02]  /*40c60*/  STL [R1+0x818], R3 ;  /* 0x0008180301007387 */ /* 0x0001e40000100800 */
[----:B0-----:R-:W2:Y:S02]  /*40c70*/  LDL.LU R3, [R1+0x1cfc] ;  /* 0x001cfc0001037983 */ /* 0x001ea40000300800 */
[----:B--2---:R-:W-:Y:S02]  /*40c80*/  F2FP.PACK_AB R3, R28, R3 ;  /* 0x000000031c03723e */ /* 0x004fe400000000ff */
[----:B------:R-:W2:Y:S03]  /*40c90*/  LDL.LU R28, [R1+0x1cf8] ;  /* 0x001cf800011c7983 */ /* 0x000ea60000300800 */
[----:B------:R0:W-:Y:S02]  /*40ca0*/  STL [R1+0x814], R3 ;  /* 0x0008140301007387 */ /* 0x0001e40000100800 */
        /* <DEDUP_REMOVED lines=10> */
[----:B------:R-:W2:Y:S01]  /*40d50*/  LDL.LU R28, [R1+0x1ce0] ;  /* 0x001ce000011c7983 */ /* 0x000ea20000300800 */
[----:B----4-:R-:W-:Y:S02]  /*40d60*/  F2FP.PACK_AB R16, R16, R17 ;  /* 0x000000111010723e */ /* 0x010fe400000000ff */
[----:B------:R3:W-:Y:S02]  /*40d70*/  STL [R1+0x748], R3 ;  /* 0x0007480301007387 */ /* 0x0007e40000100800 */
[----:B---3--:R-:W-:Y:S01]  /*40d80*/  F2FP.PACK_AB R3, R8, R9 ;  /* 0x000000090803723e */ /* 0x008fe200000000ff */
[----:B------:R-:W-:Y:S01]  /*40d90*/  F2FP.PACK_AB R9, R12, R13 ;  /* 0x0000000d0c09723e */ /* 0x000fe200000000ff */
[----:B------:R-:W-:Y:S02]  /*40da0*/  F2FP.PACK_AB R8, R21, R20 ;  /* 0x000000141508723e */ /* 0x000fe400000000ff */
[----:B------:R-:W-:Y:S01]  /*40db0*/  F2FP.PACK_AB R2, R0, R2 ;  /* 0x000000020002723e */ /* 0x000fe200000000ff */
[----:B------:R-:W-:Y:S01]  /*40dc0*/  F2FP.PACK_AB R0, R5, R4 ;  /* 0x000000040500723e */ /* 0x000fe200000000ff */
[----:B--2---:R-:W-:-:S05]  /*40dd0*/  F2FP.PACK_AB R28, R28, R29 ;  /* 0x0000001d1c1c723e */ /* 0x004fca00000000ff */
[----:B------:R-:W-:Y:S01]  /*40de0*/  STL [R1+0x744], R28 ;  /* 0x0007441c01007387 */ /* 0x000fe20000100800 */
[----:B------:R-:W-:Y:S02]  /*40df0*/  STL [R1+0x740], R16 ;  /* 0x0007401001007387 */ /* 0x000fe40000100800 */
[----:B------:R0:W-:Y:S02]  /*40e00*/  STL [R1+0x73c], R3 ;  /* 0x00073c0301007387 */ /* 0x0001e40000100800 */
[----:B------:R-:W-:Y:S01]  /*40e10*/  STL [R1+0x738], R9 ;  /* 0x0007380901007387 */ /* 0x000fe20000100800 */
[----:B------:R-:W-:Y:S01]  /*40e20*/  STL [R1+0x734], R8 ;  /* 0x0007340801007387 */ /* 0x000fe20000100800 */
[----:B0-----:R-:W-:-:S05]  /*40e30*/  F2FP.PACK_AB R3, R23, R22 ;  /* 0x000000161703723e */ /* 0x001fca00000000ff */
[----:B------:R0:W-:Y:S01]  /*40e40*/  STL [R1+0x730], R3 ;  /* 0x0007300301007387 */ /* 0x0001e20000100800 */
[----:B------:R1:W-:Y:S02]  /*40e50*/  STL [R1+0x72c], R2 ;  /* 0x00072c0201007387 */ /* 0x0003e40000100800 */
[----:B------:R2:W-:Y:S01]  /*40e60*/  STL [R1+0x728], R0 ;  /* 0x0007280001007387 */ /* 0x0005e20000100800 */
[----:B0-----:R-:W-:Y:S02]  /*40e70*/  F2FP.PACK_AB R3, R24, R25 ;  /* 0x000000191803723e */ /* 0x001fe400000000ff */
[----:B-1----:R-:W-:Y:S02]  /*40e80*/  F2FP.PACK_AB R2, R26, R27 ;  /* 0x0000001b1a02723e */ /* 0x002fe400000000ff */
[----:B--2---:R-:W-:Y:S01]  /*40e90*/  F2FP.PACK_AB R0, R6, R7 ;  /* 0x000000070600723e */ /* 0x004fe200000000ff */
[----:B------:R0:W-:Y:S02]  /*40ea0*/  STL [R1+0x724], R3 ;  /* 0x0007240301007387 */ /* 0x0001e40000100800 */
[----:B------:R-:W-:Y:S02]  /*40eb0*/  STL [R1+0x720], R2 ;  /* 0x0007200201007387 */ /* 0x000fe40000100800 */
[----:B------:R-:W-:Y:S01]  /*40ec0*/  STL [R1+0x65c], R0 ;  /* 0x00065c0001007387 */ /* 0x000fe20000100800 */
[----:B0-----:R-:W-:-:S05]  /*40ed0*/  F2FP.PACK_AB R3, R10, R11 ;  /* 0x0000000b0a03723e */ /* 0x001fca00000000ff */
[----:B------:R0:W-:Y:S04]  /*40ee0*/  STL [R1+0x658], R3 ;  /* 0x0006580301007387 */ /* 0x0001e80000100800 */
[----:B0-----:R-:W2:Y:S01]  /*40ef0*/  LDL.LU R3, [R1+0x858] ;  /* 0x0008580001037983 */ /* 0x001ea20000300800 */
[----:B------:R-:W-:Y:S02]  /*40f00*/  F2FP.PACK_AB R2, R14, R15 ;  /* 0x0000000f0e02723e */ /* 0x000fe400000000ff */
[----:B------:R-:W-:-:S03]  /*40f10*/  F2FP.PACK_AB R0, R18, R19 ;  /* 0x000000131200723e */ /* 0x000fc600000000ff */
[----:B------:R-:W-:Y:S04]  /*40f20*/  STL [R1+0x654], R2 ;  /* 0x0006540201007387 */ /* 0x000fe80000100800 */
[----:B--2---:R0:W-:Y:S01]  /*40f30*/  STL [R1+0x1c58], R3 ;  /* 0x001c580301007387 */ /* 0x0041e20000100800 */
[----:B------:R-:W-:Y:S03]  /*40f40*/  STL [R1+0x650], R0 ;  /* 0x0006500001007387 */ /* 0x000fe60000100800 */
        /* <DEDUP_REMOVED lines=32> */
[----:B0-----:R-:W2:Y:S01]  /*41150*/  LDL.LU R3, [R1+0x668] ;  /* 0x0006680001037983 */ /* 0x001ea20000300800 */
[----:B------:R-:W3:Y:S03]  /*41160*/  LDL.LU R28, [R1+0x86c] ;  /* 0x00086c00011c7983 */ /* 0x000ee60000300800 */
        /* <DEDUP_REMOVED lines=35> */
[----:B0-----:R-:W2:Y:S01]  /*413a0*/  LDL.LU R28, [R1+0x66c] ;  /* 0x00066c00011c7983 */ /* 0x001ea20000300800 */
[----:B------:R-:W3:Y:S02]  /*413b0*/  LDL.LU R29, [R1+0x868] ;  /* 0x00086800011d7983 */ /* 0x000ee40000300800 */
[----:B------:R-:W4:Y:S02]  /*413c0*/  LDL.LU R16, [R1+0x87c] ;  /* 0x00087c0001107983 */ /* 0x000f240000300800 */
[----:B------:R-:W4:Y:S01]  /*413d0*/  LDL.LU R17, [R1+0x878] ;  /* 0x0008780001117983 */ /* 0x000f220000300800 */
        /* <DEDUP_REMOVED lines=93> */
[----:B------:R-:W2:Y:S01]  /*419b0*/  LDL.LU R28, [R1+0x1c54] ;  /* 0x001c5400011c7983 */ /* 0x000ea20000300800 */
[----:B----4-:R-:W-:-:S02]  /*419c0*/  F2FP.PACK_AB R16, R16, R17 ;  /* 0x000000111010723e */ /* 0x010fc400000000ff */
        /* <DEDUP_REMOVED lines=788> */
[----:B------:R1:W-:Y:S02]  /*44b10*/  STL [R1+0x25c], R2 ;  /* 0x00025c0201007387 */ /* 0x0003e40000100800 */
[----:B------:R2:W-:Y:S01]  /*44b20*/  STL [R1+0x258], R0 ;  /* 0x0002580001007387 */ /* 0x0005e20000100800 */
[----:B0-----:R-:W-:-:S05]  /*44b30*/  F2FP.PACK_AB R3, R10, R11 ;  /* 0x0000000b0a03723e */ /* 0x001fca00000000ff */
[----:B------:R-:W-:Y:S01]  /*44b40*/  STL [R1+0x254], R3 ;  /* 0x0002540301007387 */ /* 0x000fe20000100800 */
[----:B------:R-:W3:Y:S01]  /*44b50*/  LDL.LU R22, [R1+0xed0] ;  /* 0x000ed00001167983 */ /* 0x000ee20000300800 */
[----:B-1----:R-:W-:Y:S02]  /*44b60*/  F2FP.PACK_AB R2, R14, R15 ;  /* 0x0000000f0e02723e */ /* 0x002fe400000000ff */
[----:B--2---:R-:W-:-:S03]  /*44b70*/  F2FP.PACK_AB R0, R18, R19 ;  /* 0x000000131200723e */ /* 0x004fc600000000ff */
[----:B------:R-:W-:Y:S04]  /*44b80*/  STL [R1+0x250], R2 ;  /* 0x0002500201007387 */ /* 0x000fe80000100800 */
[----:B---3--:R0:W-:Y:S01]  /*44b90*/  STL [R1+0x19bc], R22 ;  /* 0x0019bc1601007387 */ /* 0x0081e20000100800 */
        /* <DEDUP_REMOVED lines=160> */
[----:B------:R0:W-:Y:S01]  /*455a0*/  STL [R1+0x1c8], R22 ;  /* 0x0001c81601007387 */ /* 0x0001e20000100800 */
[----:B----4-:R-:W-:Y:S02]  /*455b0*/  F2FP.PACK_AB R3, R21, R3 ;  /* 0x000000031503723e */ /* 0x010fe400000000ff */
[----:B---3--:R-:W-:Y:S02]  /*455c0*/  F2FP.PACK_AB R28, R28, R29 ;  /* 0x0000001d1c1c723e */ /* 0x008fe400000000ff */
[----:B------:R-:W-:Y:S01]  /*455d0*/  F2FP.PACK_AB R16, R16, R17 ;  /* 0x000000111010723e */ /* 0x000fe200000000ff */
[----:B0-----:R-:W3:Y:S01]  /*455e0*/  LDL.LU R22, [R1+0x19b4] ;  /* 0x0019b40001167983 */ /* 0x001ee20000300800 */
[----:B------:R-:W-:Y:S01]  /*455f0*/  F2FP.PACK_AB R0, R0, R2 ;  /* 0x000000020000723e */ /* 0x000fe200000000ff */
[----:B------:R-:W-:Y:S01]  /*45600*/  F2FP.PACK_AB R2, R24, R25 ;  /* 0x000000191802723e */ /* 0x000fe200000000ff */
[----:B--2---:R-:W-:-:S02]  /*45610*/  F2FP.PACK_AB R20, R23, R20 ;  /* 0x000000141714723e */ /* 0x004fc400000000ff */
[----:B------:R-:W3:Y:S03]  /*45620*/  LDL.LU R23, [R1+0x19b0] ;  /* 0x0019b00001177983 */ /* 0x000ee60000300800 */
[----:B------:R0:W-:Y:S02]  /*45630*/  STL [R1+0x1c4], R20 ;  /* 0x0001c41401007387 */ /* 0x0001e40000100800 */
[----:B0-----:R-:W2:Y:S01]  /*45640*/  LDL.LU R20, [R1+0x19ac] ;  /* 0x0019ac0001147983 */ /* 0x001ea20000300800 */
[----:B------:R-:W2:Y:S02]  /*45650*/  LDL.LU R21, [R1+0x19a8] ;  /* 0x0019a80001157983 */ /* 0x000ea40000300800 */
[----:B------:R0:W-:Y:S02]  /*45660*/  STL [R1+0x1c0], R3 ;  /* 0x0001c00301007387 */ /* 0x0001e40000100800 */
[----:B------:R-:W-:Y:S01]  /*45670*/  STL [R1+0x1bc], R28 ;  /* 0x0001bc1c01007387 */ /* 0x000fe20000100800 */
[----:B------:R-:W-:Y:S01]  /*45680*/  STL [R1+0x1b8], R16 ;  /* 0x0001b81001007387 */ /* 0x000fe20000100800 */
[----:B0-----:R-:W-:Y:S01]  /*45690*/  F2FP.PACK_AB R3, R8, R9 ;  /* 0x000000090803723e */ /* 0x001fe200000000ff */
[----:B------:R-:W-:-:S04]  /*456a0*/  F2FP.PACK_AB R8, R12, R13 ;  /* 0x0000000d0c08723e */ /* 0x000fc800000000ff */
[----:B------:R0:W-:Y:S01]  /*456b0*/  STL [R1+0x1b4], R3 ;  /* 0x0001b40301007387 */ /* 0x0001e20000100800 */
[----:B------:R-:W-:Y:S02]  /*456c0*/  STL [R1+0x1b0], R8 ;  /* 0x0001b00801007387 */ /* 0x000fe40000100800 */
[----:B------:R1:W-:Y:S01]  /*456d0*/  STL [R1+0x1ac], R0 ;  /* 0x0001ac0001007387 */ /* 0x0003e20000100800 */
[----:B0-----:R-:W-:Y:S02]  /*456e0*/  F2FP.PACK_AB R3, R5, R4 ;  /* 0x000000040503723e */ /* 0x001fe400000000ff */
[----:B-1----:R-:W-:-:S03]  /*456f0*/  F2FP.PACK_AB R0, R26, R27 ;  /* 0x0000001b1a00723e */ /* 0x002fc600000000ff */
[----:B------:R0:W-:Y:S01]  /*45700*/  STL [R1+0x1a8], R3 ;  /* 0x0001a80301007387 */ /* 0x0001e20000100800 */
[----:B------:R1:W-:Y:S02]  /*45710*/  STL [R1+0x1a4], R2 ;  /* 0x0001a40201007387 */ /* 0x0003e40000100800 */
[----:B------:R4:W-:Y:S01]  /*45720*/  STL [R1+0x1a0], R0 ;  /* 0x0001a00001007387 */ /* 0x0009e20000100800 */
[----:B0-----:R-:W-:Y:S02]  /*45730*/  F2FP.PACK_AB R3, R6, R7 ;  /* 0x000000070603723e */ /* 0x001fe400000000ff */
[----:B-1----:R-:W-:Y:S02]  /*45740*/  F2FP.PACK_AB R2, R10, R11 ;  /* 0x0000000b0a02723e */ /* 0x002fe400000000ff */
[----:B----4-:R-:W-:Y:S01]  /*45750*/  F2FP.PACK_AB R0, R14, R15 ;  /* 0x0000000f0e00723e */ /* 0x010fe200000000ff */
[----:B------:R0:W-:Y:S02]  /*45760*/  STL [R1+0x19c], R3 ;  /* 0x00019c0301007387 */ /* 0x0001e40000100800 */
[----:B------:R-:W-:Y:S02]  /*45770*/  STL [R1+0x198], R2 ;  /* 0x0001980201007387 */ /* 0x000fe40000100800 */
[----:B------:R-:W-:Y:S01]  /*45780*/  STL [R1+0x194], R0 ;  /* 0x0001940001007387 */ /* 0x000fe20000100800 */
[----:B0-----:R-:W-:-:S05]  /*45790*/  F2FP.PACK_AB R3, R18, R19 ;  /* 0x000000131203723e */ /* 0x001fca00000000ff */
[----:B------:R0:W-:Y:S04]  /*457a0*/  STL [R1+0x190], R3 ;  /* 0x0001900301007387 */ /* 0x0001e80000100800 */
[----:B0-----:R-:W4:Y:S01]  /*457b0*/  LDL.LU R3, [R1+0x3f0] ;  /* 0x0003f00001037983 */ /* 0x001f220000300800 */
[----:B---3--:R-:W-:-:S05]  /*457c0*/  F2FP.PACK_AB R2, R23, R22 ;  /* 0x000000161702723e */ /* 0x008fca00000000ff */
[----:B------:R-:W-:Y:S01]  /*457d0*/  STL [R1+0x18c], R2 ;  /* 0x00018c0201007387 */ /* 0x000fe20000100800 */
[----:B--2---:R-:W-:-:S03]  /*457e0*/  F2FP.PACK_AB R0, R21, R20 ;  /* 0x000000141500723e */ /* 0x004fc600000000ff */
[----:B----4-:R0:W-:Y:S02]  /*457f0*/  STL [R1+0x1928], R3 ;  /* 0x0019280301007387 */ /* 0x0101e40000100800 */
[----:B------:R-:W-:Y:S02]  /*45800*/  STL [R1+0x188], R0 ;  /* 0x0001880001007387 */ /* 0x000fe40000100800 */
        /* <DEDUP_REMOVED lines=160> */
[----:B------:R0:W-:Y:S01]  /*46210*/  STL [R1+0x144], R3 ;  /* 0x0001440301007387 */ /* 0x0001e20000100800 */
[----:B---3--:R-:W-:Y:S02]  /*46220*/  F2FP.PACK_AB R0, R0, R2 ;  /* 0x000000020000723e */ /* 0x008fe400000000ff */
[----:B0-----:R-:W-:Y:S01]  /*46230*/  F2FP.PACK_AB R3, R8, R9 ;  /* 0x000000090803723e */ /* 0x001fe200000000ff */
[----:B------:R-:W-:Y:S01]  /*46240*/  F2FP.PACK_AB R8, R12, R13 ;  /* 0x0000000d0c08723e */ /* 0x000fe200000000ff */
[----:B------:R-:W-:Y:S02]  /*46250*/  F2FP.PACK_AB R2, R24, R25 ;  /* 0x000000191802723e */ /* 0x000fe400000000ff */
[----:B--2---:R-:W-:-:S05]  /*46260*/  F2FP.PACK_AB R28, R28, R29 ;  /* 0x0000001d1c1c723e */ /* 0x004fca00000000ff */
[----:B------:R-:W-:Y:S01]  /*46270*/  STL [R1+0x140], R28 ;  /* 0x0001401c01007387 */ /* 0x000fe20000100800 */
[----:B------:R-:W-:Y:S02]  /*46280*/  STL [R1+0x13c], R16 ;  /* 0x00013c1001007387 */ /* 0x000fe40000100800 */
[----:B------:R0:W-:Y:S02]  /*46290*/  STL [R1+0x138], R3 ;  /* 0x0001380301007387 */ /* 0x0001e40000100800 */
[----:B------:R-:W-:Y:S01]  /*462a0*/  STL [R1+0x134], R8 ;  /* 0x0001340801007387 */ /* 0x000fe20000100800 */
        /* <DEDUP_REMOVED lines=181> */
[----:B---3--:R-:W-:Y:S01]  /*46e00*/  F2FP.PACK_AB R0, R0, R2 ;  /* 0x000000020000723e */ /* 0x008fe200000000ff */
[----:B------:R-:W-:Y:S01]  /*46e10*/  F2FP.PACK_AB R2, R24, R25 ;  /* 0x000000191802723e */ /* 0x000fe200000000ff */
[----:B0-----:R-:W-:Y:S01]  /*46e20*/  F2FP.PACK_AB R3, R8, R9 ;  /* 0x000000090803723e */ /* 0x001fe200000000ff */
[----:B------:R-:W-:Y:S01]  /*46e30*/  F2FP.PACK_AB R8, R12, R13 ;  /* 0x0000000d0c08723e */ /* 0x000fe200000000ff */
        /* <DEDUP_REMOVED lines=17> */
[----:B0-----:R-:W-:-:S02]  /*46f50*/  F2FP.PACK_AB R3, R18, R19 ;  /* 0x000000131203723e */ /* 0x001fc400000000ff */
[----:B-1----:R-:W-:Y:S02]  /*46f60*/  F2FP.PACK_AB R2, R20, R21 ;  /* 0x000000151402723e */ /* 0x002fe400000000ff */
[----:B--2---:R-:W-:Y:S01]  /*46f70*/  F2FP.PACK_AB R0, R22, R23 ;  /* 0x000000171600723e */ /* 0x004fe200000000ff */
[----:B------:R-:W-:Y:S01]  /*46f80*/  STL [R1+0x98], R3 ;  /* 0x0000980301007387 */ /* 0x000fe20000100800 */
[----:B------:R-:W2:Y:S02]  /*46f90*/  LDL.LU R18, [R1+0x5f4] ;  /* 0x0005f40001127983 */ /* 0x000ea40000300800 */
[----:B------:R-:W-:Y:S02]  /*46fa0*/  STL [R1+0x94], R2 ;  /* 0x0000940201007387 */ /* 0x000fe40000100800 */
[----:B------:R-:W2:Y:S01]  /*46fb0*/  LDL.LU R19, [R1+0x5f0] ;  /* 0x0005f00001137983 */ /* 0x000ea20000300800 */
[----:B------:R-:W-:Y:S01]  /*46fc0*/  STL [R1+0x90], R0 ;  /* 0x0000900001007387 */ /* 0x000fe20000100800 */
[----:B------:R-:W3:Y:S02]  /*46fd0*/  LDL.LU R20, [R1+0x604] ;  /* 0x0006040001147983 */ /* 0x000ee40000300800 */
[----:B------:R-:W3:Y:S02]  /*46fe0*/  LDL.LU R21, [R1+0x600] ;  /* 0x0006000001157983 */ /* 0x000ee40000300800 */
[----:B------:R-:W4:Y:S01]  /*46ff0*/  LDL.LU R22, [R1+0x610] ;  /* 0x0006100001167983 */ /* 0x000f220000300800 */
[----:B------:R-:W2:Y:S04]  /*47000*/  LDL.LU R23, [R1+0x620] ;  /* 0x0006200001177983 */ /* 0x000ea80000300800 */
[----:B--2---:R0:W-:Y:S04]  /*47010*/  STL [R1+0x189c], R23 ;  /* 0x00189c1701007387 */ /* 0x0041e80000100800 */
[----:B0-----:R-:W4:Y:S01]  /*47020*/  LDL.LU R23, [R1+0x614] ;  /* 0x0006140001177983 */ /* 0x001f220000300800 */
[----:B------:R-:W2:Y:S03]  /*47030*/  LDL.LU R13, [R1+0x710] ;  /* 0x00071000010d7983 */ /* 0x000ea60000300800 */
        /* <DEDUP_REMOVED lines=31> */
[----:B------:R-:W-:Y:S01]  /*47230*/  F2FP.PACK_AB R11, R18, R19 ;  /* 0x00000013120b723e */ /* 0x000fe200000000ff */
[----:B---3--:R-:W-:Y:S01]  /*47240*/  F2FP.PACK_AB R19, R20, R21 ;  /* 0x000000151413723e */ /* 0x008fe200000000ff */
[----:B----4-:R-:W-:Y:S01]  /*47250*/  F2FP.PACK_AB R22, R23, R22 ;  /* 0x000000161716723e */ /* 0x010fe200000000ff */
[----:B--2---:R0:W-:Y:S04]  /*47260*/  STL [R1+0x1894], R12 ;  /* 0x0018940c01007387 */ /* 0x0041e80000100800 */
[----:B0-----:R-:W2:Y:S01]  /*47270*/  LDL.LU R12, [R1+0x6ec] ;  /* 0x0006ec00010c7983 */ /* 0x001ea20000300800 */
        /* <DEDUP_REMOVED lines=20> */
[----:B------:R0:W-:Y:S03]  /*473c0*/  STL [R1+0x8c], R11 ;  /* 0x00008c0b01007387 */ /* 0x0001e60000100800 */
[----:B0-----:R-:W2:Y:S01]  /*473d0*/  LDL.LU R11, [R1+0xfbc] ;  /* 0x000fbc00010b7983 */ /* 0x001ea20000300800 */
[----:B------:R-:W2:Y:S02]  /*473e0*/  LDL.LU R18, [R1+0xcc4] ;  /* 0x000cc40001127983 */ /* 0x000ea40000300800 */
[----:B------:R0:W-:Y:S02]  /*473f0*/  STL [R1+0x88], R19 ;  /* 0x0000881301007387 */ /* 0x0001e40000100800 */
[----:B0-----:R-:W2:Y:S01]  /*47400*/  LDL.LU R19, [R1+0xcc0] ;  /* 0x000cc00001137983 */ /* 0x001ea20000300800 */
[----:B------:R-:W2:Y:S02]  /*47410*/  LDL.LU R20, [R1+0xcd4] ;  /* 0x000cd40001147983 */ /* 0x000ea40000300800 */
[----:B------:R-:W2:Y:S02]  /*47420*/  LDL.LU R21, [R1+0xcd0] ;  /* 0x000cd00001157983 */ /* 0x000ea40000300800 */
[----:B------:R-:W2:Y:S01]  /*47430*/  LDL.LU R23, [R1+0x189c] ;  /* 0x00189c0001177983 */ /* 0x000ea20000300800 */
[----:B------:R0:W-:Y:S04]  /*47440*/  STL [R1+0x84], R22 ;  /* 0x0000841601007387 */ /* 0x0001e80000100800 */
[----:B0-----:R-:W3:Y:S01]  /*47450*/  LDL.LU R22, [R1+0xce4] ;  /* 0x000ce40001167983 */ /* 0x001ee20000300800 */
[----:B--2---:R-:W-:-:S03]  /*47460*/  F2FP.PACK_AB R23, R13, R23 ;  /* 0x000000170d17723e */ /* 0x004fc600000000ff */
[----:B------:R-:W2:Y:S02]  /*47470*/  LDL.LU R13, [R1+0x1898] ;  /* 0x00189800010d7983 */ /* 0x000ea40000300800 */
[----:B------:R0:W-:Y:S02]  /*47480*/  STL [R1+0x80], R23 ;  /* 0x0000801701007387 */ /* 0x0001e40000100800 */
[----:B0-----:R-:W3:Y:S01]  /*47490*/  LDL.LU R23, [R1+0xfb4] ;  /* 0x000fb40001177983 */ /* 0x001ee20000300800 */
[----:B--2---:R-:W-:-:S03]  /*474a0*/  F2FP.PACK_AB R13, R12, R13 ;  /* 0x0000000d0c0d723e */ /* 0x004fc600000000ff */
[----:B------:R-:W2:Y:S02]  /*474b0*/  LDL.LU R12, [R1+0x1894] ;  /* 0x00189400010c7983 */ /* 0x000ea40000300800 */
        /* <DEDUP_REMOVED lines=27> */
[----:B------:R-:W3:Y:S03]  /*47670*/  LDL.LU R12, [R1+0x185c] ;  /* 0x00185c00010c7983 */ /* 0x000ee60000300800 */
[----:B------:R0:W-:Y:S02]  /*47680*/  STL [R1+0x60], R13 ;  /* 0x0000600d01007387 */ /* 0x0001e40000100800 */
[----:B0-----:R-:W2:Y:S01]  /*47690*/  LDL.LU R13, [R1+0x1858] ;  /* 0x00185800010d7983 */ /* 0x001ea20000300800 */
[----:B----4-:R-:W-:-:S02]  /*476a0*/  F2FP.PACK_AB R3, R8, R3 ;  /* 0x000000030803723e */ /* 0x010fc400000000ff */
[----:B---3--:R-:W-:Y:S02]  /*476b0*/  F2FP.PACK_AB R9, R12, R9 ;  /* 0x000000090c09723e */ /* 0x008fe400000000ff */
[----:B------:R-:W3:Y:S03]  /*476c0*/  LDL.LU R12, [R1+0x1854] ;  /* 0x00185400010c7983 */ /* 0x000ee60000300800 */
[----:B------:R0:W-:Y:S02]  /*476d0*/  STL [R1+0x5c], R9 ;  /* 0x00005c0901007387 */ /* 0x0001e40000100800 */
[----:B0-----:R-:W4:Y:S01]  /*476e0*/  LDL.LU R9, [R1+0x1850] ;  /* 0x0018500001097983 */ /* 0x001f220000300800 */
[----:B------:R-:W4:Y:S02]  /*476f0*/  LDL.LU R8, [R1+0x184c] ;  /* 0x00184c0001087983 */ /* 0x000f240000300800 */
[----:B------:R0:W-:Y:S01]  /*47700*/  STL [R1+0x58], R3 ;  /* 0x0000580301007387 */ /* 0x0001e20000100800 */
[----:B------:R-:W-:-:S02]  /*47710*/  F2FP.PACK_AB R16, R16, R17 ;  /* 0x000000111010723e */ /* 0x000fc400000000ff */
[----:B------:R-:W-:Y:S01]  /*47720*/  F2FP.PACK_AB R0, R0, R2 ;  /* 0x000000020000723e */ /* 0x000fe200000000ff */
[----:B------:R-:W-:Y:S01]  /*47730*/  F2FP.PACK_AB R2, R24, R25 ;  /* 0x000000191802723e */ /* 0x000fe200000000ff */
[----:B0-----:R-:W-:Y:S02]  /*47740*/  F2FP.PACK_AB R3, R28, R29 ;  /* 0x0000001d1c03723e */ /* 0x001fe400000000ff */
[----:B------:R-:W-:-:S03]  /*47750*/  F2FP.PACK_AB R15, R6, R15 ;  /* 0x0000000f060f723e */ /* 0x000fc600000000ff */
[----:B------:R0:W-:Y:S01]  /*47760*/  STL [R1+0x54], R3 ;  /* 0x0000540301007387 */ /* 0x0001e20000100800 */
[----:B------:R-:W-:Y:S02]  /*47770*/  STL [R1+0x50], R16 ;  /* 0x0000501001007387 */ /* 0x000fe40000100800 */
[----:B------:R1:W-:Y:S01]  /*47780*/  STL [R1+0x4c], R0 ;  /* 0x00004c0001007387 */ /* 0x0003e20000100800 */
[----:B------:R-:W-:Y:S02]  /*47790*/  F2FP.PACK_AB R14, R7, R14 ;  /* 0x0000000e070e723e */ /* 0x000fe400000000ff */
[----:B--2---:R-:W-:Y:S02]  /*477a0*/  F2FP.PACK_AB R13, R10, R13 ;  /* 0x0000000d0a0d723e */ /* 0x004fe400000000ff */
[----:B0-----:R-:W-:Y:S02]  /*477b0*/  F2FP.PACK_AB R3, R5, R4 ;  /* 0x000000040503723e */ /* 0x001fe400000000ff */
[----:B-1----:R-:W-:-:S03]  /*477c0*/  F2FP.PACK_AB R0, R26, R27 ;  /* 0x0000001b1a00723e */ /* 0x002fc600000000ff */
[----:B------:R-:W-:Y:S01]  /*477d0*/  STL [R1+0x48], R3 ;  /* 0x0000480301007387 */ /* 0x000fe20000100800 */
[----:B------:R-:W-:Y:S02]  /*477e0*/  STL [R1+0x44], R2 ;  /* 0x0000440201007387 */ /* 0x000fe40000100800 */
[----:B------:R-:W-:Y:S02]  /*477f0*/  STL [R1+0x17a0], R15 ;  /* 0x0017a00f01007387 */ /* 0x000fe40000100800 */
[----:B------:R-:W-:Y:S01]  /*47800*/  STL [R1+0x40], R0 ;  /* 0x0000400001007387 */ /* 0x000fe20000100800 */
[----:B------:R-:W-:Y:S01]  /*47810*/  F2FP.PACK_AB R10, R20, R21 ;  /* 0x00000015140a723e */ /* 0x000fe200000000ff */
[----:B------:R-:W-:Y:S01]  /*47820*/  STL [R1+0x17a4], R14 ;  /* 0x0017a40e01007387 */ /* 0x000fe20000100800 */
[----:B------:R-:W-:Y:S01]  /*47830*/  STL [R1+0x17a8], R13 ;  /* 0x0017a80d01007387 */ /* 0x000fe20000100800 */
[----:B---3--:R-:W-:Y:S01]  /*47840*/  F2FP.PACK_AB R12, R11, R12 ;  /* 0x0000000c0b0c723e */ /* 0x008fe200000000ff */
[----:B------:R-:W-:-:S04]  /*47850*/  F2FP.PACK_AB R11, R18, R19 ;  /* 0x00000013120b723e */ /* 0x000fc800000000ff */
[----:B------:R-:W-:Y:S01]  /*47860*/  STL [R1+0x17ac], R12 ;  /* 0x0017ac0c01007387 */ /* 0x000fe20000100800 */
[----:B------:R-:W-:Y:S02]  /*47870*/  STL [R1+0x17b0], R11 ;  /* 0x0017b00b01007387 */ /* 0x000fe40000100800 */
[----:B------:R-:W-:Y:S01]  /*47880*/  STL [R1+0x17b4], R10 ;  /* 0x0017b40a01007387 */ /* 0x000fe20000100800 */
[----:B----4-:R-:W-:-:S05]  /*47890*/  F2FP.PACK_AB R9, R22, R9 ;  /* 0x000000091609723e */ /* 0x010fca00000000ff */
[----:B------:R-:W-:Y:S01]  /*478a0*/  STL [R1+0x17b8], R9 ;  /* 0x0017b80901007387 */ /* 0x000fe20000100800 */
[----:B------:R-:W2:Y:S02]  /*478b0*/  LDL.LU R7, [R1+0xfc8] ;  /* 0x000fc80001077983 */ /* 0x000ea40000300800 */
[----:B------:R-:W3:Y:S02]  /*478c0*/  LDL.LU R6, [R1+0xfd8] ;  /* 0x000fd80001067983 */ /* 0x000ee40000300800 */
[----:B---3--:R0:W-:Y:S04]  /*478d0*/  STL [R1+0x1848], R6 ;  /* 0x0018480601007387 */ /* 0x0081e80000100800 */
[----:B0-----:R-:W2:Y:S01]  /*478e0*/  LDL.LU R6, [R1+0xfcc] ;  /* 0x000fcc0001067983 */ /* 0x001ea20000300800 */
[----:B------:R-:W3:Y:S03]  /*478f0*/  LDL.LU R5, [R1+0xfe8] ;  /* 0x000fe80001057983 */ /* 0x000ee60000300800 */
[----:B---3--:R0:W-:Y:S04]  /*47900*/  STL [R1+0x1844], R5 ;  /* 0x0018440501007387 */ /* 0x0081e80000100800 */
[----:B0-----:R-:W3:Y:S01]  /*47910*/  LDL.LU R5, [R1+0xfdc] ;  /* 0x000fdc0001057983 */ /* 0x001ee20000300800 */
[----:B------:R-:W4:Y:S03]  /*47920*/  LDL.LU R4, [R1+0xff8] ;  /* 0x000ff80001047983 */ /* 0x000f260000300800 */
[----:B----4-:R0:W-:Y:S04]  /*47930*/  STL [R1+0x1840], R4 ;  /* 0x0018400401007387 */ /* 0x0101e80000100800 */
[----:B0-----:R-:W4:Y:S01]  /*47940*/  LDL.LU R4, [R1+0xfec] ;  /* 0x000fec0001047983 */ /* 0x001f220000300800 */
[----:B------:R-:W2:Y:S03]  /*47950*/  LDL.LU R19, [R1+0xfc0] ;  /* 0x000fc00001137983 */ /* 0x000ea60000300800 */
[----:B--2---:R0:W-:Y:S04]  /*47960*/  STL [R1+0x183c], R19 ;  /* 0x00183c1301007387 */ /* 0x0041e80000100800 */
[----:B0-----:R-:W2:Y:S01]  /*47970*/  LDL.LU R19, [R1+0xffc] ;  /* 0x000ffc0001137983 */ /* 0x001ea20000300800 */
[----:B------:R-:W2:Y:S01]  /*47980*/  LDL.LU R17, [R1+0xfd4] ;  /* 0x000fd40001117983 */ /* 0x000ea20000300800 */
[----:B------:R-:W-:-:S02]  /*47990*/  F2FP.PACK_AB R8, R23, R8 ;  /* 0x000000081708723e */ /* 0x000fc400000000ff */
[----:B--2---:R0:W-:Y:S04]  /*479a0*/  STL [R1+0x1838], R17 ;  /* 0x0018381101007387 */ /* 0x0041e80000100800 */
[----:B0-----:R-:W2:Y:S01]  /*479b0*/  LDL.LU R17, [R1+0xfc4] ;  /* 0x000fc40001117983 */ /* 0x001ea20000300800 */
[----:B------:R-:W2:Y:S02]  /*479c0*/  LDL.LU R18, [R1+0xfd0] ;  /* 0x000fd00001127983 */ /* 0x000ea40000300800 */
[----:B------:R-:W2:Y:S02]  /*479d0*/  LDL.LU R16, [R1+0xfe4] ;  /* 0x000fe40001107983 */ /* 0x000ea40000300800 */
[----:B------:R-:W2:Y:S02]  /*479e0*/  LDL.LU R23, [R1+0x1008] ;  /* 0x0010080001177983 */ /* 0x000ea40000300800 */
[----:B--2---:R0:W-:Y:S04]  /*479f0*/  STL [R1+0x182c], R23 ;  /* 0x00182c1701007387 */ /* 0x0041e80000100800 */
[----:B0-----:R-:W2:Y:S01]  /*47a00*/  LDL.LU R23, [R1+0xff4] ;  /* 0x000ff40001177983 */ /* 0x001ea20000300800 */
[----:B------:R-:W2:Y:S03]  /*47a10*/  LDL.LU R22, [R1+0x1018] ;  /* 0x0010180001167983 */ /* 0x000ea60000300800 */
        /* <DEDUP_REMOVED lines=20> */
[----:B------:R0:W-:Y:S03]  /*47b60*/  STL [R1+0x17bc], R8 ;  /* 0x0017bc0801007387 */ /* 0x0001e60000100800 */
        /* <DEDUP_REMOVED lines=40> */
[----:B------:R-:W-:-:S03]  /*47df0*/  F2FP.PACK_AB R7, R6, R7 ;  /* 0x000000070607723e */ /* 0x000fc600000000ff */
[----:B--2---:R0:W-:Y:S04]  /*47e00*/  STL [R1+0x1808], R9 ;  /* 0x0018080901007387 */ /* 0x0041e80000100800 */
        /* <DEDUP_REMOVED lines=12> */
[----:B------:R-:W3:Y:S02]  /*47ed0*/  LDL.LU R6, [R1+0x1848] ;  /* 0x0018480001067983 */ /* 0x000ee40000300800 */
[----:B---3--:R-:W-:-:S02]  /*47ee0*/  F2FP.PACK_AB R6, R5, R6 ;  /* 0x000000060506723e */ /* 0x008fc400000000ff */
[----:B------:R-:W4:Y:S02]  /*47ef0*/  LDL.LU R5, [R1+0x1844] ;  /* 0x0018440001057983 */ /* 0x000f240000300800 */
[----:B----4-:R-:W-:Y:S02]  /*47f00*/  F2FP.PACK_AB R5, R4, R5 ;  /* 0x000000050405723e */ /* 0x010fe400000000ff */
[----:B------:R-:W3:Y:S02]  /*47f10*/  LDL.LU R4, [R1+0x1840] ;  /* 0x0018400001047983 */ /* 0x000ee40000300800 */
[----:B---3--:R-:W-:Y:S02]  /*47f20*/  F2FP.PACK_AB R4, R19, R4 ;  /* 0x000000041304723e */ /* 0x008fe400000000ff */
[----:B------:R-:W3:Y:S02]  /*47f30*/  LDL.LU R19, [R1+0x183c] ;  /* 0x00183c0001137983 */ /* 0x000ee40000300800 */
[----:B---3--:R-:W-:-:S02]  /*47f40*/  F2FP.PACK_AB R19, R17, R19 ;  /* 0x000000131113723e */ /* 0x008fc400000000ff */
[----:B------:R-:W3:Y:S02]  /*47f50*/  LDL.LU R17, [R1+0x1838] ;  /* 0x0018380001117983 */ /* 0x000ee40000300800 */
[----:B---3--:R-:W-:Y:S02]  /*47f60*/  F2FP.PACK_AB R18, R17, R18 ;  /* 0x000000121112723e */ /* 0x008fe400000000ff */
        /* <DEDUP_REMOVED lines=20> */
[----:B------:R-:W2:Y:S02]  /*480b0*/  LDL.LU R8, [R1+0x180c] ;  /* 0x00180c0001087983 */ /* 0x000ea40000300800 */
        /* <DEDUP_REMOVED lines=14> */
[----:B------:R0:W-:Y:S02]  /*481a0*/  STL [R1], R8 ;  /* 0x0000000801007387 */ /* 0x0001e40000100800 */
        /* <DEDUP_REMOVED lines=23> */
[----:B------:R0:W-:Y:S01]  /*48320*/  STL [R1+0x28], R8 ;  /* 0x0000280801007387 */ /* 0x0001e20000100800 */
[----:B------:R-:W-:-:S02]  /*48330*/  F2FP.PACK_AB R12, R11, R12 ;  /* 0x0000000c0b0c723e */ /* 0x000fc400000000ff */
[----:B------:R-:W-:Y:S02]  /*48340*/  F2FP.PACK_AB R14, R13, R14 ;  /* 0x0000000e0d0e723e */ /* 0x000fe400000000ff */
[----:B------:R-:W-:Y:S01]  /*48350*/  F2FP.PACK_AB R29, R15, R29 ;  /* 0x0000001d0f1d723e */ /* 0x000fe200000000ff */
[----:B0-----:R0:W5:Y:S01]  /*48360*/  LDL.LU R8, [R1+0x17bc] ;  /* 0x0017bc0001087983 */ /* 0x0011620000300800 */
[----:B------:R-:W-:Y:S02]  /*48370*/  F2FP.PACK_AB R3, R28, R3 ;  /* 0x000000031c03723e */ /* 0x000fe400000000ff */
[----:B------:R-:W-:Y:S02]  /*48380*/  F2FP.PACK_AB R0, R0, R2 ;  /* 0x000000020000723e */ /* 0x000fe400000000ff */
[----:B--2---:R-:W-:Y:S02]  /*48390*/  F2FP.PACK_AB R10, R9, R10 ;  /* 0x0000000a090a723e */ /* 0x004fe400000000ff */
[----:B------:R0:W5:Y:S03]  /*483a0*/  LDL.LU R9, [R1+0x17b8] ;  /* 0x0017b80001097983 */ /* 0x0001660000300800 */
[----:B------:R1:W-:Y:S02]  /*483b0*/  STL [R1+0x24], R10 ;  /* 0x0000240a01007387 */ /* 0x0003e40000100800 */
[----:B-1----:R0:W5:Y:S01]  /*483c0*/  LDL.LU R10, [R1+0x17b4] ;  /* 0x0017b400010a7983 */ /* 0x0021620000300800 */
[----:B------:R0:W5:Y:S02]  /*483d0*/  LDL.LU R11, [R1+0x17b0] ;  /* 0x0017b000010b7983 */ /* 0x0001640000300800 */
        /* <DEDUP_REMOVED lines=11> */
[----:B------:R0:W-:Y:S02]  /*48490*/  STL [R1+0x30], R0 ;  /* 0x0000300001007387 */ /* 0x0001e40000100800 */
.L_x_0:
[----:B------:R-:W2:Y:S04]  /*484a0*/  LDL.LU R2, [R1+0x8] ;  /* 0x0000080001027983 */ /* 0x000ea80000300800 */
[----:B0-----:R-:W3:Y:S04]  /*484b0*/  LDL.LU R0, [R1+0xc] ;  /* 0x00000c0001007983 */ /* 0x001ee80000300800 */
[----:B------:R-:W-:Y:S04]  /*484c0*/  STL [R1+0x1e58], R23 ;  /* 0x001e581701007387 */ /* 0x000fe80000100800 */
[----:B-----5:R-:W-:Y:S04]  /*484d0*/  STL [R1+0x1e54], R28 ;  /* 0x001e541c01007387 */ /* 0x020fe80000100800 */
[----:B------:R-:W-:Y:S04]  /*484e0*/  STL [R1+0x1e50], R29 ;  /* 0x001e501d01007387 */ /* 0x000fe80000100800 */
[----:B------:R-:W-:Y:S04]  /*484f0*/  STL.64 [R1+0x1e48], R18 ;  /* 0x001e481201007387 */ /* 0x000fe80000100a00 */
[----:B------:R-:W-:Y:S04]  /*48500*/  STL.64 [R1+0x1e40], R16 ;  /* 0x001e401001007387 */ /* 0x000fe80000100a00 */
[----:B------:R-:W-:Y:S04]  /*48510*/  STL.64 [R1+0x1e38], R6 ;  /* 0x001e380601007387 */ /* 0x000fe80000100a00 */
[----:B------:R0:W-:Y:S04]  /*48520*/  STL.64 [R1+0x1e30], R4 ;  /* 0x001e300401007387 */ /* 0x0001e80000100a00 */
        /* <DEDUP_REMOVED lines=8> */
[----:B------:R-:W-:Y:S04]  /*485b0*/  STL.64 [R1+0x1e28], R10 ;  /* 0x001e280a01007387 */ /* 0x000fe80000100a00 */
[----:B------:R0:W-:Y:S04]  /*485c0*/  STL.64 [R1+0x1e20], R8 ;  /* 0x001e200801007387 */ /* 0x0001e80000100a00 */
[----:B0-----:R-:W4:Y:S04]  /*485d0*/  LDL.LU R8, [R1+0x10] ;  /* 0x0000100001087983 */ /* 0x001f280000300800 */
[----:B------:R-:W4:Y:S04]  /*485e0*/  LDL.LU R9, [R1+0x14] ;  /* 0x0000140001097983 */ /* 0x000f280000300800 */
[----:B------:R-:W4:Y:S04]  /*485f0*/  LDL.LU R10, [R1+0x18] ;  /* 0x00001800010a7983 */ /* 0x000f280000300800 */
[----:B------:R-:W4:Y:S04]  /*48600*/  LDL.LU R11, [R1+0x1c] ;  /* 0x00001c00010b7983 */ /* 0x000f280000300800 */
[----:B------:R-:W-:Y:S04]  /*48610*/  STL.64 [R1+0x1e18], R14 ;  /* 0x001e180e01007387 */ /* 0x000fe80000100a00 */
[----:B------:R0:W-:Y:S04]  /*48620*/  STL.64 [R1+0x1e10], R12 ;  /* 0x001e100c01007387 */ /* 0x0001e80000100a00 */
[----:B0-----:R-:W4:Y:S04]  /*48630*/  LDL.LU R12, [R1] ;  /* 0x00000000010c7983 */ /* 0x001f280000300800 */
[----:B------:R-:W4:Y:S04]  /*48640*/  LDL.LU R13, [R1+0x4] ;  /* 0x00000400010d7983 */ /* 0x000f280000300800 */
[----:B------:R-:W0:Y:S02]  /*48650*/  S2R R29, SR_TID.X ;  /* 0x00000000001d7919 */ /* 0x000e240000002100 */
[----:B0-----:R-:W-:-:S02]  /*48660*/  IMAD.SHL.U32 R23, R29, 0x20, RZ ;  /* 0x000000201d177824 */ /* 0x001fc400078e00ff */
[----:B------:R-:W-:-:S03]  /*48670*/  IMAD.SHL.U32 R28, R29, 0x4, RZ ;  /* 0x000000041d1c7824 */ /* 0x000fc600078e00ff */
[----:B------:R-:W-:Y:S01]  /*48680*/  LOP3.LUT R23, R23, 0x60, RZ, 0xc0, !PT ;  /* 0x0000006017177812 */ /* 0x000fe200078ec0ff */
[----:B--2---:R-:W-:Y:S02]  /*48690*/  IMAD.MOV.U32 R14, RZ, RZ, R2 ;  /* 0x000000ffff0e7224 */ /* 0x004fe400078e0002 */
[----:B------:R-:W-:Y:S02]  /*486a0*/  IMAD.SHL.U32 R2, R29, 0x400, RZ ;  /* 0x000004001d027824 */ /* 0x000fe400078e00ff */
[----:B---3--:R-:W-:Y:S01]  /*486b0*/  IMAD.MOV.U32 R15, RZ, RZ, R0 ;  /* 0x000000ffff0f7224 */ /* 0x008fe200078e0000 */
[----:B------:R-:W-:Y:S01]  /*486c0*/  IADD3 R0, R3, 0x1, RZ ;  /* 0x0000000103007810 */ /* 0x000fe20007ffe0ff */
[----:B------:R-:W-:Y:S01]  /*486d0*/  IMAD.SHL.U32 R29, R29, 0x1000, RZ ;  /* 0x000010001d1d7824 */ /* 0x000fe200078e00ff */
[----:B------:R-:W-:Y:S01]  /*486e0*/  LOP3.LUT R2, R2, 0x6000, RZ, 0xc0, !PT ;  /* 0x0000600002027812 */ /* 0x000fe200078ec0ff */
[----:B------:R-:W-:Y:S01]  /*486f0*/  BAR.SYNC.DEFER_BLOCKING 0x0 ;  /* 0x0000000000007b1d */ /* 0x000fe20000010000 */
[----:B------:R-:W-:-:S02]  /*48700*/  ISETP.GE.AND P5, PT, R0, c[0x0][0x17c], PT ;  /* 0x00005f0000007a0c */ /* 0x000fc40003fa6270 */
[----:B------:R-:W-:Y:S02]  /*48710*/  IADD3 R0, R3, 0x2, RZ ;  /* 0x0000000203007810 */ /* 0x000fe40007ffe0ff */
[----:B------:R-:W-:Y:S02]  /*48720*/  LOP3.LUT R29, R29, 0x6000, RZ, 0xc0, !PT ;  /* 0x000060001d1d7812 */ /* 0x000fe400078ec0ff */
[----:B------:R-:W-:Y:S02]  /*48730*/  ISETP.GE.AND P4, PT, R0, c[0x0][0x17c], PT ;  /* 0x00005f0000007a0c */ /* 0x000fe40003f86270 */
[----:B------:R-:W0:Y:S02]  /*48740*/  S2R R0, SR_TID.X ;  /* 0x0000000000007919 */ /* 0x000e240000002100 */
[----:B0-----:R-:W-:-:S05]  /*48750*/  LOP3.LUT R0, R0, 0x60, RZ, 0xc0, !PT ;  /* 0x0000006000007812 */ /* 0x001fca00078ec0ff */
[----:B------:R-:W-:Y:S01]  /*48760*/  IMAD R0, R0, 0x40, R2 ;  /* 0x0000004000007824 */ /* 0x000fe200078e0202 */
[----:B------:R-:W-:Y:S02]  /*48770*/  LOP3.LUT R2, R23, 0x70, R28, 0x78, !PT ;  /* 0x0000007017027812 */ /* 0x000fe400078e781c */
[C---:B------:R-:W-:Y:S02]  /*48780*/  IADD3 R23, R3.reuse, 0x3, RZ ;  /* 0x0000000303177810 */ /* 0x040fe40007ffe0ff */
[----:B------:R-:W-:Y:S01]  /*48790*/  IADD3 R28, R3, 0x4, RZ ;  /* 0x00000004031c7810 */ /* 0x000fe20007ffe0ff */
[----:B------:R-:W-:Y:S01]  /*487a0*/  IMAD.IADD R2, R0, 0x1, R2 ;  /* 0x0000000100027824 */ /* 0x000fe200078e0202 */
[----:B------:R-:W-:Y:S01]  /*487b0*/  ISETP.GE.AND P0, PT, R23, c[0x0][0x17c], PT ;  /* 0x00005f0017007a0c */ /* 0x000fe20003f06270 */
[----:B------:R-:W0:Y:S01]  /*487c0*/  S2R R0, SR_TID.X ;  /* 0x0000000000007919 */ /* 0x000e220000002100 */
[----:B------:R-:W-:-:S03]  /*487d0*/  ISETP.GE.AND P6, PT, R28, c[0x0][0x17c], PT ;  /* 0x00005f001c007a0c */ /* 0x000fc60003fc6270 */
[----:B------:R-:W2:Y:S04]  /*487e0*/  LDL.LU R23, [R1+0x1e58] ;  /* 0x001e580001177983 */ /* 0x000ea80000300800 */
[----:B------:R-:W3:Y:S04]  /*487f0*/  LDL.LU R28, [R1+0x1e54] ;  /* 0x001e5400011c7983 */ /* 0x000ee80000300800 */
[----:B----4-:R-:W-:Y:S04]  /*48800*/  STS.128 [R2+0x80], R4 ;  /* 0x0000800402007388 */ /* 0x010fe80000000c00 */
[----:B------:R4:W-:Y:S01]  /*48810*/  STS.128 [R2], R16 ;  /* 0x0000001002007388 */ /* 0x0009e20000000c00 */
[----:B0-----:R-:W-:-:S05]  /*48820*/  LOP3.LUT R0, R0, 0x7f, RZ, 0xc0, !PT ;  /* 0x0000007f00007812 */ /* 0x001fca00078ec0ff */
[----:B------:R-:W-:Y:S02]  /*48830*/  IMAD R0, R0, 0x10, R29 ;  /* 0x0000001000007824 */ /* 0x000fe400078e021d */
[----:B------:R-:W3:Y:S04]  /*48840*/  LDL.LU R29, [R1+0x1e50] ;  /* 0x001e5000011d7983 */ /* 0x000ee80000300800 */
[----:B----4-:R-:W4:Y:S04]  /*48850*/  LDL.LU.64 R18, [R1+0x1e48] ;  /* 0x001e480001127983 */ /* 0x010f280000300a00 */
[----:B------:R-:W4:Y:S04]  /*48860*/  LDL.LU.64 R16, [R1+0x1e40] ;  /* 0x001e400001107983 */ /* 0x000f280000300a00 */
[----:B------:R-:W3:Y:S04]  /*48870*/  LDL.LU.64 R6, [R1+0x1e38] ;  /* 0x001e380001067983 */ /* 0x000ee80000300a00 */
[----:B------:R-:W3:Y:S04]  /*48880*/  LDL.LU.64 R4, [R1+0x1e30] ;  /* 0x001e300001047983 */ /* 0x000ee80000300a00 */
[----:B------:R0:W-:Y:S04]  /*48890*/  STS.128 [R2+0x100], R8 ;  /* 0x0001000802007388 */ /* 0x0001e80000000c00 */
[----:B0-----:R-:W3:Y:S04]  /*488a0*/  LDL.LU.64 R10, [R1+0x1e28] ;  /* 0x001e2800010a7983 */ /* 0x001ee80000300a00 */
[----:B------:R-:W3:Y:S04]  /*488b0*/  LDL.LU.64 R8, [R1+0x1e20] ;  /* 0x001e200001087983 */ /* 0x000ee80000300a00 */
[----:B------:R0:W-:Y:S04]  /*488c0*/  STS.128 [R2+0x180], R12 ;  /* 0x0001800c02007388 */ /* 0x0001e80000000c00 */
[----:B0-----:R-:W3:Y:S04]  /*488d0*/  LDL.LU.64 R14, [R1+0x1e18] ;  /* 0x001e1800010e7983 */ /* 0x001ee80000300a00 */
[----:B------:R-:W3:Y:S04]  /*488e0*/  LDL.LU.64 R12, [R1+0x1e10] ;  /* 0x001e1000010c7983 */ /* 0x000ee80000300a00 */
[----:B------:R0:W-:Y:S04]  /*488f0*/  STS.128 [R2+0x200], R24 ;  /* 0x0002001802007388 */ /* 0x0001e80000000c00 */
[----:B------:R1:W-:Y:S04]  /*48900*/  STL [R1+0x17fc], R25 ;  /* 0x0017fc1901007387 */ /* 0x0003e80000100800 */
[----:B0-----:R-:W3:Y:S04]  /*48910*/  LDL.LU R24, [R1+0x90] ;  /* 0x0000900001187983 */ /* 0x001ee80000300800 */
[----:B-1----:R-:W3:Y:S04]  /*48920*/  LDL.LU R25, [R1+0x94] ;  /* 0x0000940001197983 */ /* 0x002ee80000300800 */
[----:B------:R-:W3:Y:S04]  /*48930*/  LDL.LU R26, [R1+0x98] ;  /* 0x00009800011a7983 */ /* 0x000ee80000300800 */
[----:B------:R-:W3:Y:S04]  /*48940*/  LDL.LU R27, [R1+0x9c] ;  /* 0x00009c00011b7983 */ /* 0x000ee80000300800 */
[----:B------:R-:W-:Y:S04]  /*48950*/  STL.64 [R1+0x1d38], R20 ;  /* 0x001d381401007387 */ /* 0x000fe80000100a00 */
[----:B--2---:R0:W-:Y:S04]  /*48960*/  STS.128 [R2+0x280], R20 ;  /* 0x0002801402007388 */ /* 0x0041e80000000c00 */
[----:B0-----:R-:W2:Y:S04]  /*48970*/  LDL.LU R20, [R1+0x80] ;  /* 0x0000800001147983 */ /* 0x001ea80000300800 */
[----:B------:R-:W2:Y:S04]  /*48980*/  LDL.LU R21, [R1+0x84] ;  /* 0x0000840001157983 */ /* 0x000ea80000300800 */
[----:B------:R-:W2:Y:S04]  /*48990*/  LDL.LU R22, [R1+0x88] ;  /* 0x0000880001167983 */ /* 0x000ea80000300800 */
[----:B------:R-:W2:Y:S04]  /*489a0*/  LDL.LU R23, [R1+0x8c] ;  /* 0x00008c0001177983 */ /* 0x000ea80000300800 */
[----:B----4-:R0:W-:Y:S04]  /*489b0*/  STS.128 [R2+0x300], R16 ;  /* 0x0003001002007388 */ /* 0x0101e80000000c00 */
[----:B---3--:R1:W-:Y:S04]  /*489c0*/  STS.128 [R2+0x380], R4 ;  /* 0x0003800402007388 */ /* 0x0083e80000000c00 */
[----:B0-----:R-:W3:Y:S04]  /*489d0*/  LDL.LU R16, [R1+0x70] ;  /* 0x0000700001107983 */ /* 0x001ee80000300800 */
[----:B------:R-:W3:Y:S04]  /*489e0*/  LDL.LU R17, [R1+0x74] ;  /* 0x0000740001117983 */ /* 0x000ee80000300800 */
[----:B------:R-:W3:Y:S04]  /*489f0*/  LDL.LU R18, [R1+0x78] ;  /* 0x0000780001127983 */ /* 0x000ee80000300800 */
[----:B------:R-:W3:Y:S04]  /*48a00*/  LDL.LU R19, [R1+0x7c] ;  /* 0x00007c0001137983 */ /* 0x000ee80000300800 */
[----:B-1----:R-:W4:Y:S04]  /*48a10*/  LDL.LU R4, [R1+0x60] ;  /* 0x0000600001047983 */ /* 0x002f280000300800 */
[----:B------:R-:W4:Y:S04]  /*48a20*/  LDL.LU R5, [R1+0x64] ;  /* 0x0000640001057983 */ /* 0x000f280000300800 */
[----:B------:R-:W4:Y:S04]  /*48a30*/  LDL.LU R6, [R1+0x68] ;  /* 0x0000680001067983 */ /* 0x000f280000300800 */
[----:B------:R-:W4:Y:S04]  /*48a40*/  LDL.LU R7, [R1+0x6c] ;  /* 0x00006c0001077983 */ /* 0x000f280000300800 */
[----:B------:R0:W-:Y:S04]  /*48a50*/  STS.128 [R2+0x400], R8 ;  /* 0x0004000802007388 */ /* 0x0001e80000000c00 */
[----:B------:R1:W-:Y:S04]  /*48a60*/  STS.128 [R2+0x480], R12 ;  /* 0x0004800c02007388 */ /* 0x0003e80000000c00 */
[----:B0-----:R-:W4:Y:S04]  /*48a70*/  LDL.LU R8, [R1+0x50] ;  /* 0x0000500001087983 */ /* 0x001f280000300800 */
[----:B------:R-:W4:Y:S04]  /*48a80*/  LDL.LU R9, [R1+0x54] ;  /* 0x0000540001097983 */ /* 0x000f280000300800 */
[----:B------:R-:W4:Y:S04]  /*48a90*/  LDL.LU R10, [R1+0x58] ;  /* 0x00005800010a7983 */ /* 0x000f280000300800 */
[----:B------:R-:W4:Y:S04]  /*48aa0*/  LDL.LU R11, [R1+0x5c] ;  /* 0x00005c00010b7983 */ /* 0x000f280000300800 */
[----:B-1----:R-:W4:Y:S04]  /*48ab0*/  LDL.LU R12, [R1+0x40] ;  /* 0x00004000010c7983 */ /* 0x002f280000300800 */
[----:B------:R-:W4:Y:S04]  /*48ac0*/  LDL.LU R13, [R1+0x44] ;  /* 0x00004400010d7983 */ /* 0x000f280000300800 */
[----:B------:R-:W4:Y:S04]  /*48ad0*/  LDL.LU R14, [R1+0x48] ;  /* 0x00004800010e7983 */ /* 0x000f280000300800 */
[----:B------:R-:W4:Y:S04]  /*48ae0*/  LDL.LU R15, [R1+0x4c] ;  /* 0x00004c00010f7983 */ /* 0x000f280000300800 */
[----:B------:R-:W-:Y:S04]  /*48af0*/  STS.128 [R2+0x780], R24 ;  /* 0x0007801802007388 */ /* 0x000fe80000000c00 */
[----:B--2---:R-:W-:Y:S04]  /*48b00*/  STS.128 [R2+0x700], R20 ;  /* 0x0007001402007388 */ /* 0x004fe80000000c00 */
[----:B---3--:R-:W-:Y:S04]  /*48b10*/  STS.128 [R2+0x680], R16 ;  /* 0x0006801002007388 */ /* 0x008fe80000000c00 */
[----:B----4-:R-:W-:Y:S04]  /*48b20*/  STS.128 [R2+0x600], R4 ;  /* 0x0006000402007388 */ /* 0x010fe80000000c00 */
[----:B------:R-:W-:Y:S04]  /*48b30*/  STS.128 [R2+0x580], R8 ;  /* 0x0005800802007388 */ /* 0x000fe80000000c00 */
[----:B------:R-:W-:Y:S04]  /*48b40*/  STS.128 [R2+0x500], R12 ;  /* 0x0005000c02007388 */ /* 0x000fe80000000c00 */
[----:B------:R-:W-:Y:S06]  /*48b50*/  BAR.SYNC.DEFER_BLOCKING 0x0 ;  /* 0x0000000000007b1d */ /* 0x000fec0000010000 */
[----:B------:R-:W0:Y:S04]  /*48b60*/  LDS.128 R4, [R0] ;  /* 0x0000000000047984 */ /* 0x000e280000000c00 */
[----:B------:R-:W1:Y:S04]  /*48b70*/  LDS.128 R16, [R0+0x800] ;  /* 0x0008000000107984 */ /* 0x000e680000000c00 */
[----:B------:R-:W2:Y:S04]  /*48b80*/  LDS.128 R8, [R0+0x1000] ;  /* 0x0010000000087984 */ /* 0x000ea80000000c00 */
[----:B0-----:R0:W-:Y:S04]  /*48b90*/  STL.64 [R1+0x40], R4 ;  /* 0x0000400401007387 */ /* 0x0011e80000100a00 */
[----:B------:R3:W-:Y:S04]  /*48ba0*/  STL.64 [R1+0x48], R6 ;  /* 0x0000480601007387 */ /* 0x0007e80000100a00 */
[----:B0-----:R-:W4:Y:S04]  /*48bb0*/  LDL.LU R4, [R1+0x180] ;  /* 0x0001800001047983 */ /* 0x001f280000300800 */
[----:B-1----:R-:W-:Y:S04]  /*48bc0*/  STL.64 [R1+0x200], R16 ;  /* 0x0002001001007387 */ /* 0x002fe80000100a00 */
[----:B------:R-:W-:Y:S04]  /*48bd0*/  STL.64 [R1+0x208], R18 ;  /* 0x0002081201007387 */ /* 0x000fe80000100a00 */
[----:B--2---:R0:W-:Y:S04]  /*48be0*/  STL.64 [R1+0x2f0], R8 ;  /* 0x0002f00801007387 */ /* 0x0041e80000100a00 */
[----:B------:R1:W-:Y:S04]  /*48bf0*/  STL.64 [R1+0x2f8], R10 ;  /* 0x0002f80a01007387 */ /* 0x0003e80000100a00 */
[----:B------:R-:W4:Y:S04]  /*48c00*/  LDL.LU R5, [R1+0x184] ;  /* 0x0001840001057983 */ /* 0x000f280000300800 */
[----:B---3--:R-:W2:Y:S04]  /*48c10*/  LDL.LU R6, [R1+0x188] ;  /* 0x0001880001067983 */ /* 0x008ea80000300800 */
[----:B------:R-:W2:Y:S04]  /*48c20*/  LDL.LU R7, [R1+0x18c] ;  /* 0x00018c0001077983 */ /* 0x000ea80000300800 */
[----:B--2---:R-:W-:Y:S04]  /*48c30*/  STL.64 [R1+0x1d48], R6 ;  /* 0x001d480601007387 */ /* 0x004fe80000100a00 */
[----:B----4-:R-:W-:Y:S04]  /*48c40*/  STL.64 [R1+0x1d40], R4 ;  /* 0x001d400401007387 */ /* 0x010fe80000100a00 */
[----:B0-----:R-:W2:Y:S04]  /*48c50*/  LDL.LU R8, [R1+0x170] ;  /* 0x0001700001087983 */ /* 0x001ea80000300800 */
[----:B------:R-:W2:Y:S04]  /*48c60*/  LDL.LU R9, [R1+0x174] ;  /* 0x0001740001097983 */ /* 0x000ea80000300800 */
[----:B-1----:R-:W3:Y:S04]  /*48c70*/  LDL.LU R10, [R1+0x178] ;  /* 0x00017800010a7983 */ /* 0x002ee80000300800 */
[----:B------:R-:W3:Y:S04]  /*48c80*/  LDL.LU R11, [R1+0x17c] ;  /* 0x00017c00010b7983 */ /* 0x000ee80000300800 */
[----:B---3--:R-:W-:Y:S04]  /*48c90*/  STL.64 [R1+0x1d58], R10 ;  /* 0x001d580a01007387 */ /* 0x008fe80000100a00 */
[----:B--2---:R0:W-:Y:S04]  /*48ca0*/  STL.64 [R1+0x1d50], R8 ;  /* 0x001d500801007387 */ /* 0x0041e80000100a00 */
[----:B------:R-:W2:Y:S04]  /*48cb0*/  LDL.LU R20, [R1+0x160] ;  /* 0x0001600001147983 */ /* 0x000ea80000300800 */
[----:B------:R-:W2:Y:S04]  /*48cc0*/  LDL.LU R21, [R1+0x164] ;  /* 0x0001640001157983 */ /* 0x000ea80000300800 */
[----:B------:R-:W3:Y:S04]  /*48cd0*/  LDL.LU R22, [R1+0x168] ;  /* 0x0001680001167983 */ /* 0x000ee80000300800 */
[----:B------:R-:W3:Y:S04]  /*48ce0*/  LDL.LU R23, [R1+0x16c] ;  /* 0x00016c0001177983 */ /* 0x000ee80000300800 */
[----:B---3--:R-:W-:Y:S04]  /*48cf0*/  STL.64 [R1+0x1d68], R22 ;  /* 0x001d681601007387 */ /* 0x008fe80000100a00 */
[----:B--2---:R1:W-:Y:S04]  /*48d00*/  STL.64 [R1+0x1d60], R20 ;  /* 0x001d601401007387 */ /* 0x0043e80000100a00 */
[----:B0-----:R-:W2:Y:S04]  /*48d10*/  LDL.LU R8, [R1+0x140] ;  /* 0x0001400001087983 */ /* 0x001ea80000300800 */
[----:B------:R-:W2:Y:S04]  /*48d20*/  LDL.LU R9, [R1+0x144] ;  /* 0x0001440001097983 */ /* 0x000ea80000300800 */
[----:B------:R-:W3:Y:S04]  /*48d30*/  LDL.LU R10, [R1+0x148] ;  /* 0x00014800010a7983 */ /* 0x000ee80000300800 */
[----:B------:R-:W3:Y:S04]  /*48d40*/  LDL.LU R11, [R1+0x14c] ;  /* 0x00014c00010b7983 */ /* 0x000ee80000300800 */
[----:B---3--:R-:W-:Y:S04]  /*48d50*/  STL.64 [R1+0x1d78], R10 ;  /* 0x001d780a01007387 */ /* 0x008fe80000100a00 */
[----:B--2---:R0:W-:Y:S04]  /*48d60*/  STL.64 [R1+0x1d70], R8 ;  /* 0x001d700801007387 */ /* 0x0041e80000100a00 */
[----:B-1----:R-:W2:Y:S04]  /*48d70*/  LDL.LU R20, [R1+0x130] ;  /* 0x0001300001147983 */ /* 0x002ea80000300800 */
[----:B------:R-:W2:Y:S04]  /*48d80*/  LDL.LU R21, [R1+0x134] ;  /* 0x0001340001157983 */ /* 0x000ea80000300800 */
[----:B------:R-:W3:Y:S04]  /*48d90*/  LDL.LU R22, [R1+0x138] ;  /* 0x0001380001167983 */ /* 0x000ee80000300800 */
[----:B------:R-:W3:Y:S04]  /*48da0*/  LDL.LU R23, [R1+0x13c] ;  /* 0x00013c0001177983 */ /* 0x000ee80000300800 */
[----:B---3--:R-:W-:Y:S04]  /*48db0*/  STL.64 [R1+0x1d88], R22 ;  /* 0x001d881601007387 */ /* 0x008fe80000100a00 */
[----:B--2---:R-:W-:Y:S04]  /*48dc0*/  STL.64 [R1+0x1d80], R20 ;  /* 0x001d801401007387 */ /* 0x004fe80000100a00 */
[----:B0-----:R-:W2:Y:S04]  /*48dd0*/  LDL.LU R8, [R1+0x120] ;  /* 0x0001200001087983 */ /* 0x001ea80000300800 */
        /* <DEDUP_REMOVED lines=44> */
[----:B------:R-:W3:Y:S01]  /*490a0*/  LDL.LU R11, [R1+0xac] ;  /* 0x0000ac00010b7983 */ /* 0x000ee20000300800 */
[----:B------:R-:W-:-:S02]  /*490b0*/  LOP3.LUT R27, R0, 0x20, RZ, 0x3c, !PT ;  /* 0x00000020001b7812 */ /* 0x000fc400078e3cff */
[----:B------:R-:W-:Y:S01]  /*490c0*/  LOP3.LUT R12, R0, 0x40, RZ, 0x3c, !PT ;  /* 0x00000040000c7812 */ /* 0x000fe200078e3cff */
[----:B---3--:R-:W-:Y:S04]  /*490d0*/  STL.64 [R1+0x1e08], R10 ;  /* 0x001e080a01007387 */ /* 0x008fe80000100a00 */
[----:B--2---:R-:W-:Y:S04]  /*490e0*/  STL.64 [R1+0x1e00], R8 ;  /* 0x001e000801007387 */ /* 0x004fe80000100a00 */
[----:B------:R-:W0:Y:S04]  /*490f0*/  LDS.128 R8, [R0+0x1800] ;  /* 0x0018000000087984 */ /* 0x000e280000000c00 */
[----:B------:R-:W2:Y:S04]  /*49100*/  LDL.LU R20, [R1+0x110] ;  /* 0x0001100001147983 */ /* 0x000ea80000300800 */
[----:B------:R-:W2:Y:S04]  /*49110*/  LDL.LU R21, [R1+0x114] ;  /* 0x0001140001157983 */ /* 0x000ea80000300800 */
[----:B------:R-:W2:Y:S04]  /*49120*/  LDL.LU R22, [R1+0x118] ;  /* 0x0001180001167983 */ /* 0x000ea80000300800 */
[----:B------:R-:W2:Y:S04]  /*49130*/  LDL.LU R23, [R1+0x11c] ;  /* 0x00011c0001177983 */ /* 0x000ea80000300800 */
[----:B------:R-:W3:Y:S04]  /*49140*/  LDL.LU R4, [R1+0x150] ;  /* 0x0001500001047983 */ /* 0x000ee80000300800 */
[----:B------:R-:W3:Y:S04]  /*49150*/  LDL.LU R5, [R1+0x154] ;  /* 0x0001540001057983 */ /* 0x000ee80000300800 */
[----:B------:R-:W3:Y:S04]  /*49160*/  LDL.LU R6, [R1+0x158] ;  /* 0x0001580001067983 */ /* 0x000ee80000300800 */
[----:B------:R-:W3:Y:S04]  /*49170*/  LDL.LU R7, [R1+0x15c] ;  /* 0x00015c0001077983 */ /* 0x000ee80000300800 */
[----:B------:R-:W4:Y:S04]  /*49180*/  LDL.LU R16, [R1+0x190] ;  /* 0x0001900001107983 */ /* 0x000f280000300800 */
[----:B------:R-:W4:Y:S04]  /*49190*/  LDL.LU R17, [R1+0x194] ;  /* 0x0001940001117983 */ /* 0x000f280000300800 */
[----:B------:R-:W4:Y:S04]  /*491a0*/  LDL.LU R18, [R1+0x198] ;  /* 0x0001980001127983 */ /* 0x000f280000300800 */
[----:B------:R-:W4:Y:S04]  /*491b0*/  LDL.LU R19, [R1+0x19c] ;  /* 0x00019c0001137983 */ /* 0x000f280000300800 */
[----:B0-----:R-:W-:Y:S04]  /*491c0*/  STL.64 [R1+0x3d0], R8 ;  /* 0x0003d00801007387 */ /* 0x001fe80000100a00 */
[----:B------:R-:W-:Y:S04]  /*491d0*/  STL.64 [R1+0x3d8], R10 ;  /* 0x0003d80a01007387 */ /* 0x000fe80000100a00 */
[----:B------:R-:W0:Y:S04]  /*491e0*/  LDS.128 R8, [R27] ;  /* 0x000000001b087984 */ /* 0x000e280000000c00 */
[----:B0-----:R-:W-:Y:S04]  /*491f0*/  STL.64 [R1+0x70], R8 ;  /* 0x0000700801007387 */ /* 0x001fe80000100a00 */
[----:B------:R-:W-:Y:S04]  /*49200*/  STL.64 [R1+0x78], R10 ;  /* 0x0000780a01007387 */ /* 0x000fe80000100a00 */
[----:B------:R-:W0:Y:S04]  /*49210*/  LDS.128 R8, [R27+0x800] ;  /* 0x000800001b087984 */ /* 0x000e280000000c00 */
        /* <DEDUP_REMOVED lines=8> */
[----:B------:R-:W0:Y:S04]  /*492a0*/  LDS.128 R8, [R12] ;  /* 0x000000000c087984 */ /* 0x000e280000000c00 */
[----:B0-----:R-:W-:Y:S01]  /*492b0*/  STL [R1+0x84], R9 ;  /* 0x0000840901007387 */ /* 0x001fe20000100800 */
[----:B------:R-:W-:-:S03]  /*492c0*/  IMAD.MOV.U32 R24, RZ, RZ, R8 ;  /* 0x000000ffff187224 */ /* 0x000fc600078e0008 */
[----:B------:R-:W-:Y:S04]  /*492d0*/  STL.64 [R1+0x88], R10 ;  /* 0x0000880a01007387 */ /* 0x000fe80000100a00 */
[----:B------:R-:W0:Y:S04]  /*492e0*/  LDS.128 R8, [R12+0x800] ;  /* 0x000800000c087984 */ /* 0x000e280000000c00 */
[----:B0-----:R-:W-:Y:S04]  /*492f0*/  STL.64 [R1+0x220], R8 ;  /* 0x0002200801007387 */ /* 0x001fe80000100a00 */
[----:B------:R-:W-:Y:S04]  /*49300*/  STL.64 [R1+0x228], R10 ;  /* 0x0002280a01007387 */ /* 0x000fe80000100a00 */
[----:B------:R-:W0:Y:S01]  /*49310*/  LDS.128 R8, [R12+0x1000] ;  /* 0x001000000c087984 */ /* 0x000e220000000c00 */
[----:B------:R-:W-:-:S03]  /*49320*/  LOP3.LUT R13, R0, 0x60, RZ, 0x3c, !PT ;  /* 0x00000060000d7812 */ /* 0x000fc600078e3cff */
[----:B0-----:R-:W-:Y:S04]  /*49330*/  STL.64 [R1+0x310], R8 ;  /* 0x0003100801007387 */ /* 0x001fe80000100a00 */
[----:B------:R-:W-:Y:S04]  /*49340*/  STL.64 [R1+0x318], R10 ;  /* 0x0003180a01007387 */ /* 0x000fe80000100a00 */
[----:B------:R-:W0:Y:S04]  /*49350*/  LDS.128 R8, [R12+0x1800] ;  /* 0x001800000c087984 */ /* 0x000e280000000c00 */
        /* <DEDUP_REMOVED lines=12> */
[----:B------:R-:W-:Y:S06]  /*49420*/  BAR.SYNC.DEFER_BLOCKING 0x0 ;  /* 0x0000000000007b1d */ /* 0x000fec0000010000 */
[----:B0-----:R-:W-:Y:S04]  /*49430*/  STL.64 [R1+0x400], R8 ;  /* 0x0004000801007387 */ /* 0x001fe80000100a00 */
[----:B------:R0:W-:Y:S04]  /*49440*/  STL.64 [R1+0x408], R10 ;  /* 0x0004080a01007387 */ /* 0x0001e80000100a00 */
[----:B0-----:R-:W2:Y:S04]  /*49450*/  LDL.LU.64 R10, [R1+0x1e08] ;  /* 0x001e0800010a7983 */ /* 0x001ea80000300a00 */
[----:B------:R-:W2:Y:S04]  /*49460*/  LDL.LU.64 R8, [R1+0x1e00] ;  /* 0x001e000001087983 */ /* 0x000ea80000300a00 */
[----:B--2---:R0:W-:Y:S04]  /*49470*/  STS.128 [R2], R8 ;  /* 0x0000000802007388 */ /* 0x0041e80000000c00 */
[----:B0-----:R-:W2:Y:S04]  /*49480*/  LDL.LU.64 R10, [R1+0x1df8] ;  /* 0x001df800010a7983 */ /* 0x001ea80000300a00 */
[----:B------:R-:W2:Y:S04]  /*49490*/  LDL.LU.64 R8, [R1+0x1df0] ;  /* 0x001df00001087983 */ /* 0x000ea80000300a00 */
[----:B--2---:R0:W-:Y:S04]  /*494a0*/  STS.128 [R2+0x80], R8 ;  /* 0x0000800802007388 */ /* 0x0041e80000000c00 */
        /* <DEDUP_REMOVED lines=17> */
[----:B------:R0:W-:Y:S04]  /*495c0*/  STS.128 [R2+0x380], R20 ;  /* 0x0003801402007388 */ /* 0x0001e80000000c00 */
[----:B0-----:R-:W3:Y:S04]  /*495d0*/  LDL.LU.64 R22, [R1+0x1d88] ;  /* 0x001d880001167983 */ /* 0x001ee80000300a00 */
[----:B------:R-:W3:Y:S04]  /*495e0*/  LDL.LU.64 R20, [R1+0x1d80] ;  /* 0x001d800001147983 */ /* 0x000ee80000300a00 */
[----:B--2---:R0:W-:Y:S04]  /*495f0*/  STS.128 [R2+0x400], R8 ;  /* 0x0004000802007388 */ /* 0x0041e80000000c00 */
[----:B0-----:R-:W2:Y:S04]  /*49600*/  LDL.LU.64 R10, [R1+0x1d78] ;  /* 0x001d7800010a7983 */ /* 0x001ea80000300a00 */
[----:B------:R-:W2:Y:S04]  /*49610*/  LDL.LU.64 R8, [R1+0x1d70] ;  /* 0x001d700001087983 */ /* 0x000ea80000300a00 */
[----:B---3--:R0:W-:Y:S04]  /*49620*/  STS.128 [R2+0x480], R20 ;  /* 0x0004801402007388 */ /* 0x0081e80000000c00 */
[----:B------:R-:W-:Y:S04]  /*49630*/  STS.128 [R2+0x580], R4 ;  /* 0x0005800402007388 */ /* 0x000fe80000000c00 */
[----:B0-----:R-:W3:Y:S04]  /*49640*/  LDL.LU.64 R22, [R1+0x1d68] ;  /* 0x001d680001167983 */ /* 0x001ee80000300a00 */
[----:B------:R-:W3:Y:S04]  /*49650*/  LDL.LU.64 R20, [R1+0x1d60] ;  /* 0x001d600001147983 */ /* 0x000ee80000300a00 */
[----:B--2---:R0:W-:Y:S04]  /*49660*/  STS.128 [R2+0x500], R8 ;  /* 0x0005000802007388 */ /* 0x0041e80000000c00 */
[----:B0-----:R-:W2:Y:S04]  /*49670*/  LDL.LU.64 R10, [R1+0x1d58] ;  /* 0x001d5800010a7983 */ /* 0x001ea80000300a00 */
[----:B------:R-:W2:Y:S04]  /*49680*/  LDL.LU.64 R8, [R1+0x1d50] ;  /* 0x001d500001087983 */ /* 0x000ea80000300a00 */
[----:B------:R-:W2:Y:S04]  /*49690*/  LDL.LU.64 R6, [R1+0x1d48] ;  /* 0x001d480001067983 */ /* 0x000ea80000300a00 */
[----:B------:R-:W2:Y:S04]  /*496a0*/  LDL.LU.64 R4, [R1+0x1d40] ;  /* 0x001d400001047983 */ /* 0x000ea80000300a00 */
[----:B---3--:R0:W-:Y:S04]  /*496b0*/  STS.128 [R2+0x600], R20 ;  /* 0x0006001402007388 */ /* 0x0081e80000000c00 */
[----:B----4-:R-:W-:Y:S04]  /*496c0*/  STS.128 [R2+0x780], R16 ;  /* 0x0007801002007388 */ /* 0x010fe80000000c00 */
[----:B0-----:R-:W3:Y:S04]  /*496d0*/  LDL.LU.64 R20, [R1+0x1d38] ;  /* 0x001d380001147983 */ /* 0x001ee80000300a00 */
[----:B--2---:R-:W-:Y:S04]  /*496e0*/  STS.128 [R2+0x680], R8 ;  /* 0x0006800802007388 */ /* 0x004fe80000000c00 */
[----:B------:R-:W-:Y:S04]  /*496f0*/  STS.128 [R2+0x700], R4 ;  /* 0x0007000402007388 */ /* 0x000fe80000000c00 */
[----:B------:R-:W-:Y:S06]  /*49700*/  BAR.SYNC.DEFER_BLOCKING 0x0 ;  /* 0x0000000000007b1d */ /* 0x000fec0000010000 */
[----:B------:R-:W0:Y:S04]  /*49710*/  LDS.128 R4, [R0] ;  /* 0x0000000000047984 */ /* 0x000e280000000c00 */
[----:B------:R-:W-:Y:S04]  /*49720*/  LDS.128 R16, [R0+0x1000] ;  /* 0x0010000000107984 */ /* 0x000fe80000000c00 */
[----:B------:R-:W-:Y:S04]  /*49730*/  LDS.128 R8, [R0+0x1800] ;  /* 0x0018000000087984 */ /* 0x000fe80000000c00 */
[----:B0-----:R-:W-:Y:S01]  /*49740*/  STL [R1+0x14], R5 ;  /* 0x0000140501007387 */ /* 0x001fe20000100800 */
[----:B------:R-:W-:-:S03]  /*49750*/  IMAD.MOV.U32 R22, RZ, RZ, R4 ;  /* 0x000000ffff167224 */ /* 0x000fc600078e0004 */
[----:B------:R-:W-:Y:S04]  /*49760*/  STL.64 [R1+0x18], R6 ;  /* 0x0000180601007387 */ /* 0x000fe80000100a00 */
[----:B------:R-:W0:Y:S04]  /*49770*/  LDS.128 R4, [R0+0x800] ;  /* 0x0008000000047984 */ /* 0x000e280000000c00 */
[----:B0-----:R-:W-:Y:S04]  /*49780*/  STL.64 [R1+0x60], R4 ;  /* 0x0000600401007387 */ /* 0x001fe80000100a00 */
[----:B------:R-:W-:Y:S04]  /*49790*/  STL.64 [R1+0x68], R6 ;  /* 0x0000680601007387 */ /* 0x000fe80000100a00 */
[----:B------:R-:W0:Y:S04]  /*497a0*/  LDS.128 R4, [R27] ;  /* 0x000000001b047984 */ /* 0x000e280000000c00 */
[----:B------:R-:W-:Y:S04]  /*497b0*/  STL.64 [R1+0xc0], R16 ;  /* 0x0000c01001007387 */ /* 0x000fe80000100a00 */
[----:B------:R-:W-:Y:S04]  /*497c0*/  STL.64 [R1+0xc8], R18 ;  /* 0x0000c81201007387 */ /* 0x000fe80000100a00 */
[----:B------:R-:W1:Y:S04]  /*497d0*/  LDS.128 R16, [R27+0x800] ;  /* 0x000800001b107984 */ /* 0x000e680000000c00 */
[----:B0-----:R-:W-:Y:S04]  /*497e0*/  STL [R1+0x34], R5 ;  /* 0x0000340501007387 */ /* 0x001fe80000100800 */
[----:B------:R-:W-:Y:S04]  /*497f0*/  STL.64 [R1+0x100], R8 ;  /* 0x0001000801007387 */ /* 0x000fe80000100a00 */
[----:B------:R-:W-:Y:S04]  /*49800*/  STL.64 [R1+0x108], R10 ;  /* 0x0001080a01007387 */ /* 0x000fe80000100a00 */
[----:B------:R-:W0:Y:S01]  /*49810*/  LDS.128 R8, [R27+0x1000] ;  /* 0x001000001b087984 */ /* 0x000e220000000c00 */
[----:B------:R-:W-:-:S03]  /*49820*/  IMAD.MOV.U32 R25, RZ, RZ, R4 ;  /* 0x000000ffff197224 */ /* 0x000fc600078e0004 */
[----:B------:R2:W-:Y:S04]  /*49830*/  STL.64 [R1+0x38], R6 ;  /* 0x0000380601007387 */ /* 0x0005e80000100a00 */
[----:B------:R-:W4:Y:S04]  /*49840*/  LDL.LU R4, [R1+0x2c0] ;  /* 0x0002c00001047983 */ /* 0x000f280000300800 */
[----:B-1----:R-:W-:Y:S04]  /*49850*/  STL.64 [R1+0xa0], R16 ;  /* 0x0000a01001007387 */ /* 0x002fe80000100a00 */
[----:B------:R-:W-:Y:S04]  /*49860*/  STL.64 [R1+0xa8], R18 ;  /* 0x0000a81201007387 */ /* 0x000fe80000100a00 */
[----:B0-----:R0:W-:Y:S04]  /*49870*/  STL.64 [R1+0xe0], R8 ;  /* 0x0000e00801007387 */ /* 0x0011e80000100a00 */
[----:B------:R1:W-:Y:S04]  /*49880*/  STL.64 [R1+0xe8], R10 ;  /* 0x0000e80a01007387 */ /* 0x0003e80000100a00 */
[----:B------:R-:W4:Y:S04]  /*49890*/  LDL.LU R5, [R1+0x2c4] ;  /* 0x0002c40001057983 */ /* 0x000f280000300800 */
[----:B--2---:R-:W2:Y:S04]  /*498a0*/  LDL.LU R6, [R1+0x2c8] ;  /* 0x0002c80001067983 */ /* 0x004ea80000300800 */
[----:B------:R-:W2:Y:S04]  /*498b0*/  LDL.LU R7, [R1+0x2cc] ;  /* 0x0002cc0001077983 */ /* 0x000ea80000300800 */
[----:B--2---:R-:W-:Y:S04]  /*498c0*/  STL.64 [R1+0x1c60], R6 ;  /* 0x001c600601007387 */ /* 0x004fe80000100a00 */
[----:B----4-:R2:W-:Y:S04]  /*498d0*/  STL.64 [R1+0x1c58], R4 ;  /* 0x001c580401007387 */ /* 0x0105e80000100a00 */
[----:B0-----:R-:W4:Y:S04]  /*498e0*/  LDL.LU R8, [R1+0x2b0] ;  /* 0x0002b00001087983 */ /* 0x001f280000300800 */
[----:B------:R-:W4:Y:S04]  /*498f0*/  LDL.LU R9, [R1+0x2b4] ;  /* 0x0002b40001097983 */ /* 0x000f280000300800 */
[----:B-1----:R-:W2:Y:S04]  /*49900*/  LDL.LU R10, [R1+0x2b8] ;  /* 0x0002b800010a7983 */ /* 0x002ea80000300800 */
[----:B------:R-:W2:Y:S04]  /*49910*/  LDL.LU R11, [R1+0x2bc] ;  /* 0x0002bc00010b7983 */ /* 0x000ea80000300800 */
[----:B--2---:R-:W-:Y:S04]  /*49920*/  STL.64 [R1+0x1c70], R10 ;  /* 0x001c700a01007387 */ /* 0x004fe80000100a00 */
[----:B----4-:R-:W-:Y:S04]  /*49930*/  STL.64 [R1+0x1c68], R8 ;  /* 0x001c680801007387 */ /* 0x010fe80000100a00 */
[----:B------:R-:W2:Y:S04]  /*49940*/  LDL.LU R4, [R1+0x2a0] ;  /* 0x0002a00001047983 */ /* 0x000ea80000300800 */
[----:B------:R-:W2:Y:S04]  /*49950*/  LDL.LU R5, [R1+0x2a4] ;  /* 0x0002a40001057983 */ /* 0x000ea80000300800 */
[----:B------:R-:W4:Y:S04]  /*49960*/  LDL.LU R6, [R1+0x2a8] ;  /* 0x0002a80001067983 */ /* 0x000f280000300800 */
[----:B------:R-:W4:Y:S04]  /*49970*/  LDL.LU R7, [R1+0x2ac] ;  /* 0x0002ac0001077983 */ /* 0x000f280000300800 */
[----:B----4-:R-:W-:Y:S04]  /*49980*/  STL.64 [R1+0x1c80], R6 ;  /* 0x001c800601007387 */ /* 0x010fe80000100a00 */
[----:B--2---:R0:W-:Y:S04]  /*49990*/  STL.64 [R1+0x1c78], R4 ;  /* 0x001c780401007387 */ /* 0x0041e80000100a00 */
[----:B0-----:R-:W2:Y:S04]  /*499a0*/  LDL.LU R4, [R1+0x280] ;  /* 0x0002800001047983 */ /* 0x001ea80000300800 */
        /* <DEDUP_REMOVED lines=64> */
[----:B--2---:R-:W-:Y:S04]  /*49db0*/  STL.64 [R1+0x1d28], R4 ;  /* 0x001d280401007387 */ /* 0x004fe80000100a00 */
[----:B------:R-:W0:Y:S04]  /*49dc0*/  LDS.128 R4, [R27+0x1800] ;  /* 0x001800001b047984 */ /* 0x000e280000000c00 */
[----:B------:R-:W2:Y:S04]  /*49dd0*/  LDL.LU R8, [R1+0x290] ;  /* 0x0002900001087983 */ /* 0x000ea80000300800 */
[----:B------:R-:W2:Y:S04]  /*49de0*/  LDL.LU R9, [R1+0x294] ;  /* 0x0002940001097983 */ /* 0x000ea80000300800 */
[----:B------:R-:W2:Y:S04]  /*49df0*/  LDL.LU R10, [R1+0x298] ;  /* 0x00029800010a7983 */ /* 0x000ea80000300800 */
[----:B------:R-:W2:Y:S04]  /*49e00*/  LDL.LU R11, [R1+0x29c] ;  /* 0x00029c00010b7983 */ /* 0x000ea80000300800 */
[----:B------:R-:W4:Y:S04]  /*49e10*/  LDL.LU R16, [R1+0x2d0] ;  /* 0x0002d00001107983 */ /* 0x000f280000300800 */
[----:B------:R-:W4:Y:S04]  /*49e20*/  LDL.LU R17, [R1+0x2d4] ;  /* 0x0002d40001117983 */ /* 0x000f280000300800 */
[----:B------:R-:W4:Y:S04]  /*49e30*/  LDL.LU R18, [R1+0x2d8] ;  /* 0x0002d80001127983 */ /* 0x000f280000300800 */
[----:B------:R-:W4:Y:S04]  /*49e40*/  LDL.LU R19, [R1+0x2dc] ;  /* 0x0002dc0001137983 */ /* 0x000f280000300800 */
[----:B0-----:R-:W-:Y:S04]  /*49e50*/  STL.64 [R1+0x120], R4 ;  /* 0x0001200401007387 */ /* 0x001fe80000100a00 */
[----:B------:R-:W-:Y:S04]  /*49e60*/  STL.64 [R1+0x128], R6 ;  /* 0x0001280601007387 */ /* 0x000fe80000100a00 */
[----:B------:R-:W0:Y:S04]  /*49e70*/  LDS.128 R4, [R12] ;  /* 0x000000000c047984 */ /* 0x000e280000000c00 */
[----:B0-----:R-:W-:Y:S01]  /*49e80*/  STL [R1+0x24], R5 ;  /* 0x0000240501007387 */ /* 0x001fe20000100800 */
[----:B------:R-:W-:-:S03]  /*49e90*/  IMAD.MOV.U32 R23, RZ, RZ, R4 ;  /* 0x000000ffff177224 */ /* 0x000fc600078e0004 */
[----:B------:R-:W-:Y:S04]  /*49ea0*/  STL.64 [R1+0x28], R6 ;  /* 0x0000280601007387 */ /* 0x000fe80000100a00 */
[----:B------:R-:W0:Y:S04]  /*49eb0*/  LDS.128 R4, [R12+0x800] ;  /* 0x000800000c047984 */ /* 0x000e280000000c00 */
[----:B------:R1:W-:Y:S04]  /*49ec0*/  STL.64 [R1+0x1808], R22 ;  /* 0x0018081601007387 */ /* 0x0003e80000100a00 */
[----:B---3--:R-:W-:Y:S04]  /*49ed0*/  STL.64 [R1+0x1800], R20 ;  /* 0x0018001401007387 */ /* 0x008fe80000100a00 */
[----:B0-----:R-:W-:Y:S04]  /*49ee0*/  STL.64 [R1+0x90], R4 ;  /* 0x0000900401007387 */ /* 0x001fe80000100a00 */
[----:B------:R-:W-:Y:S04]  /*49ef0*/  STL.64 [R1+0x98], R6 ;  /* 0x0000980601007387 */ /* 0x000fe80000100a00 */
[----:B------:R-:W0:Y:S01]  /*49f00*/  LDS.128 R4, [R12+0x1000] ;  /* 0x001000000c047984 */ /* 0x000e220000000c00 */
[----:B-1----:R-:W-:-:S03]  /*49f10*/  LOP3.LUT R23, R0, 0x60, RZ, 0x3c, !PT ;  /* 0x0000006000177812 */ /* 0x002fc600078e3cff */
        /* <DEDUP_REMOVED lines=17> */
[----:B0-----:R-:W-:Y:S04]  /*4a030*/  STL.64 [R1], R4 ;  /* 0x0000000401007387 */ /* 0x001fe80000100a00 */
[----:B------:R0:W-:Y:S04]  /*4a040*/  STL.64 [R1+0x8], R6 ;  /* 0x0000080601007387 */ /* 0x0001e80000100a00 */
[----:B0-----:R-:W3:Y:S04]  /*4a050*/  LDL.LU.64 R6, [R1+0x1d30] ;  /* 0x001d300001067983 */ /* 0x001ee80000300a00 */
[----:B------:R-:W3:Y:S04]  /*4a060*/  LDL.LU.64 R4, [R1+0x1d28] ;  /* 0x001d280001047983 */ /* 0x000ee80000300a00 */
[----:B---3--:R0:W-:Y:S04]  /*4a070*/  STS.128 [R2], R4 ;  /* 0x0000000402007388 */ /* 0x0081e80000000c00 */
[----:B0-----:R-:W3:Y:S04]  /*4a080*/  LDL.LU.64 R6, [R1+0x1d20] ;  /* 0x001d200001067983 */ /* 0x001ee80000300a00 */
[----:B------:R-:W3:Y:S04]  /*4a090*/  LDL.LU.64 R4, [R1+0x1d18] ;  /* 0x001d180001047983 */ /* 0x000ee80000300a00 */
[----:B---3--:R0:W-:Y:S04]  /*4a0a0*/  STS.128 [R2+0x80], R4 ;  /* 0x0000800402007388 */ /* 0x0081e80000000c00 */
        /* <DEDUP_REMOVED lines=29> */
[----:B--2---:R0:W-:Y:S04]  /*4a280*/  STS.128 [R2+0x580], R8 ;  /* 0x0005800802007388 */ /* 0x0041e80000000c00 */
[----:B0-----:R-:W2:Y:S04]  /*4a290*/  LDL.LU.64 R10, [R1+0x1c70] ;  /* 0x001c7000010a7983 */ /* 0x001ea80000300a00 */
[----:B------:R-:W2:Y:S04]  /*4a2a0*/  LDL.LU.64 R8, [R1+0x1c68] ;  /* 0x001c680001087983 */ /* 0x000ea80000300a00 */
[----:B---3--:R0:W-:Y:S04]  /*4a2b0*/  STS.128 [R2+0x600], R4 ;  /* 0x0006000402007388 */ /* 0x0081e80000000c00 */
[----:B0-----:R-:W3:Y:S04]  /*4a2c0*/  LDL.LU.64 R6, [R1+0x1c60] ;  /* 0x001c600001067983 */ /* 0x001ee80000300a00 */
[----:B------:R-:W3:Y:S04]  /*4a2d0*/  LDL.LU.64 R4, [R1+0x1c58] ;  /* 0x001c580001047983 */ /* 0x000ee80000300a00 */
[----:B--2---:R-:W-:Y:S04]  /*4a2e0*/  STS.128 [R2+0x680], R8 ;  /* 0x0006800802007388 */ /* 0x004fe80000000c00 */
[----:B----4-:R-:W-:Y:S04]  /*4a2f0*/  STS.128 [R2+0x780], R16 ;  /* 0x0007801002007388 */ /* 0x010fe80000000c00 */
[----:B---3--:R0:W-:Y:S04]  /*4a300*/  STS.128 [R2+0x700], R4 ;  /* 0x0007000402007388 */ /* 0x0081e80000000c00 */
[----:B------:R-:W-:Y:S06]  /*4a310*/  BAR.SYNC.DEFER_BLOCKING 0x0 ;  /* 0x0000000000007b1d */ /* 0x000fec0000010000 */
[----:B0-----:R-:W2:Y:S04]  /*4a320*/  LDL.LU R4, [R1+0x450] ;  /* 0x0004500001047983 */ /* 0x001ea80000300800 */
[----:B------:R-:W0:Y:S04]  /*4a330*/  LDS.128 R16, [R0] ;  /* 0x0000000000107984 */ /* 0x000e280000000c00 */
[----:B------:R-:W1:Y:S04]  /*4a340*/  LDS.128 R8, [R0+0x800] ;  /* 0x0008000000087984 */ /* 0x000e680000000c00 */
[----:B0-----:R-:W-:Y:S04]  /*4a350*/  STL.64 [R1+0x180], R16 ;  /* 0x0001801001007387 */ /* 0x001fe80000100a00 */
[----:B------:R-:W-:Y:S04]  /*4a360*/  STL.64 [R1+0x188], R18 ;  /* 0x0001881201007387 */ /* 0x000fe80000100a00 */
[----:B-1----:R0:W-:Y:S04]  /*4a370*/  STL.64 [R1+0x240], R8 ;  /* 0x0002400801007387 */ /* 0x0021e80000100a00 */
[----:B------:R1:W-:Y:S04]  /*4a380*/  STL.64 [R1+0x248], R10 ;  /* 0x0002480a01007387 */ /* 0x0003e80000100a00 */
[----:B------:R-:W2:Y:S04]  /*4a390*/  LDL.LU R5, [R1+0x454] ;  /* 0x0004540001057983 */ /* 0x000ea80000300800 */
[----:B------:R-:W3:Y:S04]  /*4a3a0*/  LDL.LU R6, [R1+0x458] ;  /* 0x0004580001067983 */ /* 0x000ee80000300800 */
[----:B------:R-:W3:Y:S04]  /*4a3b0*/  LDL.LU R7, [R1+0x45c] ;  /* 0x00045c0001077983 */ /* 0x000ee80000300800 */
[----:B---3--:R-:W-:Y:S04]  /*4a3c0*/  STL.64 [R1+0x1b80], R6 ;  /* 0x001b800601007387 */ /* 0x008fe80000100a00 */
[----:B--2---:R2:W-:Y:S04]  /*4a3d0*/  STL.64 [R1+0x1b78], R4 ;  /* 0x001b780401007387 */ /* 0x0045e80000100a00 */
[----:B0-----:R-:W3:Y:S04]  /*4a3e0*/  LDL.LU R8, [R1+0x440] ;  /* 0x0004400001087983 */ /* 0x001ee80000300800 */
[----:B------:R-:W3:Y:S04]  /*4a3f0*/  LDL.LU R9, [R1+0x444] ;  /* 0x0004440001097983 */ /* 0x000ee80000300800 */
[----:B-1----:R-:W4:Y:S04]  /*4a400*/  LDL.LU R10, [R1+0x448] ;  /* 0x00044800010a7983 */ /* 0x002f280000300800 */
[----:B------:R-:W4:Y:S04]  /*4a410*/  LDL.LU R11, [R1+0x44c] ;  /* 0x00044c00010b7983 */ /* 0x000f280000300800 */
[----:B----4-:R-:W-:Y:S04]  /*4a420*/  STL.64 [R1+0x1b90], R10 ;  /* 0x001b900a01007387 */ /* 0x010fe80000100a00 */
[----:B---3--:R-:W-:Y:S04]  /*4a430*/  STL.64 [R1+0x1b88], R8 ;  /* 0x001b880801007387 */ /* 0x008fe80000100a00 */
[----:B--2---:R-:W2:Y:S04]  /*4a440*/  LDL.LU R4, [R1+0x430] ;  /* 0x0004300001047983 */ /* 0x004ea80000300800 */
        /* <DEDUP_REMOVED lines=122> */
[----:B0-----:R-:W4:Y:S04]  /*4abf0*/  LDL.LU.64 R6, [R1+0x1c50] ;  /* 0x001c500001067983 */ /* 0x001f280000300a00 */
[----:B------:R-:W4:Y:S04]  /*4ac00*/  LDL.LU.64 R4, [R1+0x1c48] ;  /* 0x001c480001047983 */ /* 0x000f280000300a00 */
[----:B----4-:R0:W-:Y:S04]  /*4ac10*/  STS.128 [R2], R4 ;  /* 0x0000000402007388 */ /* 0x0101e80000000c00 */
[----:B0-----:R-:W4:Y:S04]  /*4ac20*/  LDL.LU.64 R6, [R1+0x1c40] ;  /* 0x001c400001067983 */ /* 0x001f280000300a00 */
[----:B------:R-:W4:Y:S04]  /*4ac30*/  LDL.LU.64 R4, [R1+0x1c38] ;  /* 0x001c380001047983 */ /* 0x000f280000300a00 */
[----:B----4-:R0:W-:Y:S04]  /*4ac40*/  STS.128 [R2+0x80], R4 ;  /* 0x0000800402007388 */ /* 0x0101e80000000c00 */
        /* <DEDUP_REMOVED lines=29> */
[----:B--2---:R0:W-:Y:S04]  /*4ae20*/  STS.128 [R2+0x580], R8 ;  /* 0x0005800802007388 */ /* 0x0041e80000000c00 */
[----:B0-----:R-:W2:Y:S04]  /*4ae30*/  LDL.LU.64 R10, [R1+0x1b90] ;  /* 0x001b9000010a7983 */ /* 0x001ea80000300a00 */
[----:B------:R-:W2:Y:S04]  /*4ae40*/  LDL.LU.64 R8, [R1+0x1b88] ;  /* 0x001b880001087983 */ /* 0x000ea80000300a00 */
[----:B----4-:R0:W-:Y:S04]  /*4ae50*/  STS.128 [R2+0x600], R4 ;  /* 0x0006000402007388 */ /* 0x0101e80000000c00 */
[----:B0-----:R-:W4:Y:S04]  /*4ae60*/  LDL.LU.64 R6, [R1+0x1b80] ;  /* 0x001b800001067983 */ /* 0x001f280000300a00 */
[----:B------:R-:W4:Y:S04]  /*4ae70*/  LDL.LU.64 R4, [R1+0x1b78] ;  /* 0x001b780001047983 */ /* 0x000f280000300a00 */
[----:B--2---:R-:W-:Y:S04]  /*4ae80*/  STS.128 [R2+0x680], R8 ;  /* 0x0006800802007388 */ /* 0x004fe80000000c00 */
[----:B---3--:R-:W-:Y:S04]  /*4ae90*/  STS.128 [R2+0x780], R16 ;  /* 0x0007801002007388 */ /* 0x008fe80000000c00 */
[----:B----4-:R0:W-:Y:S04]  /*4aea0*/  STS.128 [R2+0x700], R4 ;  /* 0x0007000402007388 */ /* 0x0101e80000000c00 */
        /* <DEDUP_REMOVED lines=371> */
[----:B----4-:R-:W-:Y:S04]  /*4c5e0*/  STS.128 [R2+0x700], R4 ;  /* 0x0007000402007388 */ /* 0x010fe80000000c00 */
[----:B------:R-:W-:Y:S06]  /*4c5f0*/  BAR.SYNC.DEFER_BLOCKING 0x0 ;  /* 0x0000000000007b1d */ /* 0x000fec0000010000 */
[----:B------:R-:W0:Y:S04]  /*4c600*/  LDS.128 R4, [R0] ;  /* 0x0000000000047984 */ /* 0x000e280000000c00 */
[----:B------:R-:W1:Y:S04]  /*4c610*/  LDS.128 R16, [R0+0x800] ;  /* 0x0008000000107984 */ /* 0x000e680000000c00 */
[----:B------:R-:W2:Y:S04]  /*4c620*/  LDS.128 R8, [R0+0x1000] ;  /* 0x0010000000087984 */ /* 0x000ea80000000c00 */
[----:B0-----:R-:W-:Y:S04]  /*4c630*/  STL.64 [R1+0x380], R4 ;  /* 0x0003800401007387 */ /* 0x001fe80000100a00 */
[----:B------:R-:W-:Y:S04]  /*4c640*/  STL.64 [R1+0x388], R6 ;  /* 0x0003880601007387 */ /* 0x000fe80000100a00 */
[----:B------:R-:W0:Y:S04]  /*4c650*/  LDS.128 R4, [R0+0x1800] ;  /* 0x0018000000047984 */ /* 0x000e280000000c00 */
[----:B-1----:R-:W-:Y:S04]  /*4c660*/  STL.64 [R1+0x410], R16 ;  /* 0x0004101001007387 */ /* 0x002fe80000100a00 */
[----:B------:R-:W-:Y:S04]  /*4c670*/  STL.64 [R1+0x418], R18 ;  /* 0x0004181201007387 */ /* 0x000fe80000100a00 */
[----:B------:R-:W1:Y:S04]  /*4c680*/  LDS.128 R16, [R27] ;  /* 0x000000001b107984 */ /* 0x000e680000000c00 */
[----:B--2---:R-:W-:Y:S04]  /*4c690*/  STL.64 [R1+0x4f0], R8 ;  /* 0x0004f00801007387 */ /* 0x004fe80000100a00 */
[----:B------:R-:W-:Y:S04]  /*4c6a0*/  STL.64 [R1+0x4f8], R10 ;  /* 0x0004f80a01007387 */ /* 0x000fe80000100a00 */
[----:B------:R-:W2:Y:S04]  /*4c6b0*/  LDS.128 R8, [R27+0x800] ;  /* 0x000800001b087984 */ /* 0x000ea80000000c00 */
[----:B0-----:R-:W-:Y:S04]  /*4c6c0*/  STL.64 [R1+0x470], R4 ;  /* 0x0004700401007387 */ /* 0x001fe80000100a00 */
[----:B------:R-:W-:Y:S04]  /*4c6d0*/  STL.64 [R1+0x478], R6 ;  /* 0x0004780601007387 */ /* 0x000fe80000100a00 */
[----:B------:R-:W0:Y:S04]  /*4c6e0*/  LDS.128 R4, [R27+0x1000] ;  /* 0x001000001b047984 */ /* 0x000e280000000c00 */
[----:B-1----:R1:W-:Y:S04]  /*4c6f0*/  STL.64 [R1+0x3a0], R16 ;  /* 0x0003a01001007387 */ /* 0x0023e80000100a00 */
[----:B------:R3:W-:Y:S04]  /*4c700*/  STL.64 [R1+0x3a8], R18 ;  /* 0x0003a81201007387 */ /* 0x0007e80000100a00 */
[----:B-1----:R-:W4:Y:S04]  /*4c710*/  LDL.LU R16, [R1+0x1140] ;  /* 0x0011400001107983 */ /* 0x002f280000300800 */
[----:B--2---:R-:W-:Y:S04]  /*4c720*/  STL.64 [R1+0x450], R8 ;  /* 0x0004500801007387 */ /* 0x004fe80000100a00 */
[----:B------:R-:W-:Y:S04]  /*4c730*/  STL.64 [R1+0x458], R10 ;  /* 0x0004580a01007387 */ /* 0x000fe80000100a00 */
[----:B------:R-:W-:Y:S04]  /*4c740*/  LDS.128 R8, [R12+0x1000] ;  /* 0x001000000c087984 */ /* 0x000fe80000000c00 */
[----:B0-----:R-:W-:Y:S04]  /*4c750*/  STL.64 [R1+0x430], R4 ;  /* 0x0004300401007387 */ /* 0x001fe80000100a00 */
[----:B------:R-:W-:Y:S04]  /*4c760*/  STL.64 [R1+0x438], R6 ;  /* 0x0004380601007387 */ /* 0x000fe80000100a00 */
[----:B------:R-:W4:Y:S04]  /*4c770*/  LDL.LU R17, [R1+0x1144] ;  /* 0x0011440001117983 */ /* 0x000f280000300800 */
[----:B---3--:R-:W2:Y:S04]  /*4c780*/  LDL.LU R18, [R1+0x1148] ;  /* 0x0011480001127983 */ /* 0x008ea80000300800 */
[----:B------:R-:W2:Y:S04]  /*4c790*/  LDL.LU R19, [R1+0x114c] ;  /* 0x00114c0001137983 */ /* 0x000ea80000300800 */
[----:B------:R-:W0:Y:S04]  /*4c7a0*/  LDS.128 R4, [R27+0x1800] ;  /* 0x001800001b047984 */ /* 0x000e280000000c00 */
[----:B--2---:R-:W-:Y:S04]  /*4c7b0*/  STL.64 [R1+0x18e8], R18 ;  /* 0x0018e81201007387 */ /* 0x004fe80000100a00 */
[----:B----4-:R-:W-:Y:S04]  /*4c7c0*/  STL.64 [R1+0x18e0], R16 ;  /* 0x0018e01001007387 */ /* 0x010fe80000100a00 */
[----:B------:R-:W-:Y:S04]  /*4c7d0*/  STL.64 [R1+0x18f8], R26 ;  /* 0x0018f81a01007387 */ /* 0x000fe80000100a00 */
[----:B------:R-:W-:Y:S04]  /*4c7e0*/  STL.64 [R1+0x18f0], R24 ;  /* 0x0018f01801007387 */ /* 0x000fe80000100a00 */
[----:B0-----:R-:W-:Y:S04]  /*4c7f0*/  STL.64 [R1+0x3b0], R4 ;  /* 0x0003b00401007387 */ /* 0x001fe80000100a00 */
[----:B------:R-:W-:Y:S04]  /*4c800*/  STL.64 [R1+0x3b8], R6 ;  /* 0x0003b80601007387 */ /* 0x000fe80000100a00 */
[----:B------:R-:W0:Y:S04]  /*4c810*/  LDS.128 R4, [R12] ;  /* 0x000000000c047984 */ /* 0x000e280000000c00 */
[----:B------:R-:W1:Y:S04]  /*4c820*/  LDS.128 R16, [R12+0x800] ;  /* 0x000800000c107984 */ /* 0x000e680000000c00 */
[----:B0-----:R-:W-:Y:S04]  /*4c830*/  STL.64 [R1+0x390], R4 ;  /* 0x0003900401007387 */ /* 0x001fe80000100a00 */
[----:B------:R-:W-:Y:S04]  /*4c840*/  STL.64 [R1+0x398], R6 ;  /* 0x0003980601007387 */ /* 0x000fe80000100a00 */
[----:B------:R-:W0:Y:S04]  /*4c850*/  LDS.128 R4, [R12+0x1800] ;  /* 0x001800000c047984 */ /* 0x000e280000000c00 */
[----:B-1----:R-:W-:Y:S04]  /*4c860*/  STL.64 [R1+0x370], R16 ;  /* 0x0003701001007387 */ /* 0x002fe80000100a00 */
[----:B------:R-:W-:Y:S04]  /*4c870*/  STL.64 [R1+0x378], R18 ;  /* 0x0003781201007387 */ /* 0x000fe80000100a00 */
[----:B------:R1:W-:Y:S04]  /*4c880*/  STL [R1+0x1900], R12 ;  /* 0x0019000c01007387 */ /* 0x0003e80000100800 */
[----:B------:R-:W-:Y:S04]  /*4c890*/  STL.64 [R1+0x360], R8 ;  /* 0x0003600801007387 */ /* 0x000fe80000100a00 */
[----:B------:R-:W-:Y:S04]  /*4c8a0*/  STL.64 [R1+0x368], R10 ;  /* 0x0003680a01007387 */ /* 0x000fe80000100a00 */
[----:B------:R-:W2:Y:S04]  /*4c8b0*/  LDL.LU R24, [R1+0x1100] ;  /* 0x0011000001187983 */ /* 0x000ea80000300800 */
[----:B------:R-:W3:Y:S04]  /*4c8c0*/  LDS.128 R8, [R23+0x800] ;  /* 0x0008000017087984 */ /* 0x000ee80000000c00 */
[----:B0-----:R-:W-:Y:S04]  /*4c8d0*/  STL.64 [R1+0x520], R4 ;  /* 0x0005200401007387 */ /* 0x001fe80000100a00 */
[----:B------:R-:W-:Y:S04]  /*4c8e0*/  STL.64 [R1+0x528], R6 ;  /* 0x0005280601007387 */ /* 0x000fe80000100a00 */
[----:B------:R-:W2:Y:S04]  /*4c8f0*/  LDL.LU R25, [R1+0x1104] ;  /* 0x0011040001197983 */ /* 0x000ea80000300800 */
[----:B------:R-:W4:Y:S04]  /*4c900*/  LDL.LU R26, [R1+0x1108] ;  /* 0x00110800011a7983 */ /* 0x000f280000300800 */
[----:B------:R-:W4:Y:S04]  /*4c910*/  LDL.LU R27, [R1+0x110c] ;  /* 0x00110c00011b7983 */ /* 0x000f280000300800 */
[----:B------:R-:W0:Y:S04]  /*4c920*/  LDS.128 R4, [R23] ;  /* 0x0000000017047984 */ /* 0x000e280000000c00 */
[----:B----4-:R-:W-:Y:S04]  /*4c930*/  STL.64 [R1+0x1910], R26 ;  /* 0x0019101a01007387 */ /* 0x010fe80000100a00 */
[----:B--2---:R2:W-:Y:S04]  /*4c940*/  STL.64 [R1+0x1908], R24 ;  /* 0x0019081801007387 */ /* 0x0045e80000100a00 */
[----:B-1----:R-:W4:Y:S04]  /*4c950*/  LDL.LU R12, [R1+0x10f0] ;  /* 0x0010f000010c7983 */ /* 0x002f280000300800 */
[----:B------:R-:W4:Y:S04]  /*4c960*/  LDL.LU R13, [R1+0x10f4] ;  /* 0x0010f400010d7983 */ /* 0x000f280000300800 */
[----:B------:R-:W2:Y:S04]  /*4c970*/  LDL.LU R14, [R1+0x10f8] ;  /* 0x0010f800010e7983 */ /* 0x000ea80000300800 */
        /* <DEDUP_REMOVED lines=9> */
[----:B-1----:R-:W2:Y:S04]  /*4ca10*/  LDL.LU R24, [R1+0x10c0] ;  /* 0x0010c00001187983 */ /* 0x002ea80000300800 */
        /* <DEDUP_REMOVED lines=46> */
[----:B--2---:R-:W-:Y:S04]  /*4cd00*/  STL.64 [R1+0x19a8], R24 ;  /* 0x0019a81801007387 */ /* 0x004fe80000100a00 */
        /* <DEDUP_REMOVED lines=8> */
[----:B---3--:R-:W-:Y:S04]  /*4cd90*/  STL [R1+0x17f8], R11 ;  /* 0x0017f80b01007387 */ /* 0x008fe80000100800 */
[----:B0-----:R-:W-:Y:S04]  /*4cda0*/  STL.64 [R1+0x350], R4 ;  /* 0x0003500401007387 */ /* 0x001fe80000100a00 */
[----:B------:R-:W-:Y:S04]  /*4cdb0*/  STL.64 [R1+0x358], R6 ;  /* 0x0003580601007387 */ /* 0x000fe80000100a00 */
[----:B------:R-:W0:Y:S04]  /*4cdc0*/  LDS.128 R4, [R23+0x1000] ;  /* 0x0010000017047984 */ /* 0x000e280000000c00 */
[----:B------:R-:W1:Y:S04]  /*4cdd0*/  LDS.128 R24, [R23+0x1800] ;  /* 0x0018000017187984 */ /* 0x000e680000000c00 */
[----:B------:R-:W-:Y:S04]  /*4cde0*/  STL [R1+0x1828], R10 ;  /* 0x0018280a01007387 */ /* 0x000fe80000100800 */
[----:B------:R3:W-:Y:S04]  /*4cdf0*/  STL.64 [R1+0x1820], R8 ;  /* 0x0018200801007387 */ /* 0x0007e80000100a00 */
[----:B------:R-:W-:Y:S06]  /*4ce00*/  BAR.SYNC.DEFER_BLOCKING 0x0 ;  /* 0x0000000000007b1d */ /* 0x000fec0000010000 */
[----:B---3--:R-:W3:Y:S04]  /*4ce10*/  LDL.LU R8, [R1+0x1130] ;  /* 0x0011300001087983 */ /* 0x008ee80000300800 */
[----:B------:R-:W3:Y:S04]  /*4ce20*/  LDL.LU R9, [R1+0x1134] ;  /* 0x0011340001097983 */ /* 0x000ee80000300800 */
[----:B------:R-:W3:Y:S04]  /*4ce30*/  LDL.LU R10, [R1+0x1138] ;  /* 0x00113800010a7983 */ /* 0x000ee80000300800 */
[----:B------:R-:W3:Y:S04]  /*4ce40*/  LDL.LU R11, [R1+0x113c] ;  /* 0x00113c00010b7983 */ /* 0x000ee80000300800 */
[----:B0-----:R-:W-:Y:S04]  /*4ce50*/  STL.64 [R1+0x1818], R6 ;  /* 0x0018180601007387 */ /* 0x001fe80000100a00 */
[----:B------:R0:W-:Y:S04]  /*4ce60*/  STL.64 [R1+0x1810], R4 ;  /* 0x0018100401007387 */ /* 0x0001e80000100a00 */
[----:B0-----:R-:W2:Y:S04]  /*4ce70*/  LDL.LU R4, [R1+0x1120] ;  /* 0x0011200001047983 */ /* 0x001ea80000300800 */
[----:B------:R-:W2:Y:S04]  /*4ce80*/  LDL.LU R5, [R1+0x1124] ;  /* 0x0011240001057983 */ /* 0x000ea80000300800 */
[----:B------:R-:W2:Y:S04]  /*4ce90*/  LDL.LU R6, [R1+0x1128] ;  /* 0x0011280001067983 */ /* 0x000ea80000300800 */
[----:B------:R-:W2:Y:S04]  /*4cea0*/  LDL.LU R7, [R1+0x112c] ;  /* 0x00112c0001077983 */ /* 0x000ea80000300800 */
[----:B-1----:R-:W-:Y:S04]  /*4ceb0*/  STL.64 [R1+0x530], R24 ;  /* 0x0005301801007387 */ /* 0x002fe80000100a00 */
        /* <DEDUP_REMOVED lines=34> */
[----:B----4-:R-:W-:Y:S04]  /*4d0e0*/  STS.128 [R2+0x600], R16 ;  /* 0x0006001002007388 */ /* 0x010fe80000000c00 */
[----:B0-----:R-:W3:Y:S04]  /*4d0f0*/  LDL.LU R12, [R1+0x1900] ;  /* 0x00190000010c7983 */ /* 0x001ee80000300800 */
[----:B--2---:R0:W-:Y:S04]  /*4d100*/  STS.128 [R2+0x580], R24 ;  /* 0x0005801802007388 */ /* 0x0041e80000000c00 */
[----:B0-----:R-:W2:Y:S04]  /*4d110*/  LDL.LU.64 R26, [R1+0x18f8] ;  /* 0x0018f800011a7983 */ /* 0x001ea80000300a00 */
[----:B------:R-:W4:Y:S04]  /*4d120*/  LDL.LU.64 R24, [R1+0x18f0] ;  /* 0x0018f00001187983 */ /* 0x000f280000300a00 */
[----:B------:R-:W2:Y:S04]  /*4d130*/  LDL.LU.64 R18, [R1+0x18e8] ;  /* 0x0018e80001127983 */ /* 0x000ea80000300a00 */
[----:B------:R-:W2:Y:S04]  /*4d140*/  LDL.LU.64 R16, [R1+0x18e0] ;  /* 0x0018e00001107983 */ /* 0x000ea80000300a00 */
[----:B------:R-:W-:Y:S04]  /*4d150*/  STS.128 [R2+0x680], R4 ;  /* 0x0006800402007388 */ /* 0x000fe80000000c00 */
[----:B------:R-:W-:Y:S04]  /*4d160*/  STS.128 [R2+0x700], R8 ;  /* 0x0007000802007388 */ /* 0x000fe80000000c00 */
[----:B--2---:R-:W-:Y:S04]  /*4d170*/  STS.128 [R2+0x780], R16 ;  /* 0x0007801002007388 */ /* 0x004fe80000000c00 */
        /* <DEDUP_REMOVED lines=16> */
[----:B-1----:R-:W-:Y:S04]  /*4d280*/  STL.64 [R1+0x5f0], R4 ;  /* 0x0005f00401007387 */ /* 0x002fe80000100a00 */
[----:B------:R-:W-:Y:S04]  /*4d290*/  STL.64 [R1+0x5f8], R6 ;  /* 0x0005f80601007387 */ /* 0x000fe80000100a00 */
[----:B------:R-:W1:Y:S04]  /*4d2a0*/  LDS.128 R4, [R27+0x1800] ;  /* 0x001800001b047984 */ /* 0x000e680000000c00 */
[----:B--2---:R-:W-:Y:S04]  /*4d2b0*/  STL.64 [R1+0x630], R16 ;  /* 0x0006301001007387 */ /* 0x004fe80000100a00 */
[----:B------:R-:W-:Y:S04]  /*4d2c0*/  STL.64 [R1+0x638], R18 ;  /* 0x0006381201007387 */ /* 0x000fe80000100a00 */
[----:B------:R-:W-:Y:S04]  /*4d2d0*/  STL.64 [R1+0x1838], R26 ;  /* 0x0018381a01007387 */ /* 0x000fe80000100a00 */
[----:B---3--:R-:W-:Y:S04]  /*4d2e0*/  LDS.128 R16, [R12+0x800] ;  /* 0x000800000c107984 */ /* 0x008fe80000000c00 */
[----:B0-----:R-:W-:Y:S04]  /*4d2f0*/  STL.64 [R1+0x680], R8 ;  /* 0x0006800801007387 */ /* 0x001fe80000100a00 */
[----:B------:R-:W-:Y:S04]  /*4d300*/  STL.64 [R1+0x688], R10 ;  /* 0x0006880a01007387 */ /* 0x000fe80000100a00 */
[----:B----4-:R-:W-:Y:S04]  /*4d310*/  STL.64 [R1+0x1830], R24 ;  /* 0x0018301801007387 */ /* 0x010fe80000100a00 */
[----:B-1----:R-:W-:Y:S04]  /*4d320*/  STL.64 [R1+0x6c0], R4 ;  /* 0x0006c00401007387 */ /* 0x002fe80000100a00 */
[----:B------:R-:W-:Y:S04]  /*4d330*/  STL.64 [R1+0x6c8], R6 ;  /* 0x0006c80601007387 */ /* 0x000fe80000100a00 */
[----:B------:R-:W0:Y:S04]  /*4d340*/  LDS.128 R4, [R12] ;  /* 0x000000000c047984 */ /* 0x000e280000000c00 */
[----:B------:R-:W1:Y:S04]  /*4d350*/  LDS.128 R8, [R12+0x1000] ;  /* 0x001000000c087984 */ /* 0x000e680000000c00 */
[----:B0-----:R-:W-:Y:S04]  /*4d360*/  STL.64 [R1+0x600], R4 ;  /* 0x0006000401007387 */ /* 0x001fe80000100a00 */
[----:B------:R-:W-:Y:S04]  /*4d370*/  STL.64 [R1+0x608], R6 ;  /* 0x0006080601007387 */ /* 0x000fe80000100a00 */
[----:B------:R-:W0:Y:S04]  /*4d380*/  LDS.128 R4, [R12+0x1800] ;  /* 0x001800000c047984 */ /* 0x000e280000000c00 */
[----:B------:R-:W-:Y:S04]  /*4d390*/  STL.64 [R1+0x640], R16 ;  /* 0x0006401001007387 */ /* 0x000fe80000100a00 */
[----:B------:R-:W-:Y:S04]  /*4d3a0*/  STL.64 [R1+0x648], R18 ;  /* 0x0006481201007387 */ /* 0x000fe80000100a00 */
[----:B------:R-:W2:Y:S04]  /*4d3b0*/  LDL.LU R24, [R1+0x1200] ;  /* 0x0012000001187983 */ /* 0x000ea80000300800 */
[----:B-1----:R-:W-:Y:S04]  /*4d3c0*/  STL.64 [R1+0x690], R8 ;  /* 0x0006900801007387 */ /* 0x002fe80000100a00 */
[----:B------:R-:W-:Y:S04]  /*4d3d0*/  STL.64 [R1+0x698], R10 ;  /* 0x0006980a01007387 */ /* 0x000fe80000100a00 */
[----:B------:R-:W1:Y:S04]  /*4d3e0*/  LDS.128 R8, [R23] ;  /* 0x0000000017087984 */ /* 0x000e680000000c00 */
[----:B0-----:R-:W-:Y:S04]  /*4d3f0*/  STL.64 [R1+0x6b0], R4 ;  /* 0x0006b00401007387 */ /* 0x001fe80000100a00 */
[----:B------:R-:W-:Y:S04]  /*4d400*/  STL.64 [R1+0x6b8], R6 ;  /* 0x0006b80601007387 */ /* 0x000fe80000100a00 */
[----:B------:R-:W2:Y:S04]  /*4d410*/  LDL.LU R25, [R1+0x1204] ;  /* 0x0012040001197983 */ /* 0x000ea80000300800 */
[----:B------:R-:W3:Y:S04]  /*4d420*/  LDL.LU R26, [R1+0x1208] ;  /* 0x00120800011a7983 */ /* 0x000ee80000300800 */
[----:B------:R-:W3:Y:S04]  /*4d430*/  LDL.LU R27, [R1+0x120c] ;  /* 0x00120c00011b7983 */ /* 0x000ee80000300800 */
[----:B------:R-:W0:Y:S04]  /*4d440*/  LDS.128 R4, [R23+0x800] ;  /* 0x0008000017047984 */ /* 0x000e280000000c00 */
[----:B---3--:R-:W-:Y:S04]  /*4d450*/  STL.64 [R1+0x1848], R26 ;  /* 0x0018481a01007387 */ /* 0x008fe80000100a00 */
[----:B--2---:R-:W-:Y:S04]  /*4d460*/  STL.64 [R1+0x1840], R24 ;  /* 0x0018401801007387 */ /* 0x004fe80000100a00 */
[----:B------:R-:W2:Y:S04]  /*4d470*/  LDL.LU R12, [R1+0x11f0] ;  /* 0x0011f000010c7983 */ /* 0x000ea80000300800 */
[----:B------:R-:W2:Y:S04]  /*4d480*/  LDL.LU R13, [R1+0x11f4] ;  /* 0x0011f400010d7983 */ /* 0x000ea80000300800 */
[----:B------:R-:W3:Y:S04]  /*4d490*/  LDL.LU R14, [R1+0x11f8] ;  /* 0x0011f800010e7983 */ /* 0x000ee80000300800 */
[----:B------:R-:W3:Y:S04]  /*4d4a0*/  LDL.LU R15, [R1+0x11fc] ;  /* 0x0011fc00010f7983 */ /* 0x000ee80000300800 */
[----:B---3--:R-:W-:Y:S04]  /*4d4b0*/  STL.64 [R1+0x1858], R14 ;  /* 0x0018580e01007387 */ /* 0x008fe80000100a00 */
[----:B--2---:R2:W-:Y:S04]  /*4d4c0*/  STL.64 [R1+0x1850], R12 ;  /* 0x0018500c01007387 */ /* 0x0045e80000100a00 */
[----:B--2---:R-:W2:Y:S04]  /*4d4d0*/  LDL.LU R12, [R1+0x11d0] ;  /* 0x0011d000010c7983 */ /* 0x004ea80000300800 */
        /* <DEDUP_REMOVED lines=59> */
[----:B-1----:R-:W-:Y:S04]  /*4d890*/  STL.64 [R1+0x610], R8 ;  /* 0x0006100801007387 */ /* 0x002fe80000100a00 */
[----:B------:R-:W-:Y:S04]  /*4d8a0*/  STL.64 [R1+0x618], R10 ;  /* 0x0006180a01007387 */ /* 0x000fe80000100a00 */
[----:B------:R-:W1:Y:S04]  /*4d8b0*/  LDS.128 R8, [R23+0x1000] ;  /* 0x0010000017087984 */ /* 0x000e680000000c00 */
[----:B0-----:R-:W-:Y:S04]  /*4d8c0*/  STL.64 [R1+0x650], R4 ;  /* 0x0006500401007387 */ /* 0x001fe80000100a00 */
[----:B------:R-:W-:Y:S04]  /*4d8d0*/  STL.64 [R1+0x658], R6 ;  /* 0x0006580601007387 */ /* 0x000fe80000100a00 */
[----:B------:R-:W0:Y:S04]  /*4d8e0*/  LDS.128 R4, [R23+0x1800] ;  /* 0x0018000017047984 */ /* 0x000e280000000c00 */
[----:B------:R-:W-:Y:S06]  /*4d8f0*/  BAR.SYNC.DEFER_BLOCKING 0x0 ;  /* 0x0000000000007b1d */ /* 0x000fec0000010000 */
[----:B-1----:R1:W-:Y:S04]  /*4d900*/  STL.64 [R1+0x6a0], R8 ;  /* 0x0006a00801007387 */ /* 0x0023e80000100a00 */
[----:B------:R0:W-:Y:S04]  /*4d910*/  STL.64 [R1+0x6a8], R10 ;  /* 0x0006a80a01007387 */ /* 0x0001e80000100a00 */
[----:B-1----:R-:W3:Y:S04]  /*4d920*/  LDL.LU R8, [R1+0x1220] ;  /* 0x0012200001087983 */ /* 0x002ee80000300800 */
[----:B0-----:R0:W-:Y:S04]  /*4d930*/  STL.64 [R1+0x670], R4 ;  /* 0x0006700401007387 */ /* 0x0011e80000100a00 */
[----:B------:R1:W-:Y:S04]  /*4d940*/  STL.64 [R1+0x678], R6 ;  /* 0x0006780601007387 */ /* 0x0003e80000100a00 */
[----:B------:R-:W3:Y:S04]  /*4d950*/  LDL.LU R9, [R1+0x1224] ;  /* 0x0012240001097983 */ /* 0x000ee80000300800 */
[----:B------:R-:W3:Y:S04]  /*4d960*/  LDL.LU R10, [R1+0x1228] ;  /* 0x00122800010a7983 */ /* 0x000ee80000300800 */
[----:B------:R-:W3:Y:S04]  /*4d970*/  LDL.LU R11, [R1+0x122c] ;  /* 0x00122c00010b7983 */ /* 0x000ee80000300800 */
[----:B0-----:R-:W3:Y:S04]  /*4d980*/  LDL.LU R4, [R1+0x1230] ;  /* 0x0012300001047983 */ /* 0x001ee80000300800 */
[----:B------:R-:W3:Y:S04]  /*4d990*/  LDL.LU R5, [R1+0x1234] ;  /* 0x0012340001057983 */ /* 0x000ee80000300800 */
[----:B-1----:R-:W3:Y:S04]  /*4d9a0*/  LDL.LU R6, [R1+0x1238] ;  /* 0x0012380001067983 */ /* 0x002ee80000300800 */
[----:B------:R-:W3:Y:S04]  /*4d9b0*/  LDL.LU R7, [R1+0x123c] ;  /* 0x00123c0001077983 */ /* 0x000ee80000300800 */
[----:B------:R-:W3:Y:S04]  /*4d9c0*/  LDL.LU R20, [R1+0x1240] ;  /* 0x0012400001147983 */ /* 0x000ee80000300800 */
[----:B------:R-:W3:Y:S04]  /*4d9d0*/  LDL.LU R21, [R1+0x1244] ;  /* 0x0012440001157983 */ /* 0x000ee80000300800 */
[----:B------:R-:W3:Y:S04]  /*4d9e0*/  LDL.LU R22, [R1+0x1248] ;  /* 0x0012480001167983 */ /* 0x000ee80000300800 */
[----:B------:R-:W3:Y:S04]  /*4d9f0*/  LDL.LU R23, [R1+0x124c] ;  /* 0x00124c0001177983 */ /* 0x000ee80000300800 */
        /* <DEDUP_REMOVED lines=24> */
[----:B---3--:R-:W-:Y:S04]  /*4db80*/  STS.128 [R2+0x480], R24 ;  /* 0x0004801802007388 */ /* 0x008fe80000000c00 */
[----:B--2---:R0:W-:Y:S04]  /*4db90*/  STS.128 [R2+0x400], R12 ;  /* 0x0004000c02007388 */ /* 0x0041e80000000c00 */
[----:B0-----:R-:W2:Y:S04]  /*4dba0*/  LDL.LU.64 R14, [R1+0x1858] ;  /* 0x00185800010e7983 */ /* 0x001ea80000300a00 */
[----:B------:R-:W2:Y:S04]  /*4dbb0*/  LDL.LU.64 R12, [R1+0x1850] ;  /* 0x00185000010c7983 */ /* 0x000ea80000300a00 */
[----:B------:R-:W3:Y:S04]  /*4dbc0*/  LDL.LU.64 R26, [R1+0x1848] ;  /* 0x00184800011a7983 */ /* 0x000ee80000300a00 */
[----:B------:R-:W3:Y:S04]  /*4dbd0*/  LDL.LU.64 R24, [R1+0x1840] ;  /* 0x0018400001187983 */ /* 0x000ee80000300a00 */
[----:B----4-:R-:W-:Y:S04]  /*4dbe0*/  STS.128 [R2+0x600], R16 ;  /* 0x0006001002007388 */ /* 0x010fe80000000c00 */
[----:B------:R-:W-:Y:S04]  /*4dbf0*/  STS.128 [R2+0x680], R8 ;  /* 0x0006800802007388 */ /* 0x000fe80000000c00 */
[----:B------:R-:W-:Y:S04]  /*4dc00*/  STS.128 [R2+0x700], R4 ;  /* 0x0007000402007388 */ /* 0x000fe80000000c00 */
[----:B------:R-:W-:Y:S04]  /*4dc10*/  STS.128 [R2+0x780], R20 ;  /* 0x0007801402007388 */ /* 0x000fe80000000c00 */
[----:B--2---:R0:W-:Y:S04]  /*4dc20*/  STS.128 [R2+0x500], R12 ;  /* 0x0005000c02007388 */ /* 0x0041e80000000c00 */
[----:B---3--:R1:W-:Y:S01]  /*4dc30*/  STS.128 [R2+0x580], R24 ;  /* 0x0005801802007388 */ /* 0x0083e20000000c00 */
[----:B0-----:R-:W-:-:S02]  /*4dc40*/  IMAD R12, R28, c[0x0][0x194], RZ ;  /* 0x000065001c0c7a24 */ /* 0x001fc400078e02ff */
[----:B------:R-:W-:Y:S01]  /*4dc50*/  IMAD.MOV.U32 R14, RZ, RZ, c[0x0][0x194] ;  /* 0x00006500ff0e7624 */ /* 0x000fe200078e00ff */
[----:B------:R-:W-:Y:S02]  /*4dc60*/  BAR.SYNC.DEFER_BLOCKING 0x0 ;  /* 0x0000000000007b1d */ /* 0x000fe40000010000 */
[----:B------:R-:W-:Y:S01]  /*4dc70*/  LEA R16, P3, R12, c[0x0][0x170], 0x1 ;  /* 0x00005c000c107a11 */ /* 0x000fe200078608ff */
[----:B------:R-:W-:-:S03]  /*4dc80*/  IMAD R14, R14, 0x80, R12 ;  /* 0x000000800e0e7824 */ /* 0x000fc600078e020c */
[----:B-1----:R-:W2:Y:S01]  /*4dc90*/  LDL.LU.64 R26, [R1+0x1838] ;  /* 0x00183800011a7983 */ /* 0x002ea20000300a00 */
[----:B------:R-:W-:Y:S02]  /*4dca0*/  LEA.HI.X.SX32 R17, R12, c[0x0][0x174], 0x1, P3 ;  /* 0x00005d000c117a11 */ /* 0x000fe400018f0eff */
[C---:B------:R-:W-:Y:S01]  /*4dcb0*/  LEA R18, P3, R14.reuse, c[0x0][0x170], 0x1 ;  /* 0x00005c000e127a11 */ /* 0x040fe200078608ff */
[----:B------:R-:W3:Y:S04]  /*4dcc0*/  LDL.LU.64 R24, [R1+0x1830] ;  /* 0x0018300001187983 */ /* 0x000ee80000300a00 */
[----:B------:R-:W4:Y:S01]  /*4dcd0*/  LDL.LU R10, [R1+0x1828] ;  /* 0x00182800010a7983 */ /* 0x000f220000300800 */
[----:B------:R-:W-:-:S03]  /*4dce0*/  LEA.HI.X.SX32 R19, R14, c[0x0][0x174], 0x1, P3 ;  /* 0x00005d000e137a11 */ /* 0x000fc600018f0eff */
[----:B------:R-:W2:Y:S04]  /*4dcf0*/  LDL.LU.64 R8, [R1+0x1820] ;  /* 0x0018200001087983 */ /* 0x000ea80000300a00 */
[----:B------:R-:W2:Y:S04]  /*4dd00*/  LDL.LU R11, [R1+0x70] ;  /* 0x00007000010b7983 */ /* 0x000ea80000300800 */
[----:B------:R-:W2:Y:S04]  /*4dd10*/  LDL.LU.64 R6, [R1+0x1818] ;  /* 0x0018180001067983 */ /* 0x000ea80000300a00 */
[----:B------:R-:W2:Y:S04]  /*4dd20*/  LDL.LU.64 R4, [R1+0x1810] ;  /* 0x0018100001047983 */ /* 0x000ea80000300a00 */
[----:B------:R-:W2:Y:S04]  /*4dd30*/  LDL.LU R14, [R1+0x40] ;  /* 0x00004000010e7983 */ /* 0x000ea80000300800 */
[----:B------:R-:W3:Y:S04]  /*4dd40*/  LDL.LU.64 R22, [R1+0x1808] ;  /* 0x0018080001167983 */ /* 0x000ee80000300a00 */
[----:B------:R-:W3:Y:S01]  /*4dd50*/  LDL.LU.64 R20, [R1+0x1800] ;  /* 0x0018000001147983 */ /* 0x000ee20000300a00 */
[----:B------:R-:W-:-:S04]  /*4dd60*/  ISETP.GE.AND P2, PT, R28, c[0x0][0x178], PT ;  /* 0x00005e001c007a0c */ /* 0x000fc80003f46270 */
[C---:B------:R-:W-:Y:S01]  /*4dd70*/  ISETP.LT.AND P2, PT, R3.reuse, c[0x0][0x17c], !P2 ;  /* 0x00005f0003007a0c */ /* 0x040fe20005741270 */
[C---:B------:R-:W-:Y:S01]  /*4dd80*/  IMAD R15, R3.reuse, c[0x0][0x198], RZ ;  /* 0x00006600030f7a24 */ /* 0x040fe200078e02ff */
[----:B------:R-:W-:-:S03]  /*4dd90*/  ISETP.GE.AND P1, PT, R3, c[0x0][0x17c], PT ;  /* 0x00005f0003007a0c */ /* 0x000fc60003f26270 */
[----:B------:R-:W-:Y:S01]  /*4dda0*/  IMAD.WIDE R12, R15, 0x2, R16 ;  /* 0x000000020f0c7825 */ /* 0x000fe200078e0210 */
[----:B------:R-:W-:Y:S02]  /*4ddb0*/  ISETP.LT.AND P1, PT, R29, c[0x0][0x178], !P1 ;  /* 0x00005e001d007a0c */ /* 0x000fe40004f21270 */
[----:B------:R-:W-:-:S04]  /*4ddc0*/  IADD3 R2, R3, 0x5, RZ ;  /* 0x0000000503027810 */ /* 0x000fc80007ffe0ff */
[----:B------:R-:W-:Y:S02]  /*4ddd0*/  ISETP.GE.AND P3, PT, R2, c[0x0][0x17c], PT ;  /* 0x00005f0002007a0c */ /* 0x000fe40003f66270 */
[----:B------:R-:W-:Y:S01]  /*4dde0*/  IADD3 R2, R15, c[0x0][0x198], RZ ;  /* 0x000066000f027a10 */ /* 0x000fe20007ffe0ff */
[----:B--2---:R0:W-:Y:S01]  /*4ddf0*/  @P2 STG.E.U16 [R12.64], R14 ;  /* 0x0000000e0c002986 */ /* 0x0041e2000c101506 */
[----:B------:R-:W-:Y:S02]  /*4de00*/  ISETP.LT.AND P2, PT, R28, c[0x0][0x178], !P5 ;  /* 0x00005e001c007a0c */ /* 0x000fe40006f41270 */
[----:B------:R-:W-:Y:S01]  /*4de10*/  ISETP.LT.AND P5, PT, R29, c[0x0][0x178], !P5 ;  /* 0x00005e001d007a0c */ /* 0x000fe20006fa1270 */
[----:B0-----:R-:W-:Y:S01]  /*4de20*/  IMAD.WIDE R12, R15, 0x2, R18 ;  /* 0x000000020f0c7825 */ /* 0x001fe200078e0212 */
[----:B---3--:R-:W-:-:S04]  /*4de30*/  PRMT R20, R14, 0x7632, R20 ;  /* 0x000076320e147816 */ /* 0x008fc80000000014 */
[----:B------:R0:W-:Y:S01]  /*4de40*/  @P1 STG.E.U16 [R12.64], R22 ;  /* 0x000000160c001986 */ /* 0x0001e2000c101506 */
[----:B------:R-:W-:Y:S01]  /*4de50*/  ISETP.LT.AND P1, PT, R28, c[0x0][0x178], !P4 ;  /* 0x00005e001c007a0c */ /* 0x000fe20006721270 */
[----:B------:R-:W-:Y:S01]  /*4de60*/  IMAD.WIDE R14, R2, 0x2, R16 ;  /* 0x00000002020e7825 */ /* 0x000fe200078e0210 */
[----:B------:R-:W-:Y:S02]  /*4de70*/  ISETP.LT.AND P4, PT, R29, c[0x0][0x178], !P4 ;  /* 0x00005e001d007a0c */ /* 0x000fe40006781270 */
[----:B------:R-:W-:Y:S02]  /*4de80*/  PRMT R21, R22, 0x7632, R21 ;  /* 0x0000763216157816 */ /* 0x000fe40000000015 */
[----:B------:R1:W-:Y:S01]  /*4de90*/  @P2 STG.E.U16 [R14.64], R20 ;  /* 0x000000140e002986 */ /* 0x0003e2000c101506 */
[C---:B0-----:R-:W-:Y:S01]  /*4dea0*/  IMAD.WIDE R12, R2.reuse, 0x2, R18 ;  /* 0x00000002020c7825 */ /* 0x041fe200078e0212 */
[----:B------:R-:W-:-:S04]  /*4deb0*/  IADD3 R2, R2, c[0x0][0x198], RZ ;  /* 0x0000660002027a10 */ /* 0x000fc80007ffe0ff */
[----:B------:R0:W-:Y:S01]  /*4dec0*/  @P5 STG.E.U16 [R12.64], R21 ;  /* 0x000000150c005986 */ /* 0x0001e2000c101506 */
[----:B------:R-:W-:Y:S01]  /*4ded0*/  ISETP.LT.AND P5, PT, R28, c[0x0][0x178], !P0 ;  /* 0x00005e001c007a0c */ /* 0x000fe200047a1270 */
[C---:B-1----:R-:W-:Y:S01]  /*4dee0*/  IMAD.WIDE R14, R2.reuse, 0x2, R18 ;  /* 0x00000002020e7825 */ /* 0x042fe200078e0212 */
[----:B------:R-:W-:Y:S02]  /*4def0*/  ISETP.LT.AND P0, PT, R29, c[0x0][0x178], !P0 ;  /* 0x00005e001d007a0c */ /* 0x000fe40004701270 */
[----:B------:R-:W-:Y:S01]  /*4df00*/  IADD3 R20, R3, 0x7, RZ ;  /* 0x0000000703147810 */ /* 0x000fe20007ffe0ff */
[C---:B0-----:R-:W-:Y:S01]  /*4df10*/  IMAD.WIDE R12, R2.reuse, 0x2, R16 ;  /* 0x00000002020c7825 */ /* 0x041fe200078e0210 */
[----:B------:R-:W-:-:S04]  /*4df20*/  IADD3 R2, R2, c[0x0][0x198], RZ ;  /* 0x0000660002027a10 */ /* 0x000fc80007ffe0ff */
[----:B------:R0:W-:Y:S01]  /*4df30*/  @P1 STG.E.U16 [R12.64], R11 ;  /* 0x0000000b0c001986 */ /* 0x0001e2000c101506 */
[----:B------:R-:W-:-:S03]  /*4df40*/  PRMT R21, R11, 0x7632, R21 ;  /* 0x000076320b157816 */ /* 0x000fc60000000015 */
[----:B------:R1:W-:Y:S01]  /*4df50*/  @P4 STG.E.U16 [R14.64], R25 ;  /* 0x000000190e004986 */ /* 0x0003e2000c101506 */
[----:B------:R-:W-:Y:S02]  /*4df60*/  ISETP.LT.AND P4, PT, R28, c[0x0][0x178], !P6 ;  /* 0x00005e001c007a0c */ /* 0x000fe40007781270 */
[----:B------:R-:W-:Y:S02]  /*4df70*/  ISETP.GE.AND P1, PT, R20, c[0x0][0x17c], PT ;  /* 0x00005f0014007a0c */ /* 0x000fe40003f26270 */
[----:B------:R-:W-:Y:S01]  /*4df80*/  PRMT R20, R25, 0x7632, R20 ;  /* 0x0000763219147816 */ /* 0x000fe20000000014 */
[----:B0-----:R-:W-:-:S04]  /*4df90*/  IMAD.WIDE R12, R2, 0x2, R16 ;  /* 0x00000002020c7825 */ /* 0x001fc800078e0210 */
[C---:B-1----:R-:W-:Y:S01]  /*4dfa0*/  IMAD.WIDE R14, R2.reuse, 0x2, R18 ;  /* 0x00000002020e7825 */ /* 0x042fe200078e0212 */
[----:B------:R-:W-:Y:S01]  /*4dfb0*/  IADD3 R2, R2, c[0x0][0x198], RZ ;  /* 0x0000660002027a10 */ /* 0x000fe20007ffe0ff */
[----:B------:R0:W-:Y:S01]  /*4dfc0*/  @P5 STG.E.U16 [R12.64], R21 ;  /* 0x000000150c005986 */ /* 0x0001e2000c101506 */
[----:B------:R-:W-:-:S03]  /*4dfd0*/  ISETP.LT.AND P6, PT, R29, c[0x0][0x178], !P6 ;  /* 0x00005e001d007a0c */ /* 0x000fc600077c1270 */
[----:B------:R1:W-:Y:S01]  /*4dfe0*/  @P0 STG.E.U16 [R14.64], R20 ;  /* 0x000000140e000986 */ /* 0x0003e2000c101506 */
[----:B------:R-:W-:Y:S02]  /*4dff0*/  ISETP.LT.AND P0, PT, R28, c[0x0][0x178], !P3 ;  /* 0x00005e001c007a0c */ /* 0x000fe40005f01270 */
[C---:B------:R-:W-:Y:S01]  /*4e000*/  IADD3 R22, R3.reuse, 0x6, RZ ;  /* 0x0000000603167810 */ /* 0x040fe20007ffe0ff */
[----:B------:R-:W2:Y:S01]  /*4e010*/  LDL.LU R25, [R1+0x17fc] ;  /* 0x0017fc0001197983 */ /* 0x000ea20000300800 */
[----:B0-----:R-:W-:Y:S01]  /*4e020*/  IMAD.WIDE R12, R2, 0x2, R16 ;  /* 0x00000002020c7825 */ /* 0x001fe200078e0210 */
[----:B-1----:R-:W-:-:S04]  /*4e030*/  IADD3 R14, R3, 0x9, RZ ;  /* 0x00000009030e7810 */ /* 0x002fc80007ffe0ff */
[----:B------:R0:W-:Y:S01]  /*4e040*/  @P4 STG.E.U16 [R12.64], R24 ;  /* 0x000000180c004986 */ /* 0x0001e2000c101506 */
[----:B------:R-:W-:Y:S02]  /*4e050*/  IADD3 R20, R2, c[0x0][0x198], RZ ;  /* 0x0000660002147a10 */ /* 0x000fe40007ffe0ff */
[----:B------:R-:W-:Y:S01]  /*4e060*/  ISETP.GE.AND P2, PT, R22, c[0x0][0x17c], PT ;  /* 0x00005f0016007a0c */ /* 0x000fe20003f46270 */
[----:B------:R-:W3:Y:S01]  /*4e070*/  LDL.LU R11, [R1+0x60] ;  /* 0x00006000010b7983 */ /* 0x000ee20000300800 */
[----:B------:R-:W-:Y:S01]  /*4e080*/  ISETP.GE.AND P4, PT, R14, c[0x0][0x17c], PT ;  /* 0x00005f000e007a0c */ /* 0x000fe20003f86270 */
[----:B------:R-:W-:Y:S01]  /*4e090*/  IMAD.WIDE R14, R20, 0x2, R16 ;  /* 0x00000002140e7825 */ /* 0x000fe200078e0210 */
[----:B------:R-:W-:-:S03]  /*4e0a0*/  PRMT R22, R23, 0x7632, R22 ;  /* 0x0000763217167816 */ /* 0x000fc60000000016 */
[----:B0-----:R-:W-:Y:S01]  /*4e0b0*/  IMAD.WIDE R12, R2, 0x2, R18 ;  /* 0x00000002020c7825 */ /* 0x001fe200078e0212 */
[----:B------:R-:W-:-:S04]  /*4e0c0*/  PRMT R2, R24, 0x7632, R2 ;  /* 0x0000763218027816 */ /* 0x000fc80000000002 */
[----:B------:R0:W-:Y:S04]  /*4e0d0*/  @P6 STG.E.U16 [R12.64], R23 ;  /* 0x000000170c006986 */ /* 0x0001e8000c101506 */
[----:B------:R1:W-:Y:S01]  /*4e0e0*/  @P0 STG.E.U16 [R14.64], R2 ;  /* 0x000000020e000986 */ /* 0x0003e2000c101506 */
[----:B0-----:R-:W-:-:S04]  /*4e0f0*/  IADD3 R23, R3, 0xa, RZ ;  /* 0x0000000a03177810 */ /* 0x001fc80007ffe0ff */
[----:B------:R-:W-:Y:S02]  /*4e100*/  ISETP.GE.AND P0, PT, R23, c[0x0][0x17c], PT ;  /* 0x00005f0017007a0c */ /* 0x000fe40003f06270 */
[----:B------:R-:W2:Y:S01]  /*4e110*/  LDL.LU R23, [R1+0x1f0] ;  /* 0x0001f00001177983 */ /* 0x000ea20000300800 */
[C---:B------:R-:W-:Y:S02]  /*4e120*/  ISETP.LT.AND P3, PT, R29.reuse, c[0x0][0x178], !P3 ;  /* 0x00005e001d007a0c */ /* 0x040fe40005f61270 */
[----:B------:R-:W-:Y:S02]  /*4e130*/  ISETP.LT.AND P6, PT, R28, c[0x0][0x178], !P2 ;  /* 0x00005e001c007a0c */ /* 0x000fe400057c1270 */
[----:B------:R-:W-:Y:S02]  /*4e140*/  ISETP.LT.AND P2, PT, R29, c[0x0][0x178], !P2 ;  /* 0x00005e001d007a0c */ /* 0x000fe40005741270 */
[C---:B-1----:R-:W-:Y:S02]  /*4e150*/  IADD3 R2, R20.reuse, c[0x0][0x198], RZ ;  /* 0x0000660014027a10 */ /* 0x042fe40007ffe0ff */
[----:B------:R-:W-:Y:S01]  /*4e160*/  IADD3 R21, R3, 0x8, RZ ;  /* 0x0000000803157810 */ /* 0x000fe20007ffe0ff */
[----:B------:R-:W-:-:S03]  /*4e170*/  IMAD.WIDE R12, R20, 0x2, R18 ;  /* 0x00000002140c7825 */ /* 0x000fc600078e0212 */
[----:B------:R-:W-:Y:S01]  /*4e180*/  ISETP.GE.AND P5, PT, R21, c[0x0][0x17c], PT ;  /* 0x00005f0015007a0c */ /* 0x000fe20003fa6270 */
[C---:B------:R-:W-:Y:S01]  /*4e190*/  IMAD.WIDE R14, R2.reuse, 0x2, R16 ;  /* 0x00000002020e7825 */ /* 0x040fe200078e0210 */
[----:B------:R-:W-:Y:S03]  /*4e1a0*/  @P3 STG.E.U16 [R12.64], R22 ;  /* 0x000000160c003986 */ /* 0x000fe6000c101506 */
[----:B------:R-:W-:Y:S01]  /*4e1b0*/  IMAD.WIDE R20, R2, 0x2, R18 ;  /* 0x0000000202147825 */ /* 0x000fe200078e0212 */
[----:B------:R-:W-:-:S04]  /*4e1c0*/  IADD3 R24, R3, 0xb, RZ ;  /* 0x0000000b03187810 */ /* 0x000fc80007ffe0ff */
[----:B------:R-:W-:Y:S01]  /*4e1d0*/  ISETP.GE.AND P3, PT, R24, c[0x0][0x17c], PT ;  /* 0x00005f0018007a0c */ /* 0x000fe20003f66270 */
[----:B--2---:R0:W-:Y:S04]  /*4e1e0*/  @P6 STG.E.U16 [R14.64], R23 ;  /* 0x000000170e006986 */ /* 0x0041e8000c101506 */
[----:B------:R-:W-:Y:S01]  /*4e1f0*/  @P2 STG.E.U16 [R20.64], R26 ;  /* 0x0000001a14002986 */ /* 0x000fe2000c101506 */
[----:B------:R-:W-:Y:S02]  /*4e200*/  ISETP.LT.AND P2, PT, R28, c[0x0][0x178], !P1 ;  /* 0x00005e001c007a0c */ /* 0x000fe40004f41270 */
[----:B------:R-:W-:Y:S02]  /*4e210*/  PRMT R24, R23, 0x7632, R24 ;  /* 0x0000763217187816 */ /* 0x000fe40000000018 */
[----:B0-----:R-:W-:-:S05]  /*4e220*/  IADD3 R14, R2, c[0x0][0x198], RZ ;  /* 0x00006600020e7a10 */ /* 0x001fca0007ffe0ff */
[----:B------:R-:W-:-:S05]  /*4e230*/  IMAD.WIDE R12, R14, 0x2, R16 ;  /* 0x000000020e0c7825 */ /* 0x000fca00078e0210 */
[----:B------:R0:W-:Y:S04]  /*4e240*/  @P2 STG.E.U16 [R12.64], R24 ;  /* 0x000000180c002986 */ /* 0x0001e8000c101506 */
[----:B0-----:R-:W2:Y:S01]  /*4e250*/  LDL.LU R24, [R1+0x200] ;  /* 0x0002000001187983 */ /* 0x001ea20000300800 */
[----:B------:R-:W-:Y:S02]  /*4e260*/  ISETP.LT.AND P1, PT, R29, c[0x0][0x178], !P1 ;  /* 0x00005e001d007a0c */ /* 0x000fe40004f21270 */
[----:B------:R-:W-:Y:S02]  /*4e270*/  ISETP.LT.AND P6, PT, R28, c[0x0][0x178], !P5 ;  /* 0x00005e001c007a0c */ /* 0x000fe40006fc1270 */
[C---:B------:R-:W-:Y:S01]  /*4e280*/  IADD3 R2, R14.reuse, c[0x0][0x198], RZ ;  /* 0x000066000e027a10 */ /* 0x040fe20007ffe0ff */
[----:B------:R-:W-:Y:S01]  /*4e290*/  IMAD.WIDE R14, R14, 0x2, R18 ;  /* 0x000000020e0e7825 */ /* 0x000fe200078e0212 */
[----:B------:R-:W-:-:S03]  /*4e2a0*/  PRMT R25, R26, 0x7632, R25 ;  /* 0x000076321a197816 */ /* 0x000fc60000000019 */
[----:B------:R-:W-:Y:S01]  /*4e2b0*/  IMAD.WIDE R20, R2, 0x2, R16 ;  /* 0x0000000202147825 */ /* 0x000fe200078e0210 */
[----:B------:R-:W-:-:S03]  /*4e2c0*/  ISETP.LT.AND P5, PT, R29, c[0x0][0x178], !P5 ;  /* 0x00005e001d007a0c */ /* 0x000fc60006fa1270 */
[----:B------:R-:W-:Y:S01]  /*4e2d0*/  @P1 STG.E.U16 [R14.64], R25 ;  /* 0x000000190e001986 */ /* 0x000fe2000c101506 */
[----:B------:R-:W-:Y:S01]  /*4e2e0*/  IADD3 R26, R3, 0xc, RZ ;  /* 0x0000000c031a7810 */ /* 0x000fe20007ffe0ff */
[----:B------:R-:W-:Y:S01]  /*4e2f0*/  IMAD.WIDE R22, R2, 0x2, R18 ;  /* 0x0000000202167825 */ /* 0x000fe200078e0212 */
[----:B---3--:R-:W-:Y:S02]  /*4e300*/  PRMT R13, R11, 0x7632, R13 ;  /* 0x000076320b0d7816 */ /* 0x008fe4000000000d */
[----:B------:R-:W-:Y:S02]  /*4e310*/  ISETP.GE.AND P2, PT, R26, c[0x0][0x17c], PT ;  /* 0x00005f001a007a0c */ /* 0x000fe40003f46270 */
[----:B------:R-:W3:Y:S04]  /*4e320*/  LDL.LU R26, [R1+0x220] ;  /* 0x00022000011a7983 */ /* 0x000ee80000300800 */
[----:B--2---:R0:W-:Y:S01]  /*4e330*/  @P6 STG.E.U16 [R20.64], R24 ;  /* 0x0000001814006986 */ /* 0x0041e2000c101506 */
[----:B------:R-:W-:-:S02]  /*4e340*/  ISETP.LT.AND P6, PT, R28, c[0x0][0x178], !P4 ;  /* 0x00005e001c007a0c */ /* 0x000fc400067c1270 */
[----:B------:R-:W-:Y:S02]  /*4e350*/  PRMT R12, R24, 0x7632, R12 ;  /* 0x00007632180c7816 */ /* 0x000fe4000000000c */
[----:B0-----:R-:W-:Y:S01]  /*4e360*/  IADD3 R20, R2, c[0x0][0x198], RZ ;  /* 0x0000660002147a10 */ /* 0x001fe20007ffe0ff */
[----:B------:R0:W-:Y:S04]  /*4e370*/  @P5 STG.E.U16 [R22.64], R11 ;  /* 0x0000000b16005986 */ /* 0x0001e8000c101506 */
[----:B------:R-:W-:-:S05]  /*4e380*/  IMAD.WIDE R14, R20, 0x2, R16 ;  /* 0x00000002140e7825 */ /* 0x000fca00078e0210 */
[----:B------:R1:W-:Y:S04]  /*4e390*/  @P6 STG.E.U16 [R14.64], R12 ;  /* 0x0000000c0e006986 */ /* 0x0003e8000c101506 */
[----:B0-----:R-:W2:Y:S04]  /*4e3a0*/  LDL.LU R11, [R1+0x90] ;  /* 0x00009000010b7983 */ /* 0x001ea80000300800 */
[----:B-1----:R-:W2:Y:S04]  /*4e3b0*/  LDL.LU R14, [R1+0x210] ;  /* 0x00021000010e7983 */ /* 0x002ea80000300800 */
[----:B------:R-:W3:Y:S01]  /*4e3c0*/  LDL.LU R15, [R1+0xa0] ;  /* 0x0000a000010f7983 */ /* 0x000ee20000300800 */
[----:B------:R-:W-:-:S02]  /*4e3d0*/  ISETP.LT.AND P4, PT, R29, c[0x0][0x178], !P4 ;  /* 0x00005e001d007a0c */ /* 0x000fc40006781270 */
[----:B------:R-:W-:Y:S02]  /*4e3e0*/  ISETP.LT.AND P5, PT, R28, c[0x0][0x178], !P0 ;  /* 0x00005e001c007a0c */ /* 0x000fe400047a1270 */
[C---:B------:R-:W-:Y:S02]  /*4e3f0*/  IADD3 R22, R3.reuse, 0xd, RZ ;  /* 0x0000000d03167810 */ /* 0x040fe40007ffe0ff */
[C---:B------:R-:W-:Y:S02]  /*4e400*/  IADD3 R24, R20.reuse, c[0x0][0x198], RZ ;  /* 0x0000660014187a10 */ /* 0x040fe40007ffe0ff */
[----:B------:R-:W-:Y:S01]  /*4e410*/  IADD3 R2, R3, 0xe, RZ ;  /* 0x0000000e03027810 */ /* 0x000fe20007ffe0ff */
[----:B------:R-:W-:Y:S01]  /*4e420*/  IMAD.WIDE R20, R20, 0x2, R18 ;  /* 0x0000000214147825 */ /* 0x000fe200078e0212 */
[----:B------:R-:W-:Y:S02]  /*4e430*/  ISETP.LT.AND P0, PT, R29, c[0x0][0x178], !P0 ;  /* 0x00005e001d007a0c */ /* 0x000fe40004701270 */
[----:B------:R-:W-:Y:S01]  /*4e440*/  ISETP.GE.AND P1, PT, R22, c[0x0][0x17c], PT ;  /* 0x00005f0016007a0c */ /* 0x000fe20003f26270 */
[----:B------:R-:W-:Y:S01]  /*4e450*/  IMAD.WIDE R22, R24, 0x2, R16 ;  /* 0x0000000218167825 */ /* 0x000fe200078e0210 */
[----:B------:R-:W-:-:S02]  /*4e460*/  ISETP.GE.AND P6, PT, R2, c[0x0][0x17c], PT ;  /* 0x00005f0002007a0c */ /* 0x000fc40003fc6270 */
[----:B------:R-:W-:Y:S01]  /*4e470*/  IADD3 R2, R3, 0xf, RZ ;  /* 0x0000000f03027810 */ /* 0x000fe20007ffe0ff */
[----:B------:R0:W-:Y:S01]  /*4e480*/  @P4 STG.E.U16 [R20.64], R13 ;  /* 0x0000000d14004986 */ /* 0x0001e2000c101506 */
[----:B------:R-:W-:Y:S02]  /*4e490*/  ISETP.LT.AND P4, PT, R28, c[0x0][0x178], !P3 ;  /* 0x00005e001c007a0c */ /* 0x000fe40005f81270 */
[----:B------:R-:W-:Y:S01]  /*4e4a0*/  ISETP.LT.AND P3, PT, R29, c[0x0][0x178], !P3 ;  /* 0x00005e001d007a0c */ /* 0x000fe20005f61270 */
[----:B0-----:R-:W-:Y:S01]  /*4e4b0*/  IMAD.WIDE R12, R24, 0x2, R18 ;  /* 0x00000002180c7825 */ /* 0x001fe200078e0212 */
[----:B--2---:R0:W-:Y:S01]  /*4e4c0*/  @P5 STG.E.U16 [R22.64], R14 ;  /* 0x0000000e16005986 */ /* 0x0041e2000c101506 */
[----:B------:R-:W-:Y:S02]  /*4e4d0*/  ISETP.GE.AND P5, PT, R2, c[0x0][0x17c], PT ;  /* 0x00005f0002007a0c */ /* 0x000fe40003fa6270 */
[----:B------:R-:W-:Y:S02]  /*4e4e0*/  IADD3 R2, R24, c[0x0][0x198], RZ ;  /* 0x0000660018027a10 */ /* 0x000fe40007ffe0ff */
[----:B------:R-:W2:Y:S01]  /*4e4f0*/  LDL.LU R24, [R1+0x2e0] ;  /* 0x0002e00001187983 */ /* 0x000ea20000300800 */
[----:B------:R-:W-:-:S02]  /*4e500*/  PRMT R20, R14, 0x7632, R20 ;  /* 0x000076320e147816 */ /* 0x000fc40000000014 */
[----:B---3--:R-:W-:Y:S01]  /*4e510*/  PRMT R21, R15, 0x7632, R21 ;  /* 0x000076320f157816 */ /* 0x008fe20000000015 */
[----:B------:R1:W-:Y:S01]  /*4e520*/  @P0 STG.E.U16 [R12.64], R15 ;  /* 0x0000000f0c000986 */ /* 0x0003e2000c101506 */
[----:B------:R-:W-:Y:S02]  /*4e530*/  ISETP.LT.AND P0, PT, R28, c[0x0][0x178], !P2 ;  /* 0x00005e001c007a0c */ /* 0x000fe40005701270 */
[----:B------:R-:W-:Y:S01]  /*4e540*/  ISETP.LT.AND P2, PT, R29, c[0x0][0x178], !P2 ;  /* 0x00005e001d007a0c */ /* 0x000fe20005741270 */
[----:B0-----:R-:W3:Y:S01]  /*4e550*/  LDL.LU R23, [R1+0xb0] ;  /* 0x0000b00001177983 */ /* 0x001ee20000300800 */
[----:B-1----:R-:W-:-:S04]  /*4e560*/  IMAD.WIDE R14, R2, 0x2, R16 ;  /* 0x00000002020e7825 */ /* 0x002fc800078e0210 */
[C-C-:B------:R-:W-:Y:S01]  /*4e570*/  IMAD.WIDE R12, R2.reuse, 0x2, R18.reuse ;  /* 0x00000002020c7825 */ /* 0x140fe200078e0212 */
[----:B------:R-:W-:Y:S01]  /*4e580*/  IADD3 R2, R2, c[0x0][0x198], RZ ;  /* 0x0000660002027a10 */ /* 0x000fe20007ffe0ff */
[----:B------:R0:W-:Y:S04]  /*4e590*/  @P4 STG.E.U16 [R14.64], R20 ;  /* 0x000000140e004986 */ /* 0x0001e8000c101506 */
[----:B------:R1:W-:Y:S01]  /*4e5a0*/  @P3 STG.E.U16 [R12.64], R21 ;  /* 0x000000150c003986 */ /* 0x0003e2000c101506 */
[----:B0-----:R-:W-:Y:S01]  /*4e5b0*/  IADD3 R20, R3, 0x11, RZ ;  /* 0x0000001103147810 */ /* 0x001fe20007ffe0ff */
[----:B------:R-:W-:-:S04]  /*4e5c0*/  IMAD.WIDE R14, R2, 0x2, R18 ;  /* 0x00000002020e7825 */ /* 0x000fc800078e0212 */
[----:B-1----:R-:W-:Y:S01]  /*4e5d0*/  IMAD.WIDE R12, R2, 0x2, R16 ;  /* 0x00000002020c7825 */ /* 0x002fe200078e0210 */
[----:B------:R-:W-:-:S04]  /*4e5e0*/  PRMT R21, R26, 0x7632, R21 ;  /* 0x000076321a157816 */ /* 0x000fc80000000015 */
[----:B------:R0:W-:Y:S01]  /*4e5f0*/  @P0 STG.E.U16 [R12.64], R26 ;  /* 0x0000001a0c000986 */ /* 0x0001e2000c101506 */
[----:B------:R-:W-:Y:S02]  /*4e600*/  ISETP.GE.AND P0, PT, R20, c[0x0][0x17c], PT ;  /* 0x00005f0014007a0c */ /* 0x000fe40003f06270 */
[----:B------:R-:W-:Y:S01]  /*4e610*/  PRMT R20, R11, 0x7632, R20 ;  /* 0x000076320b147816 */ /* 0x000fe20000000014 */
[----:B------:R1:W-:Y:S04]  /*4e620*/  @P2 STG.E.U16 [R14.64], R11 ;  /* 0x0000000b0e002986 */ /* 0x0003e8000c101506 */
[----:B0-----:R-:W4:Y:S04]  /*4e630*/  LDL.LU R26, [R1+0x2f0] ;  /* 0x0002f000011a7983 */ /* 0x001f280000300800 */
[----:B-1----:R-:W4:Y:S01]  /*4e640*/  LDL.LU R11, [R1+0xc0] ;  /* 0x0000c000010b7983 */ /* 0x002f220000300800 */
[----:B------:R-:W-:-:S02]  /*4e650*/  ISETP.LT.AND P3, PT, R28, c[0x0][0x178], !P1 ;  /* 0x00005e001c007a0c */ /* 0x000fc40004f61270 */
[----:B------:R-:W-:Y:S02]  /*4e660*/  ISETP.LT.AND P1, PT, R29, c[0x0][0x178], !P1 ;  /* 0x00005e001d007a0c */ /* 0x000fe40004f21270 */
[----:B------:R-:W-:Y:S02]  /*4e670*/  IADD3 R2, R2, c[0x0][0x198], RZ ;  /* 0x0000660002027a10 */ /* 0x000fe40007ffe0ff */
[----:B------:R-:W-:-:S03]  /*4e680*/  ISETP.LT.AND P2, PT, R28, c[0x0][0x178], !P6 ;  /* 0x00005e001c007a0c */ /* 0x000fc60007741270 */
[----:B------:R-:W-:-:S04]  /*4e690*/  IMAD.WIDE R12, R2, 0x2, R16 ;  /* 0x00000002020c7825 */ /* 0x000fc800078e0210 */
[C---:B------:R-:W-:Y:S01]  /*4e6a0*/  IMAD.WIDE R14, R2.reuse, 0x2, R18 ;  /* 0x00000002020e7825 */ /* 0x040fe200078e0212 */
[----:B------:R-:W-:Y:S01]  /*4e6b0*/  IADD3 R2, R2, c[0x0][0x198], RZ ;  /* 0x0000660002027a10 */ /* 0x000fe20007ffe0ff */
[----:B------:R0:W-:Y:S01]  /*4e6c0*/  @P3 STG.E.U16 [R12.64], R21 ;  /* 0x000000150c003986 */ /* 0x0001e2000c101506 */
[----:B------:R-:W-:-:S03]  /*4e6d0*/  ISETP.LT.AND P6, PT, R29, c[0x0][0x178], !P6 ;  /* 0x00005e001d007a0c */ /* 0x000fc600077c1270 */
[----:B------:R1:W-:Y:S01]  /*4e6e0*/  @P1 STG.E.U16 [R14.64], R20 ;  /* 0x000000140e001986 */ /* 0x0003e2000c101506 */
[----:B------:R-:W-:Y:S02]  /*4e6f0*/  ISETP.LT.AND P1, PT, R28, c[0x0][0x178], !P5 ;  /* 0x00005e001c007a0c */ /* 0x000fe40006f21270 */
[C---:B------:R-:W-:Y:S01]  /*4e700*/  IADD3 R22, R3.reuse, 0x10, RZ ;  /* 0x0000001003167810 */ /* 0x040fe20007ffe0ff */
[C---:B0-----:R-:W-:Y:S01]  /*4e710*/  IMAD.WIDE R12, R2.reuse, 0x2, R16 ;  /* 0x00000002020c7825 */ /* 0x041fe200078e0210 */
[----:B-1----:R-:W-:Y:S02]  /*4e720*/  IADD3 R14, R3, 0x13, RZ ;  /* 0x00000013030e7810 */ /* 0x002fe40007ffe0ff */
[----:B------:R-:W-:Y:S02]  /*4e730*/  IADD3 R20, R2, c[0x0][0x198], RZ ;  /* 0x0000660002147a10 */ /* 0x000fe40007ffe0ff */
[----:B------:R-:W-:Y:S02]  /*4e740*/  ISETP.GE.AND P4, PT, R22, c[0x0][0x17c], PT ;  /* 0x00005f0016007a0c */ /* 0x000fe40003f86270 */
[----:B------:R-:W-:-:S02]  /*4e750*/  ISETP.LT.AND P5, PT, R29, c[0x0][0x178], !P5 ;  /* 0x00005e001d007a0c */ /* 0x000fc40006fa1270 */
[----:B------:R-:W-:-:S04]  /*4e760*/  IADD3 R21, R3, 0x12, RZ ;  /* 0x0000001203157810 */ /* 0x000fc80007ffe0ff */
[----:B------:R-:W-:Y:S01]  /*4e770*/  ISETP.GE.AND P3, PT, R21, c[0x0][0x17c], PT ;  /* 0x00005f0015007a0c */ /* 0x000fe20003f66270 */
[----:B--2---:R0:W-:Y:S01]  /*4e780*/  @P2 STG.E.U16 [R12.64], R24 ;  /* 0x000000180c002986 */ /* 0x0041e2000c101506 */
[----:B------:R-:W-:Y:S01]  /*4e790*/  ISETP.GE.AND P2, PT, R14, c[0x0][0x17c], PT ;  /* 0x00005f000e007a0c */ /* 0x000fe20003f46270 */
[----:B------:R-:W-:-:S04]  /*4e7a0*/  IMAD.WIDE R14, R20, 0x2, R16 ;  /* 0x00000002140e7825 */ /* 0x000fc800078e0210 */
[----:B0-----:R-:W-:Y:S01]  /*4e7b0*/  IMAD.WIDE R12, R2, 0x2, R18 ;  /* 0x00000002020c7825 */ /* 0x001fe200078e0212 */
[----:B------:R-:W-:-:S04]  /*4e7c0*/  PRMT R2, R24, 0x7632, R2 ;  /* 0x0000763218027816 */ /* 0x000fc80000000002 */
[----:B---3--:R0:W-:Y:S01]  /*4e7d0*/  @P6 STG.E.U16 [R12.64], R23 ;  /* 0x000000170c006986 */ /* 0x0081e2000c101506 */
[----:B------:R-:W-:Y:S02]  /*4e7e0*/  ISETP.LT.AND P6, PT, R28, c[0x0][0x178], !P4 ;  /* 0x00005e001c007a0c */ /* 0x000fe400067c1270 */
[----:B------:R-:W-:Y:S01]  /*4e7f0*/  ISETP.LT.AND P4, PT, R29, c[0x0][0x178], !P4 ;  /* 0x00005e001d007a0c */ /* 0x000fe20006781270 */
[----:B------:R1:W-:Y:S01]  /*4e800*/  @P1 STG.E.U16 [R14.64], R2 ;  /* 0x000000020e001986 */ /* 0x0003e2000c101506 */
[----:B------:R-:W-:Y:S01]  /*4e810*/  PRMT R22, R23, 0x7632, R22 ;  /* 0x0000763217167816 */ /* 0x000fe20000000016 */
[C---:B0-----:R-:W-:Y:S01]  /*4e820*/  IMAD.WIDE R12, R20.reuse, 0x2, R18 ;  /* 0x00000002140c7825 */ /* 0x041fe200078e0212 */
[----:B-1----:R-:W-:-:S04]  /*4e830*/  IADD3 R2, R20, c[0x0][0x198], RZ ;  /* 0x0000660014027a10 */ /* 0x002fc80007ffe0ff */
[----:B------:R-:W-:Y:S01]  /*4e840*/  @P5 STG.E.U16 [R12.64], R22 ;  /* 0x000000160c005986 */ /* 0x000fe2000c101506 */
[----:B------:R-:W-:-:S04]  /*4e850*/  IMAD.WIDE R14, R2, 0x2, R16 ;  /* 0x00000002020e7825 */ /* 0x000fc800078e0210 */
[----:B------:R-:W-:Y:S01]  /*4e860*/  IMAD.WIDE R20, R2, 0x2, R18 ;  /* 0x0000000202147825 */ /* 0x000fe200078e0212 */
[----:B------:R-:W-:-:S04]  /*4e870*/  IADD3 R24, R3, 0x15, RZ ;  /* 0x0000001503187810 */ /* 0x000fc80007ffe0ff */
[----:B------:R-:W-:Y:S01]  /*4e880*/  ISETP.GE.AND P5, PT, R24, c[0x0][0x17c], PT ;  /* 0x00005f0018007a0c */ /* 0x000fe20003fa6270 */
[----:B----4-:R0:W-:Y:S04]  /*4e890*/  @P6 STG.E.U16 [R14.64], R26 ;  /* 0x0000001a0e006986 */ /* 0x0101e8000c101506 */
[----:B------:R1:W-:Y:S01]  /*4e8a0*/  @P4 STG.E.U16 [R20.64], R11 ;  /* 0x0000000b14004986 */ /* 0x0003e2000c101506 */
[----:B------:R-:W-:Y:S02]  /*4e8b0*/  ISETP.LT.AND P4, PT, R28, c[0x0][0x178], !P0 ;  /* 0x00005e001c007a0c */ /* 0x000fe40004781270 */
[----:B------:R-:W-:Y:S02]  /*4e8c0*/  PRMT R24, R26, 0x7632, R24 ;  /* 0x000076321a187816 */ /* 0x000fe40000000018 */
[----:B0-----:R-:W-:-:S02]  /*4e8d0*/  IADD3 R14, R2, c[0x0][0x198], RZ ;  /* 0x00006600020e7a10 */ /* 0x001fc40007ffe0ff */
[----:B------:R-:W-:-:S03]  /*4e8e0*/  IADD3 R26, R3, 0x16, RZ ;  /* 0x00000016031a7810 */ /* 0x000fc60007ffe0ff */
[----:B------:R-:W-:Y:S01]  /*4e8f0*/  IMAD.WIDE R12, R14, 0x2, R16 ;  /* 0x000000020e0c7825 */ /* 0x000fe200078e0210 */
[----:B------:R-:W-:Y:S02]  /*4e900*/  PRMT R25, R11, 0x7632, R25 ;  /* 0x000076320b197816 */ /* 0x000fe40000000019 */
[----:B-1----:R-:W2:Y:S04]  /*4e910*/  LDL.LU R11, [R1+0xd0] ;  /* 0x0000d000010b7983 */ /* 0x002ea80000300800 */
[----:B------:R0:W-:Y:S01]  /*4e920*/  @P4 STG.E.U16 [R12.64], R24 ;  /* 0x000000180c004986 */ /* 0x0001e2000c101506 */
[----:B------:R-:W-:-:S03]  /*4e930*/  ISETP.GE.AND P4, PT, R26, c[0x0][0x17c], PT ;  /* 0x00005f001a007a0c */ /* 0x000fc60003f86270 */
[----:B0-----:R-:W3:Y:S04]  /*4e940*/  LDL.LU R24, [R1+0xe0] ;  /* 0x0000e00001187983 */ /* 0x001ee80000300800 */
[----:B------:R-:W4:Y:S01]  /*4e950*/  LDL.LU R26, [R1+0x300] ;  /* 0x00030000011a7983 */ /* 0x000f220000300800 */
[----:B------:R-:W-:Y:S02]  /*4e960*/  ISETP.LT.AND P0, PT, R29, c[0x0][0x178], !P0 ;  /* 0x00005e001d007a0c */ /* 0x000fe40004701270 */
[----:B------:R-:W-:Y:S02]  /*4e970*/  ISETP.LT.AND P6, PT, R28, c[0x0][0x178], !P3 ;  /* 0x00005e001c007a0c */ /* 0x000fe40005fc1270 */
[C---:B------:R-:W-:Y:S01]  /*4e980*/  IADD3 R2, R14.reuse, c[0x0][0x198], RZ ;  /* 0x000066000e027a10 */ /* 0x040fe20007ffe0ff */
[----:B------:R-:W-:-:S04]  /*4e990*/  IMAD.WIDE R14, R14, 0x2, R18 ;  /* 0x000000020e0e7825 */ /* 0x000fc800078e0212 */
[----:B------:R-:W-:Y:S01]  /*4e9a0*/  IMAD.WIDE R20, R2, 0x2, R16 ;  /* 0x0000000202147825 */ /* 0x000fe200078e0210 */
[----:B------:R-:W-:-:S03]  /*4e9b0*/  ISETP.LT.AND P3, PT, R29, c[0x0][0x178], !P3 ;  /* 0x00005e001d007a0c */ /* 0x000fc60005f61270 */
[----:B------:R-:W-:Y:S01]  /*4e9c0*/  @P0 STG.E.U16 [R14.64], R25 ;  /* 0x000000190e000986 */ /* 0x000fe2000c101506 */
[----:B------:R-:W-:-:S04]  /*4e9d0*/  IADD3 R23, R3, 0x14, RZ ;  /* 0x0000001403177810 */ /* 0x000fc80007ffe0ff */
[----:B------:R-:W-:Y:S01]  /*4e9e0*/  ISETP.GE.AND P1, PT, R23, c[0x0][0x17c], PT ;  /* 0x00005f0017007a0c */ /* 0x000fe20003f26270 */
[----:B------:R-:W-:Y:S01]  /*4e9f0*/  IMAD.WIDE R22, R2, 0x2, R18 ;  /* 0x0000000202167825 */ /* 0x000fe200078e0212 */
[----:B----4-:R0:W-:Y:S01]  /*4ea00*/  @P6 STG.E.U16 [R20.64], R26 ;  /* 0x0000001a14006986 */ /* 0x0101e2000c101506 */
[----:B------:R-:W-:Y:S02]  /*4ea10*/  ISETP.LT.AND P6, PT, R28, c[0x0][0x178], !P2 ;  /* 0x00005e001c007a0c */ /* 0x000fe400057c1270 */
[----:B------:R-:W-:Y:S02]  /*4ea20*/  PRMT R12, R26, 0x7632, R12 ;  /* 0x000076321a0c7816 */ /* 0x000fe4000000000c */
[----:B0-----:R-:W-:Y:S01]  /*4ea30*/  IADD3 R20, R2, c[0x0][0x198], RZ ;  /* 0x0000660002147a10 */ /* 0x001fe20007ffe0ff */
[----:B---3--:R-:W-:Y:S04]  /*4ea40*/  @P3 STG.E.U16 [R22.64], R24 ;  /* 0x0000001816003986 */ /* 0x008fe8000c101506 */
[----:B------:R-:W-:Y:S01]  /*4ea50*/  IMAD.WIDE R14, R20, 0x2, R16 ;  /* 0x00000002140e7825 */ /* 0x000fe200078e0210 */
[----:B------:R-:W3:Y:S04]  /*4ea60*/  LDL.LU R26, [R1+0xf0] ;  /* 0x0000f000011a7983 */ /* 0x000ee80000300800 */
[----:B------:R0:W-:Y:S04]  /*4ea70*/  @P6 STG.E.U16 [R14.64], R12 ;  /* 0x0000000c0e006986 */ /* 0x0001e8000c101506 */
[----:B0-----:R-:W4:Y:S01]  /*4ea80*/  LDL.LU R15, [R1+0x310] ;  /* 0x00031000010f7983 */ /* 0x001f220000300800 */
[----:B------:R-:W-:-:S02]  /*4ea90*/  ISETP.LT.AND P2, PT, R29, c[0x0][0x178], !P2 ;  /* 0x00005e001d007a0c */ /* 0x000fc40005741270 */
[----:B------:R-:W-:Y:S02]  /*4eaa0*/  ISETP.LT.AND P3, PT, R28, c[0x0][0x178], !P1 ;  /* 0x00005e001c007a0c */ /* 0x000fe40004f61270 */
[----:B------:R-:W-:Y:S02]  /*4eab0*/  PRMT R13, R24, 0x7632, R13 ;  /* 0x00007632180d7816 */ /* 0x000fe4000000000d */
[C---:B------:R-:W-:Y:S02]  /*4eac0*/  IADD3 R22, R3.reuse, 0x17, RZ ;  /* 0x0000001703167810 */ /* 0x040fe40007ffe0ff */
[C---:B------:R-:W-:Y:S02]  /*4ead0*/  IADD3 R24, R20.reuse, c[0x0][0x198], RZ ;  /* 0x0000660014187a10 */ /* 0x040fe40007ffe0ff */
[----:B------:R-:W-:Y:S01]  /*4eae0*/  IADD3 R2, R3, 0x18, RZ ;  /* 0x0000001803027810 */ /* 0x000fe20007ffe0ff */
[----:B------:R-:W-:Y:S01]  /*4eaf0*/  IMAD.WIDE R20, R20, 0x2, R18 ;  /* 0x0000000214147825 */ /* 0x000fe200078e0212 */
[----:B------:R-:W-:-:S02]  /*4eb00*/  ISETP.GE.AND P0, PT, R22, c[0x0][0x17c], PT ;  /* 0x00005f0016007a0c */ /* 0x000fc40003f06270 */
[----:B------:R-:W-:Y:S01]  /*4eb10*/  ISETP.GE.AND P6, PT, R2, c[0x0][0x17c], PT ;  /* 0x00005f0002007a0c */ /* 0x000fe20003fc6270 */
[C---:B------:R-:W-:Y:S01]  /*4eb20*/  IMAD.WIDE R22, R24.reuse, 0x2, R16 ;  /* 0x0000000218167825 */ /* 0x040fe200078e0210 */
[----:B------:R-:W-:Y:S01]  /*4eb30*/  IADD3 R2, R3, 0x19, RZ ;  /* 0x0000001903027810 */ /* 0x000fe20007ffe0ff */
[----:B------:R0:W-:Y:S01]  /*4eb40*/  @P2 STG.E.U16 [R20.64], R13 ;  /* 0x0000000d14002986 */ /* 0x0001e2000c101506 */
[----:B------:R-:W-:Y:S01]  /*4eb50*/  ISETP.LT.AND P1, PT, R29, c[0x0][0x178], !P1 ;  /* 0x00005e001d007a0c */ /* 0x000fe20004f21270 */
[----:B0-----:R-:W-:Y:S01]  /*4eb60*/  IMAD.WIDE R12, R24, 0x2, R18 ;  /* 0x00000002180c7825 */ /* 0x001fe200078e0212 */
[----:B--2---:R-:W-:Y:S01]  /*4eb70*/  PRMT R21, R11, 0x7632, R21 ;  /* 0x000076320b157816 */ /* 0x004fe20000000015 */
[----:B----4-:R-:W-:Y:S01]  /*4eb80*/  @P3 STG.E.U16 [R22.64], R15 ;  /* 0x0000000f16003986 */ /* 0x010fe2000c101506 */
[----:B------:R-:W-:Y:S02]  /*4eb90*/  ISETP.GE.AND P3, PT, R2, c[0x0][0x17c], PT ;  /* 0x00005f0002007a0c */ /* 0x000fe40003f66270 */
[----:B------:R-:W-:-:S02]  /*4eba0*/  IADD3 R2, R24, c[0x0][0x198], RZ ;  /* 0x0000660018027a10 */ /* 0x000fc40007ffe0ff */
[----:B------:R-:W2:Y:S05]  /*4ebb0*/  LDL.LU R24, [R1+0x3c0] ;  /* 0x0003c00001187983 */ /* 0x000eaa0000300800 */
[----:B------:R0:W-:Y:S04]  /*4ebc0*/  @P1 STG.E.U16 [R12.64], R11 ;  /* 0x0000000b0c001986 */ /* 0x0001e8000c101506 */
[----:B0-----:R-:W4:Y:S04]  /*4ebd0*/  LDL.LU R11, [R1+0x3d0] ;  /* 0x0003d000010b7983 */ /* 0x001f280000300800 */
[----:B------:R-:W4:Y:S01]  /*4ebe0*/  LDL.LU R23, [R1+0x100] ;  /* 0x0001000001177983 */ /* 0x000f220000300800 */
[----:B------:R-:W-:-:S02]  /*4ebf0*/  ISETP.LT.AND P2, PT, R28, c[0x0][0x178], !P5 ;  /* 0x00005e001c007a0c */ /* 0x000fc40006f41270 */
[----:B------:R-:W-:Y:S02]  /*4ec00*/  ISETP.LT.AND P5, PT, R29, c[0x0][0x178], !P5 ;  /* 0x00005e001d007a0c */ /* 0x000fe40006fa1270 */
[----:B------:R-:W-:Y:S01]  /*4ec10*/  PRMT R20, R15, 0x7632, R20 ;  /* 0x000076320f147816 */ /* 0x000fe20000000014 */
[----:B------:R-:W-:Y:S01]  /*4ec20*/  IMAD.WIDE R14, R2, 0x2, R16 ;  /* 0x00000002020e7825 */ /* 0x000fe200078e0210 */
[----:B------:R-:W-:Y:S02]  /*4ec30*/  ISETP.LT.AND P1, PT, R28, c[0x0][0x178], !P4 ;  /* 0x00005e001c007a0c */ /* 0x000fe40006721270 */
[----:B------:R-:W-:Y:S01]  /*4ec40*/  ISETP.LT.AND P4, PT, R29, c[0x0][0x178], !P4 ;  /* 0x00005e001d007a0c */ /* 0x000fe20006781270 */
[C---:B------:R-:W-:Y:S01]  /*4ec50*/  IMAD.WIDE R12, R2.reuse, 0x2, R18 ;  /* 0x00000002020c7825 */ /* 0x040fe200078e0212 */
[----:B------:R-:W-:-:S03]  /*4ec60*/  IADD3 R2, R2, c[0x0][0x198], RZ ;  /* 0x0000660002027a10 */ /* 0x000fc60007ffe0ff */
[----:B------:R0:W-:Y:S04]  /*4ec70*/  @P2 STG.E.U16 [R14.64], R20 ;  /* 0x000000140e002986 */ /* 0x0001e8000c101506 */
[----:B------:R1:W-:Y:S01]  /*4ec80*/  @P5 STG.E.U16 [R12.64], R21 ;  /* 0x000000150c005986 */ /* 0x0003e2000c101506 */
[----:B------:R-:W-:Y:S02]  /*4ec90*/  ISETP.LT.AND P5, PT, R28, c[0x0][0x178], !P0 ;  /* 0x00005e001c007a0c */ /* 0x000fe400047a1270 */
[----:B------:R-:W-:Y:S01]  /*4eca0*/  ISETP.LT.AND P0, PT, R29, c[0x0][0x178], !P0 ;  /* 0x00005e001d007a0c */ /* 0x000fe20004701270 */
[----:B0-----:R-:W-:-:S04]  /*4ecb0*/  IMAD.WIDE R14, R2, 0x2, R18 ;  /* 0x00000002020e7825 */ /* 0x001fc800078e0212 */
[C---:B-1----:R-:W-:Y:S01]  /*4ecc0*/  IMAD.WIDE R12, R2.reuse, 0x2, R16 ;  /* 0x00000002020c7825 */ /* 0x042fe200078e0210 */
[----:B------:R-:W-:Y:S02]  /*4ecd0*/  IADD3 R2, R2, c[0x0][0x198], RZ ;  /* 0x0000660002027a10 */ /* 0x000fe40007ffe0ff */
[C---:B------:R-:W-:Y:S02]  /*4ece0*/  IADD3 R20, R3.reuse, 0x1b, RZ ;  /* 0x0000001b03147810 */ /* 0x040fe40007ffe0ff */
[----:B------:R-:W-:-:S04]  /*4ecf0*/  IADD3 R22, R3, 0x1a, RZ ;  /* 0x0000001a03167810 */ /* 0x000fc80007ffe0ff */
[----:B------:R-:W-:Y:S01]  /*4ed00*/  ISETP.GE.AND P2, PT, R22, c[0x0][0x17c], PT ;  /* 0x00005f0016007a0c */ /* 0x000fe20003f46270 */
[----:B--2---:R0:W-:Y:S01]  /*4ed10*/  @P1 STG.E.U16 [R12.64], R24 ;  /* 0x000000180c001986 */ /* 0x0041e2000c101506 */
[----:B------:R-:W-:-:S03]  /*4ed20*/  PRMT R21, R24, 0x7632, R21 ;  /* 0x0000763218157816 */ /* 0x000fc60000000015 */
[----:B---3--:R1:W-:Y:S01]  /*4ed30*/  @P4 STG.E.U16 [R14.64], R26 ;  /* 0x0000001a0e004986 */ /* 0x0083e2000c101506 */
        /* <DEDUP_REMOVED lines=10> */
[----:B----4-:R-:W-:Y:S01]  /*4ede0*/  PRMT R22, R23, 0x7632, R22 ;  /* 0x0000763217167816 */ /* 0x010fe20000000016 */
[----:B------:R-:W2:Y:S01]  /*4edf0*/  LDL.LU R26, [R1+0x120] ;  /* 0x00012000011a7983 */ /* 0x000ea20000300800 */
[----:B0-----:R-:W-:Y:S01]  /*4ee00*/  IMAD.WIDE R12, R2, 0x2, R16 ;  /* 0x00000002020c7825 */ /* 0x001fe200078e0210 */
[----:B-1----:R-:W-:-:S04]  /*4ee10*/  IADD3 R14, R3, 0x1d, RZ ;  /* 0x0000001d030e7810 */ /* 0x002fc80007ffe0ff */
[----:B------:R0:W-:Y:S01]  /*4ee20*/  @P4 STG.E.U16 [R12.64], R11 ;  /* 0x0000000b0c004986 */ /* 0x0001e2000c101506 */
[----:B------:R-:W-:Y:S02]  /*4ee30*/  IADD3 R20, R2, c[0x0][0x198], RZ ;  /* 0x0000660002147a10 */ /* 0x000fe40007ffe0ff */
[----:B------:R-:W-:-:S03]  /*4ee40*/  ISETP.GE.AND P4, PT, R14, c[0x0][0x17c], PT ;  /* 0x00005f000e007a0c */ /* 0x000fc60003f86270 */
[----:B------:R-:W-:-:S04]  /*4ee50*/  IMAD.WIDE R14, R20, 0x2, R16 ;  /* 0x00000002140e7825 */ /* 0x000fc800078e0210 */
[----:B0-----:R-:W-:Y:S01]  /*4ee60*/  IMAD.WIDE R12, R2, 0x2, R18 ;  /* 0x00000002020c7825 */ /* 0x001fe200078e0212 */
[----:B------:R-:W-:Y:S02]  /*4ee70*/  PRMT R2, R11, 0x7632, R2 ;  /* 0x000076320b027816 */ /* 0x000fe40000000002 */
[----:B------:R-:W3:Y:S04]  /*4ee80*/  LDL.LU R11, [R1+0x110] ;  /* 0x00011000010b7983 */ /* 0x000ee80000300800 */
[----:B------:R0:W-:Y:S04]  /*4ee90*/  @P6 STG.E.U16 [R12.64], R23 ;  /* 0x000000170c006986 */ /* 0x0001e8000c101506 */
[----:B------:R1:W-:Y:S01]  /*4eea0*/  @P0 STG.E.U16 [R14.64], R2 ;  /* 0x000000020e000986 */ /* 0x0003e2000c101506 */
[----:B0-----:R-:W-:-:S04]  /*4eeb0*/  IADD3 R23, R3, 0x1e, RZ ;  /* 0x0000001e03177810 */ /* 0x001fc80007ffe0ff */
[----:B------:R-:W-:Y:S02]  /*4eec0*/  ISETP.GE.AND P0, PT, R23, c[0x0][0x17c], PT ;  /* 0x00005f0017007a0c */ /* 0x000fe40003f06270 */
[----:B------:R-:W4:Y:S01]  /*4eed0*/  LDL.LU R23, [R1+0x3e0] ;  /* 0x0003e00001177983 */ /* 0x000f220000300800 */
        /* <DEDUP_REMOVED lines=12> */
[----:B----4-:R0:W-:Y:S04]  /*4efa0*/  @P6 STG.E.U16 [R14.64], R23 ;  /* 0x000000170e006986 */ /* 0x0101e8000c101506 */
[----:B--2---:R-:W-:Y:S01]  /*4efb0*/  @P2 STG.E.U16 [R20.64], R26 ;  /* 0x0000001a14002986 */ /* 0x004fe2000c101506 */
        /* <DEDUP_REMOVED lines=27> */
[----:B-1----:R-:W4:Y:S04]  /*4f170*/  LDL.LU R14, [R1+0x400] ;  /* 0x00040000010e7983 */ /* 0x002f280000300800 */
[----:B------:R-:W2:Y:S01]  /*4f180*/  LDL.LU R15, [R1] ;  /* 0x00000000010f7983 */ /* 0x000ea20000300800 */
        /* <DEDUP_REMOVED lines=15> */
[----:B----4-:R0:W-:Y:S01]  /*4f280*/  @P5 STG.E.U16 [R22.64], R14 ;  /* 0x0000000e16005986 */ /* 0x0101e2000c101506 */
[----:B------:R-:W-:Y:S02]  /*4f290*/  ISETP.GE.AND P5, PT, R2, c[0x0][0x17c], PT ;  /* 0x00005f0002007a0c */ /* 0x000fe40003fa6270 */
[----:B------:R-:W-:Y:S02]  /*4f2a0*/  IADD3 R2, R24, c[0x0][0x198], RZ ;  /* 0x0000660018027a10 */ /* 0x000fe40007ffe0ff */
[----:B------:R-:W4:Y:S01]  /*4f2b0*/  LDL.LU R24, [R1+0x74] ;  /* 0x0000740001187983 */ /* 0x000f220000300800 */
[----:B------:R-:W-:-:S02]  /*4f2c0*/  PRMT R20, R14, 0x7632, R20 ;  /* 0x000076320e147816 */ /* 0x000fc40000000014 */
[----:B--2---:R-:W-:Y:S01]  /*4f2d0*/  PRMT R21, R15, 0x7632, R21 ;  /* 0x000076320f157816 */ /* 0x004fe20000000015 */
[----:B------:R1:W-:Y:S01]  /*4f2e0*/  @P0 STG.E.U16 [R12.64], R15 ;  /* 0x0000000f0c000986 */ /* 0x0003e2000c101506 */
[----:B------:R-:W-:Y:S02]  /*4f2f0*/  ISETP.LT.AND P0, PT, R28, c[0x0][0x178], !P2 ;  /* 0x00005e001c007a0c */ /* 0x000fe40005701270 */
[----:B------:R-:W-:Y:S01]  /*4f300*/  ISETP.LT.AND P2, PT, R29, c[0x0][0x178], !P2 ;  /* 0x00005e001d007a0c */ /* 0x000fe20005741270 */
[----:B0-----:R-:W2:Y:S01]  /*4f310*/  LDL.LU R23, [R1+0x34] ;  /* 0x0000340001177983 */ /* 0x001ea20000300800 */
        /* <DEDUP_REMOVED lines=8> */
[----:B---3--:R-:W-:-:S04]  /*4f3a0*/  PRMT R21, R26, 0x7632, R21 ;  /* 0x000076321a157816 */ /* 0x008fc80000000015 */
[----:B------:R0:W-:Y:S01]  /*4f3b0*/  @P0 STG.E.U16 [R12.64], R26 ;  /* 0x0000001a0c000986 */ /* 0x0001e2000c101506 */
[----:B------:R-:W-:Y:S02]  /*4f3c0*/  ISETP.GE.AND P0, PT, R20, c[0x0][0x17c], PT ;  /* 0x00005f0014007a0c */ /* 0x000fe40003f06270 */
[----:B------:R-:W-:Y:S01]  /*4f3d0*/  PRMT R20, R11, 0x7632, R20 ;  /* 0x000076320b147816 */ /* 0x000fe20000000014 */
[----:B------:R1:W-:Y:S04]  /*4f3e0*/  @P2 STG.E.U16 [R14.64], R11 ;  /* 0x0000000b0e002986 */ /* 0x0003e8000c101506 */
[----:B0-----:R-:W3:Y:S04]  /*4f3f0*/  LDL.LU R26, [R1+0x84] ;  /* 0x00008400011a7983 */ /* 0x001ee80000300800 */
[----:B-1----:R-:W3:Y:S01]  /*4f400*/  LDL.LU R11, [R1+0x24] ;  /* 0x00002400010b7983 */ /* 0x002ee20000300800 */
        /* <DEDUP_REMOVED lines=19> */
[----:B----4-:R0:W-:Y:S01]  /*4f540*/  @P2 STG.E.U16 [R12.64], R24 ;  /* 0x000000180c002986 */ /* 0x0101e2000c101506 */
[----:B------:R-:W-:Y:S01]  /*4f550*/  ISETP.GE.AND P2, PT, R14, c[0x0][0x17c], PT ;  /* 0x00005f000e007a0c */ /* 0x000fe20003f46270 */
[----:B------:R-:W-:-:S04]  /*4f560*/  IMAD.WIDE R14, R20, 0x2, R16 ;  /* 0x00000002140e7825 */ /* 0x000fc800078e0210 */
[----:B0-----:R-:W-:Y:S01]  /*4f570*/  IMAD.WIDE R12, R2, 0x2, R18 ;  /* 0x00000002020c7825 */ /* 0x001fe200078e0212 */
[----:B------:R-:W-:-:S04]  /*4f580*/  PRMT R2, R24, 0x7632, R2 ;  /* 0x0000763218027816 */ /* 0x000fc80000000002 */
[----:B--2---:R0:W-:Y:S01]  /*4f590*/  @P6 STG.E.U16 [R12.64], R23 ;  /* 0x000000170c006986 */ /* 0x0041e2000c101506 */
        /* <DEDUP_REMOVED lines=9> */
[----:B---3--:R0:W-:Y:S04]  /*4f630*/  @P6 STG.E.U16 [R14.64], R26 ;  /* 0x0000001a0e006986 */ /* 0x0081e8000c101506 */
[----:B------:R1:W-:Y:S01]  /*4f640*/  @P4 STG.E.U16 [R20.64], R11 ;  /* 0x0000000b14004986 */ /* 0x0003e2000c101506 */
[----:B------:R-:W-:Y:S02]  /*4f650*/  ISETP.LT.AND P4, PT, R28, c[0x0][0x178], !P0 ;  /* 0x00005e001c007a0c */ /* 0x000fe40004781270 */
[----:B0-----:R-:W-:Y:S02]  /*4f660*/  IADD3 R14, R2, c[0x0][0x198], RZ ;  /* 0x00006600020e7a10 */ /* 0x001fe40007ffe0ff */
[----:B------:R-:W-:-:S03]  /*4f670*/  PRMT R2, R26, 0x7632, R2 ;  /* 0x000076321a027816 */ /* 0x000fc60000000002 */
[----:B------:R-:W-:Y:S01]  /*4f680*/  IMAD.WIDE R12, R14, 0x2, R16 ;  /* 0x000000020e0c7825 */ /* 0x000fe200078e0210 */
[----:B------:R-:W-:Y:S02]  /*4f690*/  PRMT R25, R11, 0x7632, R25 ;  /* 0x000076320b197816 */ /* 0x000fe40000000019 */
[----:B-1----:R-:W2:Y:S04]  /*4f6a0*/  LDL.LU R11, [R1+0x64] ;  /* 0x00006400010b7983 */ /* 0x002ea80000300800 */
[----:B------:R0:W-:Y:S04]  /*4f6b0*/  @P4 STG.E.U16 [R12.64], R2 ;  /* 0x000000020c004986 */ /* 0x0001e8000c101506 */
[----:B0-----:R-:W3:Y:S04]  /*4f6c0*/  LDL.LU R12, [R1+0x1f4] ;  /* 0x0001f400010c7983 */ /* 0x001ee80000300800 */
[----:B------:R-:W4:Y:S01]  /*4f6d0*/  LDL.LU R13, [R1+0x54] ;  /* 0x00005400010d7983 */ /* 0x000f220000300800 */
[----:B------:R-:W-:-:S02]  /*4f6e0*/  IADD3 R24, R3, 0x29, RZ ;  /* 0x0000002903187810 */ /* 0x000fc40007ffe0ff */
[C---:B------:R-:W-:Y:S02]  /*4f6f0*/  ISETP.LT.AND P0, PT, R29.reuse, c[0x0][0x178], !P0 ;  /* 0x00005e001d007a0c */ /* 0x040fe40004701270 */
[----:B------:R-:W-:Y:S02]  /*4f700*/  ISETP.LT.AND P6, PT, R28, c[0x0][0x178], !P3 ;  /* 0x00005e001c007a0c */ /* 0x000fe40005fc1270 */
[----:B------:R-:W-:Y:S02]  /*4f710*/  ISETP.GE.AND P5, PT, R24, c[0x0][0x17c], PT ;  /* 0x00005f0018007a0c */ /* 0x000fe40003fa6270 */
[C---:B------:R-:W-:Y:S01]  /*4f720*/  IADD3 R24, R14.reuse, c[0x0][0x198], RZ ;  /* 0x000066000e187a10 */ /* 0x040fe20007ffe0ff */
[----:B------:R-:W-:Y:S01]  /*4f730*/  IMAD.WIDE R14, R14, 0x2, R18 ;  /* 0x000000020e0e7825 */ /* 0x000fe200078e0212 */
[----:B------:R-:W-:-:S03]  /*4f740*/  ISETP.LT.AND P3, PT, R29, c[0x0][0x178], !P3 ;  /* 0x00005e001d007a0c */ /* 0x000fc60005f61270 */
[C---:B------:R-:W-:Y:S01]  /*4f750*/  IMAD.WIDE R20, R24.reuse, 0x2, R16 ;  /* 0x0000000218147825 */ /* 0x040fe200078e0210 */
[----:B------:R-:W-:Y:S01]  /*4f760*/  IADD3 R23, R3, 0x28, RZ ;  /* 0x0000002803177810 */ /* 0x000fe20007ffe0ff */
[----:B------:R0:W-:Y:S03]  /*4f770*/  @P0 STG.E.U16 [R14.64], R25 ;  /* 0x000000190e000986 */ /* 0x0001e6000c101506 */
[----:B------:R-:W-:Y:S01]  /*4f780*/  ISETP.GE.AND P1, PT, R23, c[0x0][0x17c], PT ;  /* 0x00005f0017007a0c */ /* 0x000fe20003f26270 */
[C---:B------:R-:W-:Y:S01]  /*4f790*/  IMAD.WIDE R22, R24.reuse, 0x2, R18 ;  /* 0x0000000218167825 */ /* 0x040fe200078e0212 */
[----:B------:R-:W-:Y:S02]  /*4f7a0*/  IADD3 R26, R3, 0x2a, RZ ;  /* 0x0000002a031a7810 */ /* 0x000fe40007ffe0ff */
[----:B0-----:R-:W-:Y:S02]  /*4f7b0*/  IADD3 R14, R24, c[0x0][0x198], RZ ;  /* 0x00006600180e7a10 */ /* 0x001fe40007ffe0ff */
[----:B------:R-:W-:-:S02]  /*4f7c0*/  ISETP.GE.AND P4, PT, R26, c[0x0][0x17c], PT ;  /* 0x00005f001a007a0c */ /* 0x000fc40003f86270 */
[----:B------:R-:W2:Y:S04]  /*4f7d0*/  LDL.LU R26, [R1+0xa4] ;  /* 0x0000a400011a7983 */ /* 0x000ea80000300800 */
[----:B---3--:R-:W-:Y:S01]  /*4f7e0*/  @P6 STG.E.U16 [R20.64], R12 ;  /* 0x0000000c14006986 */ /* 0x008fe2000c101506 */
[----:B------:R-:W-:-:S03]  /*4f7f0*/  ISETP.LT.AND P6, PT, R28, c[0x0][0x178], !P2 ;  /* 0x00005e001c007a0c */ /* 0x000fc600057c1270 */
[----:B----4-:R0:W-:Y:S01]  /*4f800*/  @P3 STG.E.U16 [R22.64], R13 ;  /* 0x0000000d16003986 */ /* 0x0101e2000c101506 */
[----:B------:R-:W-:Y:S02]  /*4f810*/  PRMT R2, R13, 0x7632, R2 ;  /* 0x000076320d027816 */ /* 0x000fe40000000002 */
[----:B0-----:R-:W-:Y:S01]  /*4f820*/  PRMT R22, R12, 0x7632, R22 ;  /* 0x000076320c167816 */ /* 0x001fe20000000016 */
[----:B------:R-:W-:-:S06]  /*4f830*/  IMAD.WIDE R12, R14, 0x2, R16 ;  /* 0x000000020e0c7825 */ /* 0x000fcc00078e0210 */
[----:B------:R0:W-:Y:S04]  /*4f840*/  @P6 STG.E.U16 [R12.64], R22 ;  /* 0x000000160c006986 */ /* 0x0001e8000c101506 */
[----:B0-----:R-:W3:Y:S01]  /*4f850*/  LDL.LU R22, [R1+0x204] ;  /* 0x0002040001167983 */ /* 0x001ee20000300800 */
[----:B------:R-:W-:Y:S02]  /*4f860*/  ISETP.LT.AND P2, PT, R29, c[0x0][0x178], !P2 ;  /* 0x00005e001d007a0c */ /* 0x000fe40005741270 */
[----:B------:R-:W-:Y:S02]  /*4f870*/  ISETP.LT.AND P3, PT, R28, c[0x0][0x178], !P1 ;  /* 0x00005e001c007a0c */ /* 0x000fe40004f61270 */
[----:B------:R-:W-:Y:S02]  /*4f880*/  IADD3 R20, R3, 0x2b, RZ ;  /* 0x0000002b03147810 */ /* 0x000fe40007ffe0ff */
[C---:B------:R-:W-:Y:S01]  /*4f890*/  IADD3 R24, R14.reuse, c[0x0][0x198], RZ ;  /* 0x000066000e187a10 */ /* 0x040fe20007ffe0ff */
[----:B------:R-:W-:Y:S01]  /*4f8a0*/  IMAD.WIDE R14, R14, 0x2, R18 ;  /* 0x000000020e0e7825 */ /* 0x000fe200078e0212 */
[----:B------:R-:W-:-:S03]  /*4f8b0*/  ISETP.GE.AND P0, PT, R20, c[0x0][0x17c], PT ;  /* 0x00005f0014007a0c */ /* 0x000fc60003f06270 */
[C---:B------:R-:W-:Y:S02]  /*4f8c0*/  IMAD.WIDE R20, R24.reuse, 0x2, R16 ;  /* 0x0000000218147825 */ /* 0x040fe400078e0210 */
[----:B------:R0:W-:Y:S02]  /*4f8d0*/  @P2 STG.E.U16 [R14.64], R2 ;  /* 0x000000020e002986 */ /* 0x0001e4000c101506 */
[----:B------:R-:W-:Y:S01]  /*4f8e0*/  IMAD.WIDE R12, R24, 0x2, R18 ;  /* 0x00000002180c7825 */ /* 0x000fe200078e0212 */
[----:B------:R-:W-:Y:S02]  /*4f8f0*/  ISETP.LT.AND P1, PT, R29, c[0x0][0x178], !P1 ;  /* 0x00005e001d007a0c */ /* 0x000fe40004f21270 */
[C---:B0-----:R-:W-:Y:S02]  /*4f900*/  IADD3 R2, R3.reuse, 0x2d, RZ ;  /* 0x0000002d03027810 */ /* 0x041fe40007ffe0ff */
[----:B------:R-:W-:-:S04]  /*4f910*/  IADD3 R23, R3, 0x2c, RZ ;  /* 0x0000002c03177810 */ /* 0x000fc80007ffe0ff */
[----:B------:R-:W-:Y:S01]  /*4f920*/  ISETP.GE.AND P6, PT, R23, c[0x0][0x17c], PT ;  /* 0x00005f0017007a0c */ /* 0x000fe20003fc6270 */
[----:B---3--:R0:W-:Y:S01]  /*4f930*/  @P3 STG.E.U16 [R20.64], R22 ;  /* 0x0000001614003986 */ /* 0x0081e2000c101506 */
[----:B------:R-:W-:Y:S02]  /*4f940*/  ISETP.GE.AND P3, PT, R2, c[0x0][0x17c], PT ;  /* 0x00005f0002007a0c */ /* 0x000fe40003f66270 */
[----:B------:R-:W-:Y:S02]  /*4f950*/  IADD3 R2, R24, c[0x0][0x198], RZ ;  /* 0x0000660018027a10 */ /* 0x000fe40007ffe0ff */
[----:B------:R-:W3:Y:S04]  /*4f960*/  LDL.LU R24, [R1+0x214] ;  /* 0x0002140001187983 */ /* 0x000ee80000300800 */
[----:B--2---:R1:W-:Y:S01]  /*4f970*/  @P1 STG.E.U16 [R12.64], R11 ;  /* 0x0000000b0c001986 */ /* 0x0043e2000c101506 */
[----:B0-----:R-:W-:-:S03]  /*4f980*/  PRMT R21, R11, 0x7632, R21 ;  /* 0x000076320b157816 */ /* 0x001fc60000000015 */
[----:B-1----:R-:W2:Y:S04]  /*4f990*/  LDL.LU R11, [R1+0x224] ;  /* 0x00022400010b7983 */ /* 0x002ea80000300800 */
[----:B------:R-:W4:Y:S01]  /*4f9a0*/  LDL.LU R23, [R1+0x94] ;  /* 0x0000940001177983 */ /* 0x000f220000300800 */
[----:B------:R-:W-:Y:S02]  /*4f9b0*/  ISETP.LT.AND P2, PT, R28, c[0x0][0x178], !P5 ;  /* 0x00005e001c007a0c */ /* 0x000fe40006f41270 */
[C---:B------:R-:W-:Y:S01]  /*4f9c0*/  ISETP.LT.AND P5, PT, R29.reuse, c[0x0][0x178], !P5 ;  /* 0x00005e001d007a0c */ /* 0x040fe20006fa1270 */
[----:B------:R-:W-:Y:S01]  /*4f9d0*/  IMAD.WIDE R14, R2, 0x2, R16 ;  /* 0x00000002020e7825 */ /* 0x000fe200078e0210 */
[----:B------:R-:W-:Y:S02]  /*4f9e0*/  ISETP.LT.AND P1, PT, R28, c[0x0][0x178], !P4 ;  /* 0x00005e001c007a0c */ /* 0x000fe40006721270 */
[----:B------:R-:W-:Y:S01]  /*4f9f0*/  PRMT R20, R22, 0x7632, R20 ;  /* 0x0000763216147816 */ /* 0x000fe20000000014 */
[----:B------:R-:W-:Y:S01]  /*4fa00*/  IMAD.WIDE R12, R2, 0x2, R18 ;  /* 0x00000002020c7825 */ /* 0x000fe200078e0212 */
[----:B------:R-:W-:-:S02]  /*4fa10*/  ISETP.LT.AND P4, PT, R29, c[0x0][0x178], !P4 ;  /* 0x00005e001d007a0c */ /* 0x000fc40006781270 */
        /* <DEDUP_REMOVED lines=11> */
[----:B---3--:R0:W-:Y:S01]  /*4fad0*/  @P1 STG.E.U16 [R12.64], R24 ;  /* 0x000000180c001986 */ /* 0x0081e2000c101506 */
        /* <DEDUP_REMOVED lines=13> */
[----:B------:R-:W3:Y:S01]  /*4fbb0*/  LDL.LU R26, [R1+0xb4] ;  /* 0x0000b400011a7983 */ /* 0x000ee20000300800 */
[----:B0-----:R-:W-:Y:S01]  /*4fbc0*/  IMAD.WIDE R12, R2, 0x2, R16 ;  /* 0x00000002020c7825 */ /* 0x001fe200078e0210 */
[----:B-1----:R-:W-:-:S04]  /*4fbd0*/  IADD3 R14, R3, 0x31, RZ ;  /* 0x00000031030e7810 */ /* 0x002fc80007ffe0ff */
[----:B--2---:R0:W-:Y:S01]  /*4fbe0*/  @P4 STG.E.U16 [R12.64], R11 ;  /* 0x0000000b0c004986 */ /* 0x0041e2000c101506 */
[----:B------:R-:W-:Y:S02]  /*4fbf0*/  IADD3 R20, R2, c[0x0][0x198], RZ ;  /* 0x0000660002147a10 */ /* 0x000fe40007ffe0ff */
[----:B------:R-:W-:-:S03]  /*4fc00*/  ISETP.GE.AND P4, PT, R14, c[0x0][0x17c], PT ;  /* 0x00005f000e007a0c */ /* 0x000fc60003f86270 */
[----:B------:R-:W-:-:S04]  /*4fc10*/  IMAD.WIDE R14, R20, 0x2, R16 ;  /* 0x00000002140e7825 */ /* 0x000fc800078e0210 */
[----:B0-----:R-:W-:Y:S01]  /*4fc20*/  IMAD.WIDE R12, R2, 0x2, R18 ;  /* 0x00000002020c7825 */ /* 0x001fe200078e0212 */
[----:B------:R-:W-:Y:S02]  /*4fc30*/  PRMT R2, R11, 0x7632, R2 ;  /* 0x000076320b027816 */ /* 0x000fe40000000002 */
[----:B------:R-:W2:Y:S04]  /*4fc40*/  LDL.LU R11, [R1+0xc4] ;  /* 0x0000c400010b7983 */ /* 0x000ea80000300800 */
        /* <DEDUP_REMOVED lines=15> */
[----:B----4-:R0:W-:Y:S04]  /*4fd40*/  @P6 STG.E.U16 [R14.64], R23 ;  /* 0x000000170e006986 */ /* 0x0101e8000c101506 */
[----:B---3--:R-:W-:Y:S01]  /*4fd50*/  @P2 STG.E.U16 [R20.64], R26 ;  /* 0x0000001a14002986 */ /* 0x008fe2000c101506 */
[----:B------:R-:W-:-:S02]  /*4fd60*/  ISETP.LT.AND P2, PT, R28, c[0x0][0x178], !P1 ;  /* 0x00005e001c007a0c */ /* 0x000fc40004f41270 */
[----:B0-----:R-:W-:Y:S02]  /*4fd70*/  IADD3 R14, R2, c[0x0][0x198], RZ ;  /* 0x00006600020e7a10 */ /* 0x001fe40007ffe0ff */
[----:B------:R-:W-:-:S03]  /*4fd80*/  PRMT R2, R23, 0x7632, R2 ;  /* 0x0000763217027816 */ /* 0x000fc60000000002 */
[----:B------:R-:W-:-:S06]  /*4fd90*/  IMAD.WIDE R12, R14, 0x2, R16 ;  /* 0x000000020e0c7825 */ /* 0x000fcc00078e0210 */
[----:B------:R0:W-:Y:S04]  /*4fda0*/  @P2 STG.E.U16 [R12.64], R2 ;  /* 0x000000020c002986 */ /* 0x0001e8000c101506 */
[----:B0-----:R-:W3:Y:S01]  /*4fdb0*/  LDL.LU R13, [R1+0x2f4] ;  /* 0x0002f400010d7983 */ /* 0x001ee20000300800 */
[----:B------:R-:W-:Y:S02]  /*4fdc0*/  IADD3 R24, R3, 0x33, RZ ;  /* 0x0000003303187810 */ /* 0x000fe40007ffe0ff */
[----:B------:R-:W-:Y:S02]  /*4fdd0*/  ISETP.LT.AND P1, PT, R29, c[0x0][0x178], !P1 ;  /* 0x00005e001d007a0c */ /* 0x000fe40004f21270 */
[----:B------:R-:W-:Y:S02]  /*4fde0*/  ISETP.LT.AND P6, PT, R28, c[0x0][0x178], !P5 ;  /* 0x00005e001c007a0c */ /* 0x000fe40006fc1270 */
[----:B------:R-:W-:-:S02]  /*4fdf0*/  ISETP.GE.AND P3, PT, R24, c[0x0][0x17c], PT ;  /* 0x00005f0018007a0c */ /* 0x000fc40003f66270 */
[C---:B------:R-:W-:Y:S01]  /*4fe00*/  IADD3 R24, R14.reuse, c[0x0][0x198], RZ ;  /* 0x000066000e187a10 */ /* 0x040fe20007ffe0ff */
[----:B------:R-:W-:Y:S01]  /*4fe10*/  IMAD.WIDE R14, R14, 0x2, R18 ;  /* 0x000000020e0e7825 */ /* 0x000fe200078e0212 */
[----:B------:R-:W-:Y:S02]  /*4fe20*/  ISETP.LT.AND P5, PT, R29, c[0x0][0x178], !P5 ;  /* 0x00005e001d007a0c */ /* 0x000fe40006fa1270 */
[----:B------:R-:W-:Y:S01]  /*4fe30*/  PRMT R25, R26, 0x7632, R25 ;  /* 0x000076321a197816 */ /* 0x000fe20000000019 */
[----:B------:R-:W-:-:S04]  /*4fe40*/  IMAD.WIDE R20, R24, 0x2, R16 ;  /* 0x0000000218147825 */ /* 0x000fc800078e0210 */
[----:B------:R0:W-:Y:S01]  /*4fe50*/  @P1 STG.E.U16 [R14.64], R25 ;  /* 0x000000190e001986 */ /* 0x0001e2000c101506 */
[C---:B------:R-:W-:Y:S01]  /*4fe60*/  IMAD.WIDE R22, R24.reuse, 0x2, R18 ;  /* 0x0000000218167825 */ /* 0x040fe200078e0212 */
[----:B------:R-:W-:Y:S02]  /*4fe70*/  IADD3 R26, R3, 0x34, RZ ;  /* 0x00000034031a7810 */ /* 0x000fe40007ffe0ff */
[----:B0-----:R-:W-:Y:S02]  /*4fe80*/  IADD3 R14, R24, c[0x0][0x198], RZ ;  /* 0x00006600180e7a10 */ /* 0x001fe40007ffe0ff */
[----:B------:R-:W-:Y:S02]  /*4fe90*/  ISETP.GE.AND P2, PT, R26, c[0x0][0x17c], PT ;  /* 0x00005f001a007a0c */ /* 0x000fe40003f46270 */
[----:B--2---:R-:W-:Y:S01]  /*4fea0*/  PRMT R2, R11, 0x7632, R2 ;  /* 0x000076320b027816 */ /* 0x004fe20000000002 */
[----:B------:R-:W2:Y:S04]  /*4feb0*/  LDL.LU R26, [R1+0x314] ;  /* 0x00031400011a7983 */ /* 0x000ea80000300800 */
[----:B---3--:R-:W-:Y:S01]  /*4fec0*/  @P6 STG.E.U16 [R20.64], R13 ;  /* 0x0000000d14006986 */ /* 0x008fe2000c101506 */
[----:B------:R-:W-:-:S03]  /*4fed0*/  ISETP.LT.AND P6, PT, R28, c[0x0][0x178], !P4 ;  /* 0x00005e001c007a0c */ /* 0x000fc600067c1270 */
[----:B------:R0:W-:Y:S02]  /*4fee0*/  @P5 STG.E.U16 [R22.64], R11 ;  /* 0x0000000b16005986 */ /* 0x0001e4000c101506 */
[----:B0-----:R-:W-:Y:S01]  /*4fef0*/  PRMT R22, R13, 0x7632, R22 ;  /* 0x000076320d167816 */ /* 0x001fe20000000016 */
[----:B------:R-:W-:Y:S01]  /*4ff00*/  IMAD.WIDE R12, R14, 0x2, R16 ;  /* 0x000000020e0c7825 */ /* 0x000fe200078e0210 */
[----:B------:R-:W-:Y:S01]  /*4ff10*/  IADD3 R23, R3, 0x36, RZ ;  /* 0x0000003603177810 */ /* 0x000fe20007ffe0ff */
[----:B------:R-:W3:Y:S05]  /*4ff20*/  LDL.LU R11, [R1+0xd4] ;  /* 0x0000d400010b7983 */ /* 0x000eea0000300800 */
[----:B------:R0:W-:Y:S01]  /*4ff30*/  @P6 STG.E.U16 [R12.64], R22 ;  /* 0x000000160c006986 */ /* 0x0001e2000c101506 */
[----:B------:R-:W-:-:S03]  /*4ff40*/  ISETP.GE.AND P6, PT, R23, c[0x0][0x17c], PT ;  /* 0x00005f0017007a0c */ /* 0x000fc60003fc6270 */
[----:B0-----:R-:W4:Y:S04]  /*4ff50*/  LDL.LU R22, [R1+0xe4] ;  /* 0x0000e40001167983 */ /* 0x001f280000300800 */
[----:B------:R-:W2:Y:S01]  /*4ff60*/  LDL.LU R23, [R1+0x304] ;  /* 0x0003040001177983 */ /* 0x000ea20000300800 */
[----:B------:R-:W-:Y:S02]  /*4ff70*/  ISETP.LT.AND P4, PT, R29, c[0x0][0x178], !P4 ;  /* 0x00005e001d007a0c */ /* 0x000fe40006781270 */
[----:B------:R-:W-:Y:S02]  /*4ff80*/  ISETP.LT.AND P5, PT, R28, c[0x0][0x178], !P0 ;  /* 0x00005e001c007a0c */ /* 0x000fe400047a1270 */
[----:B------:R-:W-:Y:S02]  /*4ff90*/  IADD3 R20, R3, 0x35, RZ ;  /* 0x0000003503147810 */ /* 0x000fe40007ffe0ff */
[C---:B------:R-:W-:Y:S01]  /*4ffa0*/  IADD3 R24, R14.reuse, c[0x0][0x198], RZ ;  /* 0x000066000e187a10 */ /* 0x040fe20007ffe0ff */
[----:B------:R-:W-:Y:S01]  /*4ffb0*/  IMAD.WIDE R14, R14, 0x2, R18 ;  /* 0x000000020e0e7825 */ /* 0x000fe200078e0212 */
[----:B------:R-:W-:-:S02]  /*4ffc0*/  ISETP.LT.AND P0, PT, R29, c[0x0][0x178], !P0 ;  /* 0x00005e001d007a0c */ /* 0x000fc40004701270 */
[----:B------:R-:W-:Y:S01]  /*4ffd0*/  ISETP.GE.AND P1, PT, R20, c[0x0][0x17c], PT ;  /* 0x00005f0014007a0c */ /* 0x000fe20003f26270 */
[----:B------:R-:W-:Y:S02]  /*4ffe0*/  IMAD.WIDE R20, R24, 0x2, R16 ;  /* 0x0000000218147825 */ /* 0x000fe400078e0210 */
[----:B------:R0:W-:Y:S01]  /*4fff0*/  @P4 STG.E.U16 [R14.64], R2 ;  /* 0x000000020e004986 */ /* 0x0001e2000c101506 */
[----:B------:R-:W-:Y:S01]  /*50000*/  ISETP.LT.AND P4, PT, R28, c[0x0][0x178], !P3 ;  /* 0x00005e001c007a0c */ /* 0x000fe20005f81270 */
[----:B------:R-:W-:Y:S01]  /*50010*/  IMAD.WIDE R12, R24, 0x2, R18 ;  /* 0x00000002180c7825 */ /* 0x000fe200078e0212 */
[----:B------:R-:W-:Y:S02]  /*50020*/  ISETP.LT.AND P3, PT, R29, c[0x0][0x178], !P3 ;  /* 0x00005e001d007a0c */ /* 0x000fe40005f61270 */
[----:B0-----:R-:W-:Y:S01]  /*50030*/  IADD3 R2, R3, 0x37, RZ ;  /* 0x0000003703027810 */ /* 0x001fe20007ffe0ff */
[----:B--2---:R0:W-:Y:S03]  /*50040*/  @P5 STG.E.U16 [R20.64], R23 ;  /* 0x0000001714005986 */ /* 0x0041e6000c101506 */
[----:B------:R-:W-:-:S02]  /*50050*/  ISETP.GE.AND P5, PT, R2, c[0x0][0x17c], PT ;  /* 0x00005f0002007a0c */ /* 0x000fc40003fa6270 */
[----:B------:R-:W-:Y:S02]  /*50060*/  IADD3 R2, R24, c[0x0][0x198], RZ ;  /* 0x0000660018027a10 */ /* 0x000fe40007ffe0ff */
[----:B------:R-:W2:Y:S04]  /*50070*/  LDL.LU R24, [R1+0x3c4] ;  /* 0x0003c40001187983 */ /* 0x000ea80000300800 */
[----:B----4-:R1:W-:Y:S01]  /*50080*/  @P0 STG.E.U16 [R12.64], R22 ;  /* 0x000000160c000986 */ /* 0x0103e2000c101506 */
[----:B------:R-:W-:Y:S01]  /*50090*/  ISETP.LT.AND P0, PT, R28, c[0x0][0x178], !P2 ;  /* 0x00005e001c007a0c */ /* 0x000fe20005701270 */
[----:B------:R-:W-:Y:S01]  /*500a0*/  IMAD.WIDE R14, R2, 0x2, R16 ;  /* 0x00000002020e7825 */ /* 0x000fe200078e0210 */
[----:B0-----:R-:W-:Y:S02]  /*500b0*/  PRMT R20, R23, 0x7632, R20 ;  /* 0x0000763217147816 */ /* 0x001fe40000000014 */
[----:B------:R-:W4:Y:S01]  /*500c0*/  LDL.LU R23, [R1+0xf4] ;  /* 0x0000f40001177983 */ /* 0x000f220000300800 */
[----:B------:R-:W-:-:S02]  /*500d0*/  PRMT R21, R22, 0x7632, R21 ;  /* 0x0000763216157816 */ /* 0x000fc40000000015 */
[----:B------:R-:W-:Y:S01]  /*500e0*/  ISETP.LT.AND P2, PT, R29, c[0x0][0x178], !P2 ;  /* 0x00005e001d007a0c */ /* 0x000fe20005741270 */
[C-C-:B-1----:R-:W-:Y:S01]  /*500f0*/  IMAD.WIDE R12, R2.reuse, 0x2, R18.reuse ;  /* 0x00000002020c7825 */ /* 0x142fe200078e0212 */
        /* <DEDUP_REMOVED lines=9> */
[----:B---3--:R-:W-:Y:S01]  /*50190*/  PRMT R20, R11, 0x7632, R20 ;  /* 0x000076320b147816 */ /* 0x008fe20000000014 */
        /* <DEDUP_REMOVED lines=27> */
[----:B----4-:R0:W-:Y:S01]  /*50350*/  @P6 STG.E.U16 [R12.64], R23 ;  /* 0x000000170c006986 */ /* 0x0101e2000c101506 */
        /* <DEDUP_REMOVED lines=45> */
[C---:B------:R-:W-:Y:S01]  /*50630*/  IADD3 R24, R14.reuse, c[0x0][0x198], RZ ;  /* 0x000066000e187a10 */ /* 0x040fe20007ffe0ff */
[--C-:B------:R-:W-:Y:S01]  /*50640*/  IMAD.WIDE R14, R14, 0x2, R18.reuse ;  /* 0x000000020e0e7825 */ /* 0x100fe200078e0212 */
[----:B------:R-:W-:Y:S02]  /*50650*/  IADD3 R20, R3, 0x3f, RZ ;  /* 0x0000003f03147810 */ /* 0x000fe40007ffe0ff */
[----:B------:R-:W-:Y:S01]  /*50660*/  ISETP.LT.AND P3, PT, R28, c[0x0][0x178], !P1 ;  /* 0x00005e001c007a0c */ /* 0x000fe20004f61270 */
[----:B------:R-:W-:Y:S01]  /*50670*/  IMAD.WIDE R12, R24, 0x2, R18 ;  /* 0x00000002180c7825 */ /* 0x000fe200078e0212 */
[----:B------:R-:W-:-:S05]  /*50680*/  ISETP.GE.AND P0, PT, R20, c[0x0][0x17c], PT ;  /* 0x00005f0014007a0c */ /* 0x000fca0003f06270 */
[----:B------:R0:W-:Y:S01]  /*50690*/  @P2 STG.E.U16 [R14.64], R2 ;  /* 0x000000020e002986 */ /* 0x0001e2000c101506 */
[----:B------:R-:W-:Y:S01]  /*506a0*/  IMAD.WIDE R20, R24, 0x2, R16 ;  /* 0x0000000218147825 */ /* 0x000fe200078e0210 */
[----:B------:R-:W-:Y:S02]  /*506b0*/  ISETP.LT.AND P1, PT, R29, c[0x0][0x178], !P1 ;  /* 0x00005e001d007a0c */ /* 0x000fe40004f21270 */
[----:B0-----:R-:W-:-:S04]  /*506c0*/  IADD3 R2, R3, 0x41, RZ ;  /* 0x0000004103027810 */ /* 0x001fc80007ffe0ff */
[----:B------:R-:W-:Y:S02]  /*506d0*/  ISETP.GE.AND P2, PT, R2, c[0x0][0x17c], PT ;  /* 0x00005f0002007a0c */ /* 0x000fe40003f46270 */
[----:B------:R-:W-:Y:S02]  /*506e0*/  IADD3 R2, R24, c[0x0][0x198], RZ ;  /* 0x0000660018027a10 */ /* 0x000fe40007ffe0ff */
[----:B------:R-:W4:Y:S01]  /*506f0*/  LDL.LU R24, [R1+0x404] ;  /* 0x0004040001187983 */ /* 0x000f220000300800 */
[----:B------:R-:W-:-:S04]  /*50700*/  IADD3 R23, R3, 0x40, RZ ;  /* 0x0000004003177810 */ /* 0x000fc80007ffe0ff */
[----:B------:R-:W-:Y:S01]  /*50710*/  ISETP.GE.AND P6, PT, R23, c[0x0][0x17c], PT ;  /* 0x00005f0017007a0c */ /* 0x000fe20003fc6270 */
[----:B---3--:R0:W-:Y:S04]  /*50720*/  @P3 STG.E.U16 [R20.64], R22 ;  /* 0x0000001614003986 */ /* 0x0081e8000c101506 */
[----:B--2---:R1:W-:Y:S01]  /*50730*/  @P1 STG.E.U16 [R12.64], R11 ;  /* 0x0000000b0c001986 */ /* 0x0043e2000c101506 */
[----:B0-----:R-:W-:-:S03]  /*50740*/  PRMT R21, R11, 0x7632, R21 ;  /* 0x000076320b157816 */ /* 0x001fc60000000015 */
[----:B-1----:R-:W2:Y:S04]  /*50750*/  LDL.LU R11, [R1+0x48] ;  /* 0x00004800010b7983 */ /* 0x002ea80000300800 */
[----:B------:R-:W3:Y:S01]  /*50760*/  LDL.LU R23, [R1+0x18] ;  /* 0x0000180001177983 */ /* 0x000ee20000300800 */
        /* <DEDUP_REMOVED lines=14> */
[----:B------:R-:W-:Y:S02]  /*50850*/  IADD3 R20, R3, 0x43, RZ ;  /* 0x0000004303147810 */ /* 0x000fe40007ffe0ff */
[----:B------:R-:W-:Y:S02]  /*50860*/  IADD3 R2, R2, c[0x0][0x198], RZ ;  /* 0x0000660002027a10 */ /* 0x000fe40007ffe0ff */
[----:B----4-:R0:W-:Y:S01]  /*50870*/  @P1 STG.E.U16 [R12.64], R24 ;  /* 0x000000180c001986 */ /* 0x0101e2000c101506 */
[----:B------:R-:W-:-:S03]  /*50880*/  ISETP.GE.AND P1, PT, R20, c[0x0][0x17c], PT ;  /* 0x00005f0014007a0c */ /* 0x000fc60003f26270 */
[----:B------:R1:W-:Y:S01]  /*50890*/  @P4 STG.E.U16 [R14.64], R26 ;  /* 0x0000001a0e004986 */ /* 0x0003e2000c101506 */
[----:B------:R-:W-:Y:S02]  /*508a0*/  ISETP.LT.AND P4, PT, R28, c[0x0][0x178], !P6 ;  /* 0x00005e001c007a0c */ /* 0x000fe40007781270 */
[----:B------:R-:W-:Y:S02]  /*508b0*/  PRMT R20, R24, 0x7632, R20 ;  /* 0x0000763218147816 */ /* 0x000fe40000000014 */
        /* <DEDUP_REMOVED lines=9> */
[----:B------:R-:W4:Y:S01]  /*50950*/  LDL.LU R26, [R1+0x38] ;  /* 0x00003800011a7983 */ /* 0x000f220000300800 */
[----:B0-----:R-:W-:Y:S01]  /*50960*/  IMAD.WIDE R12, R2, 0x2, R16 ;  /* 0x00000002020c7825 */ /* 0x001fe200078e0210 */
[C---:B------:R-:W-:Y:S02]  /*50970*/  IADD3 R20, R3.reuse, 0x44, RZ ;  /* 0x0000004403147810 */ /* 0x040fe40007ffe0ff */
[----:B-1----:R-:W-:Y:S02]  /*50980*/  IADD3 R14, R3, 0x45, RZ ;  /* 0x00000045030e7810 */ /* 0x002fe40007ffe0ff */
[----:B------:R-:W-:-:S02]  /*50990*/  ISETP.GE.AND P5, PT, R20, c[0x0][0x17c], PT ;  /* 0x00005f0014007a0c */ /* 0x000fc40003fa6270 */
[----:B------:R-:W-:Y:S02]  /*509a0*/  IADD3 R20, R2, c[0x0][0x198], RZ ;  /* 0x0000660002147a10 */ /* 0x000fe40007ffe0ff */
[----:B------:R-:W-:Y:S01]  /*509b0*/  ISETP.GE.AND P3, PT, R22, c[0x0][0x17c], PT ;  /* 0x00005f0016007a0c */ /* 0x000fe20003f66270 */
[----:B--2---:R0:W-:Y:S01]  /*509c0*/  @P4 STG.E.U16 [R12.64], R11 ;  /* 0x0000000b0c004986 */ /* 0x0041e2000c101506 */
[----:B------:R-:W-:Y:S01]  /*509d0*/  ISETP.GE.AND P4, PT, R14, c[0x0][0x17c], PT ;  /* 0x00005f000e007a0c */ /* 0x000fe20003f86270 */
[----:B------:R-:W-:Y:S01]  /*509e0*/  IMAD.WIDE R14, R20, 0x2, R16 ;  /* 0x00000002140e7825 */ /* 0x000fe200078e0210 */
[----:B---3--:R-:W-:-:S03]  /*509f0*/  PRMT R22, R23, 0x7632, R22 ;  /* 0x0000763217167816 */ /* 0x008fc60000000016 */
[----:B0-----:R-:W-:Y:S01]  /*50a00*/  IMAD.WIDE R12, R2, 0x2, R18 ;  /* 0x00000002020c7825 */ /* 0x001fe200078e0212 */
[----:B------:R-:W-:Y:S02]  /*50a10*/  PRMT R2, R11, 0x7632, R2 ;  /* 0x000076320b027816 */ /* 0x000fe40000000002 */
[----:B------:R-:W2:Y:S04]  /*50a20*/  LDL.LU R11, [R1+0x28] ;  /* 0x00002800010b7983 */ /* 0x000ea80000300800 */
[----:B------:R0:W-:Y:S04]  /*50a30*/  @P6 STG.E.U16 [R12.64], R23 ;  /* 0x000000170c006986 */ /* 0x0001e8000c101506 */
[----:B------:R1:W-:Y:S01]  /*50a40*/  @P0 STG.E.U16 [R14.64], R2 ;  /* 0x000000020e000986 */ /* 0x0003e2000c101506 */
[----:B0-----:R-:W-:-:S04]  /*50a50*/  IADD3 R23, R3, 0x46, RZ ;  /* 0x0000004603177810 */ /* 0x001fc80007ffe0ff */
[----:B------:R-:W-:Y:S02]  /*50a60*/  ISETP.GE.AND P0, PT, R23, c[0x0][0x17c], PT ;  /* 0x00005f0017007a0c */ /* 0x000fe40003f06270 */
[----:B------:R-:W3:Y:S01]  /*50a70*/  LDL.LU R23, [R1+0x78] ;  /* 0x0000780001177983 */ /* 0x000ee20000300800 */
[C---:B------:R-:W-:Y:S02]  /*50a80*/  ISETP.LT.AND P2, PT, R29.reuse, c[0x0][0x178], !P2 ;  /* 0x00005e001d007a0c */ /* 0x040fe40005741270 */
[----:B------:R-:W-:Y:S02]  /*50a90*/  ISETP.LT.AND P6, PT, R28, c[0x0][0x178], !P3 ;  /* 0x00005e001c007a0c */ /* 0x000fe40005fc1270 */
[----:B------:R-:W-:Y:S02]  /*50aa0*/  ISETP.LT.AND P3, PT, R29, c[0x0][0x178], !P3 ;  /* 0x00005e001d007a0c */ /* 0x000fe40005f61270 */
[C---:B-1----:R-:W-:Y:S01]  /*50ab0*/  IADD3 R2, R20.reuse, c[0x0][0x198], RZ ;  /* 0x0000660014027a10 */ /* 0x042fe20007ffe0ff */
[----:B------:R-:W-:-:S04]  /*50ac0*/  IMAD.WIDE R12, R20, 0x2, R18 ;  /* 0x00000002140c7825 */ /* 0x000fc800078e0212 */
[----:B------:R-:W-:-:S04]  /*50ad0*/  IMAD.WIDE R14, R2, 0x2, R16 ;  /* 0x00000002020e7825 */ /* 0x000fc800078e0210 */
[----:B------:R-:W-:Y:S01]  /*50ae0*/  IMAD.WIDE R20, R2, 0x2, R18 ;  /* 0x0000000202147825 */ /* 0x000fe200078e0212 */
[----:B------:R-:W-:Y:S04]  /*50af0*/  @P2 STG.E.U16 [R12.64], R22 ;  /* 0x000000160c002986 */ /* 0x000fe8000c101506 */
[----:B---3--:R0:W-:Y:S04]  /*50b00*/  @P6 STG.E.U16 [R14.64], R23 ;  /* 0x000000170e006986 */ /* 0x0081e8000c101506 */
[----:B----4-:R-:W-:Y:S01]  /*50b10*/  @P3 STG.E.U16 [R20.64], R26 ;  /* 0x0000001a14003986 */ /* 0x010fe2000c101506 */
[----:B------:R-:W-:-:S02]  /*50b20*/  ISETP.LT.AND P3, PT, R28, c[0x0][0x178], !P1 ;  /* 0x00005e001c007a0c */ /* 0x000fc40004f61270 */
[----:B0-----:R-:W-:Y:S02]  /*50b30*/  IADD3 R14, R2, c[0x0][0x198], RZ ;  /* 0x00006600020e7a10 */ /* 0x001fe40007ffe0ff */
[----:B------:R-:W-:-:S03]  /*50b40*/  PRMT R2, R23, 0x7632, R2 ;  /* 0x0000763217027816 */ /* 0x000fc60000000002 */
[----:B------:R-:W-:-:S06]  /*50b50*/  IMAD.WIDE R12, R14, 0x2, R16 ;  /* 0x000000020e0c7825 */ /* 0x000fcc00078e0210 */
[----:B------:R0:W-:Y:S04]  /*50b60*/  @P3 STG.E.U16 [R12.64], R2 ;  /* 0x000000020c003986 */ /* 0x0001e8000c101506 */
[----:B0-----:R-:W3:Y:S01]  /*50b70*/  LDL.LU R13, [R1+0x88] ;  /* 0x00008800010d7983 */ /* 0x001ee20000300800 */
[----:B------:R-:W-:Y:S02]  /*50b80*/  IADD3 R24, R3, 0x47, RZ ;  /* 0x0000004703187810 */ /* 0x000fe40007ffe0ff */
[C---:B------:R-:W-:Y:S02]  /*50b90*/  ISETP.LT.AND P1, PT, R29.reuse, c[0x0][0x178], !P1 ;  /* 0x00005e001d007a0c */ /* 0x040fe40004f21270 */
[----:B------:R-:W-:Y:S02]  /*50ba0*/  ISETP.LT.AND P6, PT, R28, c[0x0][0x178], !P5 ;  /* 0x00005e001c007a0c */ /* 0x000fe40006fc1270 */
[----:B------:R-:W-:-:S02]  /*50bb0*/  ISETP.LT.AND P5, PT, R29, c[0x0][0x178], !P5 ;  /* 0x00005e001d007a0c */ /* 0x000fc40006fa1270 */
[----:B------:R-:W-:Y:S02]  /*50bc0*/  ISETP.GE.AND P2, PT, R24, c[0x0][0x17c], PT ;  /* 0x00005f0018007a0c */ /* 0x000fe40003f46270 */
[C---:B------:R-:W-:Y:S01]  /*50bd0*/  IADD3 R24, R14.reuse, c[0x0][0x198], RZ ;  /* 0x000066000e187a10 */ /* 0x040fe20007ffe0ff */
[----:B------:R-:W-:Y:S01]  /*50be0*/  IMAD.WIDE R14, R14, 0x2, R18 ;  /* 0x000000020e0e7825 */ /* 0x000fe200078e0212 */
[----:B------:R-:W-:-:S03]  /*50bf0*/  PRMT R25, R26, 0x7632, R25 ;  /* 0x000076321a197816 */ /* 0x000fc60000000019 */
[----:B------:R-:W-:-:S04]  /*50c00*/  IMAD.WIDE R20, R24, 0x2, R16 ;  /* 0x0000000218147825 */ /* 0x000fc800078e0210 */
[C---:B------:R-:W-:Y:S01]  /*50c10*/  IMAD.WIDE R22, R24.reuse, 0x2, R18 ;  /* 0x0000000218167825 */ /* 0x040fe200078e0212 */
[----:B------:R0:W-:Y:S01]  /*50c20*/  @P1 STG.E.U16 [R14.64], R25 ;  /* 0x000000190e001986 */ /* 0x0001e2000c101506 */
[C---:B------:R-:W-:Y:S02]  /*50c30*/  IADD3 R26, R3.reuse, 0x48, RZ ;  /* 0x00000048031a7810 */ /* 0x040fe40007ffe0ff */
[----:B0-----:R-:W-:Y:S02]  /*50c40*/  IADD3 R14, R24, c[0x0][0x198], RZ ;  /* 0x00006600180e7a10 */ /* 0x001fe40007ffe0ff */
[----:B------:R-:W-:Y:S02]  /*50c50*/  IADD3 R24, R3, 0x4a, RZ ;  /* 0x0000004a03187810 */ /* 0x000fe40007ffe0ff */
[----:B------:R-:W-:Y:S02]  /*50c60*/  ISETP.GE.AND P3, PT, R26, c[0x0][0x17c], PT ;  /* 0x00005f001a007a0c */ /* 0x000fe40003f66270 */
[----:B------:R-:W4:Y:S04]  /*50c70*/  LDL.LU R26, [R1+0x208] ;  /* 0x00020800011a7983 */ /* 0x000f280000300800 */
[----:B---3--:R0:W-:Y:S04]  /*50c80*/  @P6 STG.E.U16 [R20.64], R13 ;  /* 0x0000000d14006986 */ /* 0x0081e8000c101506 */
[----:B--2---:R1:W-:Y:S01]  /*50c90*/  @P5 STG.E.U16 [R22.64], R11 ;  /* 0x0000000b16005986 */ /* 0x0043e2000c101506 */
[----:B------:R-:W-:-:S02]  /*50ca0*/  ISETP.LT.AND P5, PT, R28, c[0x0][0x178], !P4 ;  /* 0x00005e001c007a0c */ /* 0x000fc400067a1270 */
[----:B------:R-:W-:Y:S02]  /*50cb0*/  ISETP.LT.AND P4, PT, R29, c[0x0][0x178], !P4 ;  /* 0x00005e001d007a0c */ /* 0x000fe40006781270 */
[----:B------:R-:W-:Y:S01]  /*50cc0*/  PRMT R2, R13, 0x7632, R2 ;  /* 0x000076320d027816 */ /* 0x000fe20000000002 */
[C---:B0-----:R-:W-:Y:S01]  /*50cd0*/  IMAD.WIDE R12, R14.reuse, 0x2, R16 ;  /* 0x000000020e0c7825 */ /* 0x041fe200078e0210 */
[----:B-1----:R-:W-:-:S03]  /*50ce0*/  IADD3 R23, R14, c[0x0][0x198], RZ ;  /* 0x000066000e177a10 */ /* 0x002fc60007ffe0ff */
[----:B------:R-:W-:Y:S01]  /*50cf0*/  IMAD.WIDE R14, R14, 0x2, R18 ;  /* 0x000000020e0e7825 */ /* 0x000fe200078e0212 */
[----:B------:R-:W-:-:S03]  /*50d00*/  PRMT R22, R11, 0x7632, R22 ;  /* 0x000076320b167816 */ /* 0x000fc60000000016 */
[----:B------:R-:W-:Y:S01]  /*50d10*/  @P5 STG.E.U16 [R12.64], R2 ;  /* 0x000000020c005986 */ /* 0x000fe2000c101506 */
[----:B------:R-:W-:-:S03]  /*50d20*/  ISETP.GE.AND P5, PT, R24, c[0x0][0x17c], PT ;  /* 0x00005f0018007a0c */ /* 0x000fc60003fa6270 */
[----:B------:R-:W2:Y:S04]  /*50d30*/  LDL.LU R11, [R1+0x68] ;  /* 0x00006800010b7983 */ /* 0x000ea80000300800 */
[----:B------:R-:W3:Y:S04]  /*50d40*/  LDL.LU R24, [R1+0x58] ;  /* 0x0000580001187983 */ /* 0x000ee80000300800 */
[----:B------:R0:W-:Y:S04]  /*50d50*/  @P4 STG.E.U16 [R14.64], R22 ;  /* 0x000000160e004986 */ /* 0x0001e8000c101506 */
[----:B0-----:R-:W2:Y:S01]  /*50d60*/  LDL.LU R15, [R1+0x1f8] ;  /* 0x0001f800010f7983 */ /* 0x001ea20000300800 */
[----:B------:R-:W-:-:S02]  /*50d70*/  ISETP.LT.AND P6, PT, R28, c[0x0][0x178], !P0 ;  /* 0x00005e001c007a0c */ /* 0x000fc400047c1270 */
[----:B------:R-:W-:Y:S02]  /*50d80*/  IADD3 R20, R3, 0x49, RZ ;  /* 0x0000004903147810 */ /* 0x000fe40007ffe0ff */
[----:B------:R-:W-:Y:S02]  /*50d90*/  ISETP.LT.AND P0, PT, R29, c[0x0][0x178], !P0 ;  /* 0x00005e001d007a0c */ /* 0x000fe40004701270 */
[----:B------:R-:W-:Y:S01]  /*50da0*/  ISETP.GE.AND P1, PT, R20, c[0x0][0x17c], PT ;  /* 0x00005f0014007a0c */ /* 0x000fe20003f26270 */
[----:B------:R-:W-:Y:S01]  /*50db0*/  IMAD.WIDE R20, R23, 0x2, R16 ;  /* 0x0000000217147825 */ /* 0x000fe200078e0210 */
[----:B------:R-:W-:Y:S02]  /*50dc0*/  IADD3 R2, R3, 0x4b, RZ ;  /* 0x0000004b03027810 */ /* 0x000fe40007ffe0ff */
[----:B------:R-:W-:Y:S01]  /*50dd0*/  ISETP.LT.AND P4, PT, R28, c[0x0][0x178], !P2 ;  /* 0x00005e001c007a0c */ /* 0x000fe20005781270 */
[----:B------:R-:W-:Y:S01]  /*50de0*/  IMAD.WIDE R12, R23, 0x2, R18 ;  /* 0x00000002170c7825 */ /* 0x000fe200078e0212 */
[----:B------:R-:W-:Y:S01]  /*50df0*/  ISETP.LT.AND P2, PT, R29, c[0x0][0x178], !P2 ;  /* 0x00005e001d007a0c */ /* 0x000fe20005741270 */
[----:B--2---:R0:W-:Y:S01]  /*50e00*/  @P6 STG.E.U16 [R20.64], R15 ;  /* 0x0000000f14006986 */ /* 0x0041e2000c101506 */
[----:B------:R-:W-:-:S02]  /*50e10*/  ISETP.GE.AND P6, PT, R2, c[0x0][0x17c], PT ;  /* 0x00005f0002007a0c */ /* 0x000fc40003fc6270 */
[----:B------:R-:W-:Y:S02]  /*50e20*/  IADD3 R2, R23, c[0x0][0x198], RZ ;  /* 0x0000660017027a10 */ /* 0x000fe40007ffe0ff */
[----:B------:R-:W2:Y:S04]  /*50e30*/  LDL.LU R23, [R1+0x218] ;  /* 0x0002180001177983 */ /* 0x000ea80000300800 */
[----:B---3--:R1:W-:Y:S01]  /*50e40*/  @P0 STG.E.U16 [R12.64], R24 ;  /* 0x000000180c000986 */ /* 0x0083e2000c101506 */
[----:B------:R-:W-:Y:S02]  /*50e50*/  ISETP.LT.AND P0, PT, R28, c[0x0][0x178], !P3 ;  /* 0x00005e001c007a0c */ /* 0x000fe40005f01270 */
[----:B0-----:R-:W-:Y:S01]  /*50e60*/  PRMT R20, R15, 0x7632, R20 ;  /* 0x000076320f147816 */ /* 0x001fe20000000014 */
[----:B------:R-:W-:Y:S01]  /*50e70*/  IMAD.WIDE R14, R2, 0x2, R18 ;  /* 0x00000002020e7825 */ /* 0x000fe200078e0212 */
[----:B------:R-:W-:-:S02]  /*50e80*/  PRMT R21, R24, 0x7632, R21 ;  /* 0x0000763218157816 */ /* 0x000fc40000000015 */
[----:B-1----:R-:W3:Y:S01]  /*50e90*/  LDL.LU R24, [R1+0xa8] ;  /* 0x0000a80001187983 */ /* 0x002ee20000300800 */
[C---:B------:R-:W-:Y:S01]  /*50ea0*/  IMAD.WIDE R12, R2.reuse, 0x2, R16 ;  /* 0x00000002020c7825 */ /* 0x040fe200078e0210 */
[----:B------:R-:W-:-:S04]  /*50eb0*/  IADD3 R2, R2, c[0x0][0x198], RZ ;  /* 0x0000660002027a10 */ /* 0x000fc80007ffe0ff */
[----:B------:R0:W-:Y:S01]  /*50ec0*/  @P4 STG.E.U16 [R12.64], R20 ;  /* 0x000000140c004986 */ /* 0x0001e2000c101506 */
[----:B------:R-:W-:-:S03]  /*50ed0*/  ISETP.LT.AND P3, PT, R29, c[0x0][0x178], !P3 ;  /* 0x00005e001d007a0c */ /* 0x000fc60005f61270 */
[----:B------:R1:W-:Y:S01]  /*50ee0*/  @P2 STG.E.U16 [R14.64], R21 ;  /* 0x000000150e002986 */ /* 0x0003e2000c101506 */
[----:B0-----:R-:W-:Y:S01]  /*50ef0*/  IMAD.WIDE R12, R2, 0x2, R16 ;  /* 0x00000002020c7825 */ /* 0x001fe200078e0210 */
[----:B------:R-:W-:-:S04]  /*50f00*/  IADD3 R20, R3, 0x4d, RZ ;  /* 0x0000004d03147810 */ /* 0x000fc80007ffe0ff */
[----:B----4-:R0:W-:Y:S01]  /*50f10*/  @P0 STG.E.U16 [R12.64], R26 ;  /* 0x0000001a0c000986 */ /* 0x0101e2000c101506 */
[----:B------:R-:W-:Y:S02]  /*50f20*/  ISETP.GE.AND P0, PT, R20, c[0x0][0x17c], PT ;  /* 0x00005f0014007a0c */ /* 0x000fe40003f06270 */
[----:B------:R-:W-:Y:S01]  /*50f30*/  PRMT R20, R26, 0x7632, R20 ;  /* 0x000076321a147816 */ /* 0x000fe20000000014 */
[----:B-1----:R-:W-:Y:S01]  /*50f40*/  IMAD.WIDE R14, R2, 0x2, R18 ;  /* 0x00000002020e7825 */ /* 0x002fe200078e0212 */
[----:B0-----:R-:W4:Y:S01]  /*50f50*/  LDL.LU R26, [R1+0x228] ;  /* 0x00022800011a7983 */ /* 0x001f220000300800 */
[----:B------:R-:W-:-:S03]  /*50f60*/  PRMT R21, R11, 0x7632, R21 ;  /* 0x000076320b157816 */ /* 0x000fc60000000015 */
[----:B------:R0:W-:Y:S04]  /*50f70*/  @P3 STG.E.U16 [R14.64], R11 ;  /* 0x0000000b0e003986 */ /* 0x0001e8000c101506 */
[----:B0-----:R-:W4:Y:S01]  /*50f80*/  LDL.LU R11, [R1+0x98] ;  /* 0x00009800010b7983 */ /* 0x001f220000300800 */
[----:B------:R-:W-:Y:S02]  /*50f90*/  ISETP.LT.AND P2, PT, R28, c[0x0][0x178], !P1 ;  /* 0x00005e001c007a0c */ /* 0x000fe40004f41270 */
        /* <DEDUP_REMOVED lines=10> */
[C---:B------:R-:W-:Y:S02]  /*51040*/  IADD3 R22, R3.reuse, 0x4c, RZ ;  /* 0x0000004c03167810 */ /* 0x040fe40007ffe0ff */
[----:B0-----:R-:W-:Y:S01]  /*51050*/  IADD3 R20, R3, 0x4e, RZ ;  /* 0x0000004e03147810 */ /* 0x001fe20007ffe0ff */
[----:B------:R-:W-:-:S03]  /*51060*/  IMAD.WIDE R12, R2, 0x2, R16 ;  /* 0x00000002020c7825 */ /* 0x000fc600078e0210 */
[----:B------:R-:W-:Y:S02]  /*51070*/  ISETP.GE.AND P2, PT, R20, c[0x0][0x17c], PT ;  /* 0x00005f0014007a0c */ /* 0x000fe40003f46270 */
[----:B-1----:R-:W-:Y:S02]  /*51080*/  IADD3 R14, R3, 0x4f, RZ ;  /* 0x0000004f030e7810 */ /* 0x002fe40007ffe0ff */
[----:B------:R-:W-:Y:S02]  /*51090*/  IADD3 R20, R2, c[0x0][0x198], RZ ;  /* 0x0000660002147a10 */ /* 0x000fe40007ffe0ff */
[----:B------:R-:W-:Y:S02]  /*510a0*/  ISETP.GE.AND P4, PT, R22, c[0x0][0x17c], PT ;  /* 0x00005f0016007a0c */ /* 0x000fe40003f86270 */
[----:B------:R-:W-:Y:S01]  /*510b0*/  ISETP.LT.AND P6, PT, R29, c[0x0][0x178], !P6 ;  /* 0x00005e001d007a0c */ /* 0x000fe200077c1270 */
[----:B--2---:R0:W-:Y:S01]  /*510c0*/  @P3 STG.E.U16 [R12.64], R23 ;  /* 0x000000170c003986 */ /* 0x0041e2000c101506 */
[----:B------:R-:W-:Y:S01]  /*510d0*/  ISETP.GE.AND P3, PT, R14, c[0x0][0x17c], PT ;  /* 0x00005f000e007a0c */ /* 0x000fe20003f66270 */
[----:B------:R-:W-:-:S04]  /*510e0*/  IMAD.WIDE R14, R20, 0x2, R16 ;  /* 0x00000002140e7825 */ /* 0x000fc800078e0210 */
[----:B0-----:R-:W-:Y:S01]  /*510f0*/  IMAD.WIDE R12, R2, 0x2, R18 ;  /* 0x00000002020c7825 */ /* 0x001fe200078e0212 */
[----:B------:R-:W-:-:S04]  /*51100*/  PRMT R2, R23, 0x7632, R2 ;  /* 0x0000763217027816 */ /* 0x000fc80000000002 */
[----:B---3--:R0:W-:Y:S01]  /*51110*/  @P5 STG.E.U16 [R12.64], R24 ;  /* 0x000000180c005986 */ /* 0x0081e2000c101506 */
[----:B------:R-:W-:-:S03]  /*51120*/  ISETP.LT.AND P5, PT, R28, c[0x0][0x178], !P4 ;  /* 0x00005e001c007a0c */ /* 0x000fc600067a1270 */
[----:B------:R1:W-:Y:S01]  /*51130*/  @P1 STG.E.U16 [R14.64], R2 ;  /* 0x000000020e001986 */ /* 0x0003e2000c101506 */
[----:B------:R-:W-:Y:S01]  /*51140*/  PRMT R22, R24, 0x7632, R22 ;  /* 0x0000763218167816 */ /* 0x000fe20000000016 */
[C---:B0-----:R-:W-:Y:S01]  /*51150*/  IMAD.WIDE R12, R20.reuse, 0x2, R18 ;  /* 0x00000002140c7825 */ /* 0x041fe200078e0212 */
[----:B-1----:R-:W-:-:S04]  /*51160*/  IADD3 R2, R20, c[0x0][0x198], RZ ;  /* 0x0000660014027a10 */ /* 0x002fc80007ffe0ff */
[----:B------:R-:W-:Y:S01]  /*51170*/  @P6 STG.E.U16 [R12.64], R22 ;  /* 0x000000160c006986 */ /* 0x000fe2000c101506 */
[----:B------:R-:W-:Y:S01]  /*51180*/  IMAD.WIDE R14, R2, 0x2, R16 ;  /* 0x00000002020e7825 */ /* 0x000fe200078e0210 */
[----:B------:R-:W-:-:S03]  /*51190*/  ISETP.LT.AND P4, PT, R29, c[0x0][0x178], !P4 ;  /* 0x00005e001d007a0c */ /* 0x000fc60006781270 */
[----:B------:R-:W-:Y:S01]  /*511a0*/  IMAD.WIDE R20, R2, 0x2, R18 ;  /* 0x0000000202147825 */ /* 0x000fe200078e0212 */
[----:B----4-:R0:W-:Y:S01]  /*511b0*/  @P5 STG.E.U16 [R14.64], R26 ;  /* 0x0000001a0e005986 */ /* 0x0101e2000c101506 */
[----:B------:R-:W-:Y:S02]  /*511c0*/  ISETP.LT.AND P5, PT, R28, c[0x0][0x178], !P0 ;  /* 0x00005e001c007a0c */ /* 0x000fe400047a1270 */
[----:B0-----:R-:W-:Y:S02]  /*511d0*/  IADD3 R14, R2, c[0x0][0x198], RZ ;  /* 0x00006600020e7a10 */ /* 0x001fe40007ffe0ff */
[----:B------:R-:W-:-:S03]  /*511e0*/  PRMT R2, R26, 0x7632, R2 ;  /* 0x000076321a027816 */ /* 0x000fc60000000002 */
[----:B------:R-:W-:Y:S01]  /*511f0*/  IMAD.WIDE R12, R14, 0x2, R16 ;  /* 0x000000020e0c7825 */ /* 0x000fe200078e0210 */
[----:B------:R0:W-:Y:S01]  /*51200*/  @P4 STG.E.U16 [R20.64], R11 ;  /* 0x0000000b14004986 */ /* 0x0001e2000c101506 */
[----:B------:R-:W-:-:S04]  /*51210*/  PRMT R25, R11, 0x7632, R25 ;  /* 0x000076320b197816 */ /* 0x000fc80000000019 */
[----:B------:R1:W-:Y:S04]  /*51220*/  @P5 STG.E.U16 [R12.64], R2 ;  /* 0x000000020c005986 */ /* 0x0003e8000c101506 */
[----:B0-----:R-:W2:Y:S04]  /*51230*/  LDL.LU R11, [R1+0xc8] ;  /* 0x0000c800010b7983 */ /* 0x001ea80000300800 */
[----:B-1----:R-:W3:Y:S04]  /*51240*/  LDL.LU R12, [R1+0x2e8] ;  /* 0x0002e800010c7983 */ /* 0x002ee80000300800 */
[----:B------:R-:W4:Y:S01]  /*51250*/  LDL.LU R13, [R1+0xb8] ;  /* 0x0000b800010d7983 */ /* 0x000f220000300800 */
[----:B------:R-:W-:-:S04]  /*51260*/  IADD3 R26, R3, 0x52, RZ ;  /* 0x00000052031a7810 */ /* 0x000fc80007ffe0ff */
[----:B------:R-:W-:Y:S02]  /*51270*/  ISETP.GE.AND P5, PT, R26, c[0x0][0x17c], PT ;  /* 0x00005f001a007a0c */ /* 0x000fe40003fa6270 */
[----:B------:R-:W2:Y:S01]  /*51280*/  LDL.LU R26, [R1+0x2f8] ;  /* 0x0002f800011a7983 */ /* 0x000ea20000300800 */
[----:B------:R-:W-:Y:S02]  /*51290*/  IADD3 R24, R3, 0x51, RZ ;  /* 0x0000005103187810 */ /* 0x000fe40007ffe0ff */
[C---:B------:R-:W-:Y:S02]  /*512a0*/  ISETP.LT.AND P0, PT, R29.reuse, c[0x0][0x178], !P0 ;  /* 0x00005e001d007a0c */ /* 0x040fe40004701270 */
[----:B------:R-:W-:Y:S02]  /*512b0*/  ISETP.LT.AND P4, PT, R28, c[0x0][0x178], !P2 ;  /* 0x00005e001c007a0c */ /* 0x000fe40005781270 */
[----:B------:R-:W-:Y:S02]  /*512c0*/  ISETP.GE.AND P6, PT, R24, c[0x0][0x17c], PT ;  /* 0x00005f0018007a0c */ /* 0x000fe40003fc6270 */
[C---:B------:R-:W-:Y:S01]  /*512d0*/  IADD3 R24, R14.reuse, c[0x0][0x198], RZ ;  /* 0x000066000e187a10 */ /* 0x040fe20007ffe0ff */
[----:B------:R-:W-:Y:S01]  /*512e0*/  IMAD.WIDE R14, R14, 0x2, R18 ;  /* 0x000000020e0e7825 */ /* 0x000fe200078e0212 */
[----:B------:R-:W-:-:S03]  /*512f0*/  ISETP.LT.AND P2, PT, R29, c[0x0][0x178], !P2 ;  /* 0x00005e001d007a0c */ /* 0x000fc60005741270 */
[----:B------:R-:W-:Y:S01]  /*51300*/  IMAD.WIDE R20, R24, 0x2, R16 ;  /* 0x0000000218147825 */ /* 0x000fe200078e0210 */
[----:B------:R-:W-:Y:S01]  /*51310*/  IADD3 R23, R3, 0x50, RZ ;  /* 0x0000005003177810 */ /* 0x000fe20007ffe0ff */
[----:B------:R0:W-:Y:S01]  /*51320*/  @P0 STG.E.U16 [R14.64], R25 ;  /* 0x000000190e000986 */ /* 0x0001e2000c101506 */
[----:B------:R-:W-:Y:S02]  /*51330*/  ISETP.LT.AND P0, PT, R28, c[0x0][0x178], !P3 ;  /* 0x00005e001c007a0c */ /* 0x000fe40005f01270 */
[----:B------:R-:W-:Y:S02]  /*51340*/  ISETP.LT.AND P3, PT, R29, c[0x0][0x178], !P3 ;  /* 0x00005e001d007a0c */ /* 0x000fe40005f61270 */
[----:B------:R-:W-:Y:S01]  /*51350*/  ISETP.GE.AND P1, PT, R23, c[0x0][0x17c], PT ;  /* 0x00005f0017007a0c */ /* 0x000fe20003f26270 */
[----:B------:R-:W-:Y:S01]  /*51360*/  IMAD.WIDE R22, R24, 0x2, R18 ;  /* 0x0000000218167825 */ /* 0x000fe200078e0212 */
[----:B0-----:R-:W2:Y:S04]  /*51370*/  LDL.LU R25, [R1+0xe8] ;  /* 0x0000e80001197983 */ /* 0x001ea80000300800 */
[----:B---3--:R0:W-:Y:S01]  /*51380*/  @P4 STG.E.U16 [R20.64], R12 ;  /* 0x0000000c14004986 */ /* 0x0081e2000c101506 */
[----:B------:R-:W-:-:S02]  /*51390*/  ISETP.LT.AND P4, PT, R28, c[0x0][0x178], !P1 ;  /* 0x00005e001c007a0c */ /* 0x000fc40004f81270 */
[----:B------:R-:W-:Y:S01]  /*513a0*/  ISETP.LT.AND P1, PT, R29, c[0x0][0x178], !P1 ;  /* 0x00005e001d007a0c */ /* 0x000fe20004f21270 */
[----:B----4-:R1:W-:Y:S01]  /*513b0*/  @P2 STG.E.U16 [R22.64], R13 ;  /* 0x0000000d16002986 */ /* 0x0103e2000c101506 */
[----:B0-----:R-:W-:Y:S02]  /*513c0*/  PRMT R21, R12, 0x7632, R21 ;  /* 0x000076320c157816 */ /* 0x001fe40000000015 */
[----:B------:R-:W-:Y:S02]  /*513d0*/  IADD3 R12, R24, c[0x0][0x198], RZ ;  /* 0x00006600180c7a10 */ /* 0x000fe40007ffe0ff */
[----:B------:R-:W-:Y:S02]  /*513e0*/  PRMT R20, R13, 0x7632, R20 ;  /* 0x000076320d147816 */ /* 0x000fe40000000014 */
[C---:B------:R-:W-:Y:S01]  /*513f0*/  IADD3 R2, R12.reuse, c[0x0][0x198], RZ ;  /* 0x000066000c027a10 */ /* 0x040fe20007ffe0ff */
[----:B------:R-:W-:-:S04]  /*51400*/  IMAD.WIDE R14, R12, 0x2, R16 ;  /* 0x000000020c0e7825 */ /* 0x000fc800078e0210 */
[----:B-1----:R-:W-:Y:S01]  /*51410*/  IMAD.WIDE R12, R12, 0x2, R18 ;  /* 0x000000020c0c7825 */ /* 0x002fe200078e0212 */
[----:B------:R0:W-:Y:S04]  /*51420*/  @P0 STG.E.U16 [R14.64], R21 ;  /* 0x000000150e000986 */ /* 0x0001e8000c101506 */
[----:B------:R1:W-:Y:S01]  /*51430*/  @P3 STG.E.U16 [R12.64], R20 ;  /* 0x000000140c003986 */ /* 0x0003e2000c101506 */
[----:B------:R-:W-:Y:S02]  /*51440*/  ISETP.LT.AND P3, PT, R28, c[0x0][0x178], !P6 ;  /* 0x00005e001c007a0c */ /* 0x000fe40007761270 */
[----:B------:R-:W-:Y:S01]  /*51450*/  IADD3 R22, R3, 0x53, RZ ;  /* 0x0000005303167810 */ /* 0x000fe20007ffe0ff */
[----:B0-----:R-:W-:-:S04]  /*51460*/  IMAD.WIDE R14, R2, 0x2, R16 ;  /* 0x00000002020e7825 */ /* 0x001fc800078e0210 */
[C---:B-1----:R-:W-:Y:S01]  /*51470*/  IMAD.WIDE R12, R2.reuse, 0x2, R18 ;  /* 0x00000002020c7825 */ /* 0x042fe200078e0212 */
[----:B------:R-:W-:Y:S01]  /*51480*/  IADD3 R2, R2, c[0x0][0x198], RZ ;  /* 0x0000660002027a10 */ /* 0x000fe20007ffe0ff */
[----:B--2---:R0:W-:Y:S01]  /*51490*/  @P4 STG.E.U16 [R14.64], R26 ;  /* 0x0000001a0e004986 */ /* 0x0041e2000c101506 */
[----:B------:R-:W-:Y:S02]  /*514a0*/  ISETP.GE.AND P2, PT, R22, c[0x0][0x17c], PT ;  /* 0x00005f0016007a0c */ /* 0x000fe40003f46270 */
[----:B------:R-:W-:Y:S01]  /*514b0*/  IADD3 R20, R3, 0x55, RZ ;  /* 0x0000005503147810 */ /* 0x000fe20007ffe0ff */
[----:B------:R1:W-:Y:S01]  /*514c0*/  @P1 STG.E.U16 [R12.64], R11 ;  /* 0x0000000b0c001986 */ /* 0x0003e2000c101506 */
[----:B------:R-:W-:Y:S02]  /*514d0*/  PRMT R22, R26, 0x7632, R22 ;  /* 0x000076321a167816 */ /* 0x000fe40000000016 */
[----:B------:R-:W-:Y:S02]  /*514e0*/  ISETP.GE.AND P4, PT, R20, c[0x0][0x17c], PT ;  /* 0x00005f0014007a0c */ /* 0x000fe40003f86270 */
[----:B------:R-:W-:Y:S01]  /*514f0*/  PRMT R20, R11, 0x7632, R20 ;  /* 0x000076320b147816 */ /* 0x000fe20000000014 */
[----:B0-----:R-:W2:Y:S01]  /*51500*/  LDL.LU R26, [R1+0x318] ;  /* 0x00031800011a7983 */ /* 0x001ea20000300800 */
[----:B-1----:R-:W-:-:S03]  /*51510*/  IMAD.WIDE R12, R2, 0x2, R16 ;  /* 0x00000002020c7825 */ /* 0x002fc600078e0210 */
[----:B------:R-:W3:Y:S04]  /*51520*/  LDL.LU R11, [R1+0xd8] ;  /* 0x0000d800010b7983 */ /* 0x000ee80000300800 */
[----:B------:R0:W-:Y:S04]  /*51530*/  @P3 STG.E.U16 [R12.64], R22 ;  /* 0x000000160c003986 */ /* 0x0001e8000c101506 */
[----:B0-----:R-:W4:Y:S01]  /*51540*/  LDL.LU R22, [R1+0x308] ;  /* 0x0003080001167983 */ /* 0x001f220000300800 */
[----:B------:R-:W-:Y:S01]  /*51550*/  ISETP.LT.AND P6, PT, R29, c[0x0][0x178], !P6 ;  /* 0x00005e001d007a0c */ /* 0x000fe200077c1270 */
[----:B------:R-:W-:Y:S01]  /*51560*/  IMAD.WIDE R14, R2, 0x2, R18 ;  /* 0x00000002020e7825 */ /* 0x000fe200078e0212 */
[----:B------:R-:W-:-:S02]  /*51570*/  ISETP.LT.AND P1, PT, R28, c[0x0][0x178], !P5 ;  /* 0x00005e001c007a0c */ /* 0x000fc40006f21270 */
[----:B------:R-:W-:Y:S02]  /*51580*/  ISETP.LT.AND P5, PT, R29, c[0x0][0x178], !P5 ;  /* 0x00005e001d007a0c */ /* 0x000fe40006fa1270 */
[----:B------:R-:W-:Y:S02]  /*51590*/  IADD3 R12, R2, c[0x0][0x198], RZ ;  /* 0x00006600020c7a10 */ /* 0x000fe40007ffe0ff */
[----:B------:R-:W-:Y:S02]  /*515a0*/  IADD3 R21, R3, 0x56, RZ ;  /* 0x0000005603157810 */ /* 0x000fe40007ffe0ff */
[----:B------:R-:W-:-:S03]  /*515b0*/  IADD3 R2, R12, c[0x0][0x198], RZ ;  /* 0x000066000c027a10 */ /* 0x000fc60007ffe0ff */
[----:B------:R0:W-:Y:S01]  /*515c0*/  @P6 STG.E.U16 [R14.64], R20 ;  /* 0x000000140e006986 */ /* 0x0001e2000c101506 */
[----:B------:R-:W-:Y:S02]  /*515d0*/  ISETP.LT.AND P6, PT, R28, c[0x0][0x178], !P2 ;  /* 0x00005e001c007a0c */ /* 0x000fe400057c1270 */
[----:B------:R-:W-:Y:S02]  /*515e0*/  ISETP.LT.AND P2, PT, R29, c[0x0][0x178], !P2 ;  /* 0x00005e001d007a0c */ /* 0x000fe40005741270 */
[----:B------:R-:W-:Y:S02]  /*515f0*/  IADD3 R23, R3, 0x54, RZ ;  /* 0x0000005403177810 */ /* 0x000fe40007ffe0ff */
[----:B------:R-:W-:Y:S01]  /*51600*/  ISETP.GE.AND P3, PT, R21, c[0x0][0x17c], PT ;  /* 0x00005f0015007a0c */ /* 0x000fe20003f66270 */
[----:B0-----:R-:W-:Y:S01]  /*51610*/  IMAD.WIDE R14, R12, 0x2, R16 ;  /* 0x000000020c0e7825 */ /* 0x001fe200078e0210 */
[----:B------:R-:W-:-:S03]  /*51620*/  IADD3 R20, R3, 0x57, RZ ;  /* 0x0000005703147810 */ /* 0x000fc60007ffe0ff */
[----:B------:R-:W-:Y:S01]  /*51630*/  IMAD.WIDE R12, R12, 0x2, R18 ;  /* 0x000000020c0c7825 */ /* 0x000fe200078e0212 */
[----:B------:R-:W-:Y:S02]  /*51640*/  ISETP.GE.AND P0, PT, R23, c[0x0][0x17c], PT ;  /* 0x00005f0017007a0c */ /* 0x000fe40003f06270 */
[----:B--2---:R-:W-:Y:S01]  /*51650*/  PRMT R23, R26, 0x7632, R23 ;  /* 0x000076321a177816 */ /* 0x004fe20000000017 */
[----:B----4-:R0:W-:Y:S01]  /*51660*/  @P1 STG.E.U16 [R14.64], R22 ;  /* 0x000000160e001986 */ /* 0x0101e2000c101506 */
[----:B------:R-:W-:Y:S02]  /*51670*/  PRMT R21, R22, 0x7632, R21 ;  /* 0x0000763216157816 */ /* 0x000fe40000000015 */
[----:B------:R-:W-:Y:S01]  /*51680*/  ISETP.GE.AND P1, PT, R20, c[0x0][0x17c], PT ;  /* 0x00005f0014007a0c */ /* 0x000fe20003f26270 */
[----:B------:R1:W-:Y:S01]  /*51690*/  @P5 STG.E.U16 [R12.64], R25 ;  /* 0x000000190c005986 */ /* 0x0003e2000c101506 */
[----:B------:R-:W-:Y:S02]  /*516a0*/  PRMT R20, R25, 0x7632, R20 ;  /* 0x0000763219147816 */ /* 0x000fe40000000014 */
[----:B------:R-:W-:Y:S01]  /*516b0*/  ISETP.LT.AND P5, PT, R28, c[0x0][0x178], !P0 ;  /* 0x00005e001c007a0c */ /* 0x000fe200047a1270 */
[----:B0-----:R-:W-:-:S04]  /*516c0*/  IMAD.WIDE R14, R2, 0x2, R16 ;  /* 0x00000002020e7825 */ /* 0x001fc800078e0210 */
[----:B-1----:R-:W-:Y:S01]  /*516d0*/  IMAD.WIDE R12, R2, 0x2, R18 ;  /* 0x00000002020c7825 */ /* 0x002fe200078e0212 */
[----:B------:R0:W-:Y:S01]  /*516e0*/  @P6 STG.E.U16 [R14.64], R21 ;  /* 0x000000150e006986 */ /* 0x0001e2000c101506 */
[----:B------:R-:W-:-:S03]  /*516f0*/  ISETP.LT.AND P0, PT, R29, c[0x0][0x178], !P0 ;  /* 0x00005e001d007a0c */ /* 0x000fc60004701270 */
[----:B------:R1:W-:Y:S01]  /*51700*/  @P2 STG.E.U16 [R12.64], R20 ;  /* 0x000000140c002986 */ /* 0x0003e2000c101506 */
[----:B------:R-:W-:-:S03]  /*51710*/  ISETP.LT.AND P2, PT, R28, c[0x0][0x178], !P4 ;  /* 0x00005e001c007a0c */ /* 0x000fc60006741270 */
[----:B------:R-:W2:Y:S01]  /*51720*/  LDL.LU R25, [R1+0xf8] ;  /* 0x0000f80001197983 */ /* 0x000ea20000300800 */
[----:B0-----:R-:W-:Y:S02]  /*51730*/  IADD3 R15, R2, c[0x0][0x198], RZ ;  /* 0x00006600020f7a10 */ /* 0x001fe40007ffe0ff */
[----:B------:R-:W-:Y:S02]  /*51740*/  IADD3 R14, R3, 0x58, RZ ;  /* 0x00000058030e7810 */ /* 0x000fe40007ffe0ff */
[C---:B------:R-:W-:Y:S01]  /*51750*/  IADD3 R22, R15.reuse, c[0x0][0x198], RZ ;  /* 0x000066000f167a10 */ /* 0x040fe20007ffe0ff */
[----:B-1----:R-:W-:Y:S01]  /*51760*/  IMAD.WIDE R12, R15, 0x2, R16 ;  /* 0x000000020f0c7825 */ /* 0x002fe200078e0210 */
[----:B------:R-:W-:-:S03]  /*51770*/  ISETP.GE.AND P6, PT, R14, c[0x0][0x17c], PT ;  /* 0x00005f000e007a0c */ /* 0x000fc60003fc6270 */
[----:B------:R-:W-:Y:S01]  /*51780*/  IMAD.WIDE R14, R15, 0x2, R18 ;  /* 0x000000020f0e7825 */ /* 0x000fe200078e0212 */
[----:B------:R-:W-:Y:S03]  /*51790*/  @P5 STG.E.U16 [R12.64], R26 ;  /* 0x0000001a0c005986 */ /* 0x000fe6000c101506 */
[----:B------:R-:W-:Y:S01]  /*517a0*/  IMAD.WIDE R20, R22, 0x2, R16 ;  /* 0x0000000216147825 */ /* 0x000fe200078e0210 */
[----:B---3--:R-:W-:Y:S04]  /*517b0*/  @P0 STG.E.U16 [R14.64], R11 ;  /* 0x0000000b0e000986 */ /* 0x008fe8000c101506 */
[----:B------:R0:W-:Y:S04]  /*517c0*/  @P2 STG.E.U16 [R20.64], R23 ;  /* 0x0000001714002986 */ /* 0x0001e8000c101506 */
[----:B0-----:R-:W3:Y:S04]  /*517d0*/  LDL.LU R23, [R1+0x3c8] ;  /* 0x0003c80001177983 */ /* 0x001ee80000300800 */
[----:B------:R-:W4:Y:S01]  /*517e0*/  LDL.LU R26, [R1+0x3d8] ;  /* 0x0003d800011a7983 */ /* 0x000f220000300800 */
[----:B------:R-:W-:-:S03]  /*517f0*/  PRMT R20, R11, 0x7632, R20 ;  /* 0x000076320b147816 */ /* 0x000fc60000000014 */
[----:B------:R-:W4:Y:S01]  /*51800*/  LDL.LU R11, [R1+0x108] ;  /* 0x00010800010b7983 */ /* 0x000f220000300800 */
[----:B------:R-:W-:Y:S02]  /*51810*/  ISETP.LT.AND P4, PT, R29, c[0x0][0x178], !P4 ;  /* 0x00005e001d007a0c */ /* 0x000fe40006781270 */
[----:B------:R-:W-:Y:S02]  /*51820*/  IADD3 R2, R3, 0x59, RZ ;  /* 0x0000005903027810 */ /* 0x000fe40007ffe0ff */
[----:B------:R-:W-:Y:S01]  /*51830*/  ISETP.LT.AND P0, PT, R28, c[0x0][0x178], !P3 ;  /* 0x00005e001c007a0c */ /* 0x000fe20005f01270 */
[----:B------:R-:W-:Y:S01]  /*51840*/  IMAD.WIDE R12, R22, 0x2, R18 ;  /* 0x00000002160c7825 */ /* 0x000fe200078e0212 */
[----:B------:R-:W-:Y:S02]  /*51850*/  ISETP.GE.AND P5, PT, R2, c[0x0][0x17c], PT ;  /* 0x00005f0002007a0c */ /* 0x000fe40003fa6270 */
[----:B------:R-:W-:Y:S02]  /*51860*/  IADD3 R2, R22, c[0x0][0x198], RZ ;  /* 0x0000660016027a10 */ /* 0x000fe40007ffe0ff */
[----:B------:R-:W-:-:S02]  /*51870*/  ISETP.LT.AND P3, PT, R29, c[0x0][0x178], !P3 ;  /* 0x00005e001d007a0c */ /* 0x000fc40005f61270 */
[----:B------:R-:W-:Y:S01]  /*51880*/  ISETP.LT.AND P2, PT, R28, c[0x0][0x178], !P1 ;  /* 0x00005e001c007a0c */ /* 0x000fe20004f41270 */
[C---:B------:R-:W-:Y:S01]  /*51890*/  IMAD.WIDE R14, R2.reuse, 0x2, R16 ;  /* 0x00000002020e7825 */ /* 0x040fe200078e0210 */
[----:B------:R0:W-:Y:S01]  /*518a0*/  @P4 STG.E.U16 [R12.64], R20 ;  /* 0x000000140c004986 */ /* 0x0001e2000c101506 */
[----:B------:R-:W-:Y:S02]  /*518b0*/  ISETP.LT.AND P1, PT, R29, c[0x0][0x178], !P1 ;  /* 0x00005e001d007a0c */ /* 0x000fe40004f21270 */
[----:B------:R-:W-:Y:S02]  /*518c0*/  IADD3 R21, R3, 0x5a, RZ ;  /* 0x0000005a03157810 */ /* 0x000fe40007ffe0ff */
[C---:B0-----:R-:W-:Y:S01]  /*518d0*/  IADD3 R20, R2.reuse, c[0x0][0x198], RZ ;  /* 0x0000660002147a10 */ /* 0x041fe20007ffe0ff */
[----:B------:R-:W-:Y:S01]  /*518e0*/  IMAD.WIDE R12, R2, 0x2, R18 ;  /* 0x00000002020c7825 */ /* 0x000fe200078e0212 */
[----:B------:R-:W-:Y:S02]  /*518f0*/  ISETP.GE.AND P4, PT, R21, c[0x0][0x17c], PT ;  /* 0x00005f0015007a0c */ /* 0x000fe40003f86270 */
[----:B------:R-:W-:-:S02]  /*51900*/  IADD3 R21, R3, 0x5b, RZ ;  /* 0x0000005b03157810 */ /* 0x000fc40007ffe0ff */
[----:B--2---:R-:W-:Y:S01]  /*51910*/  PRMT R22, R25, 0x7632, R22 ;  /* 0x0000763219167816 */ /* 0x004fe20000000016 */
[----:B---3--:R0:W-:Y:S01]  /*51920*/  @P0 STG.E.U16 [R14.64], R23 ;  /* 0x000000170e000986 */ /* 0x0081e2000c101506 */
[----:B------:R-:W-:-:S03]  /*51930*/  PRMT R2, R23, 0x7632, R2 ;  /* 0x0000763217027816 */ /* 0x000fc60000000002 */
[----:B------:R1:W-:Y:S01]  /*51940*/  @P3 STG.E.U16 [R12.64], R25 ;  /* 0x000000190c003986 */ /* 0x0003e2000c101506 */
[----:B------:R-:W-:Y:S01]  /*51950*/  ISETP.LT.AND P3, PT, R28, c[0x0][0x178], !P6 ;  /* 0x00005e001c007a0c */ /* 0x000fe20007761270 */
[----:B0-----:R-:W-:Y:S01]  /*51960*/  IMAD.WIDE R14, R20, 0x2, R16 ;  /* 0x00000002140e7825 */ /* 0x001fe200078e0210 */
[----:B------:R-:W-:Y:S02]  /*51970*/  ISETP.GE.AND P0, PT, R21, c[0x0][0x17c], PT ;  /* 0x00005f0015007a0c */ /* 0x000fe40003f06270 */
[----:B----4-:R-:W-:Y:S01]  /*51980*/  PRMT R24, R26, 0x7632, R24 ;  /* 0x000076321a187816 */ /* 0x010fe20000000018 */
[----:B-1----:R-:W2:Y:S04]  /*51990*/  LDL.LU R25, [R1+0x128] ;  /* 0x0001280001197983 */ /* 0x002ea80000300800 */
[----:B------:R0:W-:Y:S01]  /*519a0*/  @P2 STG.E.U16 [R14.64], R2 ;  /* 0x000000020e002986 */ /* 0x0001e2000c101506 */
[----:B------:R-:W-:Y:S01]  /*519b0*/  IMAD.WIDE R12, R20, 0x2, R18 ;  /* 0x00000002140c7825 */ /* 0x000fe200078e0212 */
[----:B------:R-:W-:-:S02]  /*519c0*/  ISETP.LT.AND P6, PT, R29, c[0x0][0x178], !P6 ;  /* 0x00005e001d007a0c */ /* 0x000fc400077c1270 */
[----:B------:R-:W-:Y:S02]  /*519d0*/  IADD3 R21, R3, 0x5c, RZ ;  /* 0x0000005c03157810 */ /* 0x000fe40007ffe0ff */
[----:B0-----:R-:W-:Y:S01]  /*519e0*/  IADD3 R2, R20, c[0x0][0x198], RZ ;  /* 0x0000660014027a10 */ /* 0x001fe20007ffe0ff */
[----:B------:R-:W-:Y:S04]  /*519f0*/  @P1 STG.E.U16 [R12.64], R22 ;  /* 0x000000160c001986 */ /* 0x000fe8000c101506 */
[----:B------:R-:W-:Y:S01]  /*51a00*/  IMAD.WIDE R14, R2, 0x2, R16 ;  /* 0x00000002020e7825 */ /* 0x000fe200078e0210 */
[----:B------:R-:W-:-:S04]  /*51a10*/  ISETP.GE.AND P2, PT, R21, c[0x0][0x17c], PT ;  /* 0x00005f0015007a0c */ /* 0x000fc80003f46270 */
[----:B------:R0:W-:Y:S01]  /*51a20*/  @P3 STG.E.U16 [R14.64], R26 ;  /* 0x0000001a0e003986 */ /* 0x0001e2000c101506 */
[----:B------:R-:W-:Y:S01]  /*51a30*/  ISETP.LT.AND P3, PT, R28, c[0x0][0x178], !P5 ;  /* 0x00005e001c007a0c */ /* 0x000fe20006f61270 */
[----:B------:R-:W-:-:S05]  /*51a40*/  IMAD.WIDE R20, R2, 0x2, R18 ;  /* 0x0000000202147825 */ /* 0x000fca00078e0212 */
[----:B------:R1:W-:Y:S01]  /*51a50*/  @P6 STG.E.U16 [R20.64], R11 ;  /* 0x0000000b14006986 */ /* 0x0003e2000c101506 */
[----:B0-----:R-:W-:-:S03]  /*51a60*/  IADD3 R14, R2, c[0x0][0x198], RZ ;  /* 0x00006600020e7a10 */ /* 0x001fc60007ffe0ff */
[----:B------:R-:W3:Y:S01]  /*51a70*/  LDL.LU R26, [R1+0x3f8] ;  /* 0x0003f800011a7983 */ /* 0x000ee20000300800 */
[----:B------:R-:W-:Y:S01]  /*51a80*/  PRMT R22, R11, 0x7632, R22 ;  /* 0x000076320b167816 */ /* 0x000fe20000000016 */
[----:B-1----:R-:W-:Y:S02]  /*51a90*/  IMAD.WIDE R20, R14, 0x2, R16 ;  /* 0x000000020e147825 */ /* 0x002fe400078e0210 */
[----:B------:R-:W4:Y:S04]  /*51aa0*/  LDL.LU R11, [R1+0x118] ;  /* 0x00011800010b7983 */ /* 0x000f280000300800 */
[----:B------:R0:W-:Y:S04]  /*51ab0*/  @P3 STG.E.U16 [R20.64], R24 ;  /* 0x0000001814003986 */ /* 0x0001e8000c101506 */
[----:B0-----:R-:W2:Y:S01]  /*51ac0*/  LDL.LU R24, [R1+0x3e8] ;  /* 0x0003e80001187983 */ /* 0x001ea20000300800 */
[----:B------:R-:W-:-:S02]  /*51ad0*/  ISETP.LT.AND P5, PT, R29, c[0x0][0x178], !P5 ;  /* 0x00005e001d007a0c */ /* 0x000fc40006fa1270 */
[----:B------:R-:W-:Y:S02]  /*51ae0*/  ISETP.LT.AND P6, PT, R28, c[0x0][0x178], !P4 ;  /* 0x00005e001c007a0c */ /* 0x000fe400067c1270 */
[----:B------:R-:W-:Y:S02]  /*51af0*/  ISETP.LT.AND P4, PT, R29, c[0x0][0x178], !P4 ;  /* 0x00005e001d007a0c */ /* 0x000fe40006781270 */
[C---:B------:R-:W-:Y:S01]  /*51b00*/  IADD3 R2, R14.reuse, c[0x0][0x198], RZ ;  /* 0x000066000e027a10 */ /* 0x040fe20007ffe0ff */
[----:B------:R-:W-:-:S04]  /*51b10*/  IMAD.WIDE R14, R14, 0x2, R18 ;  /* 0x000000020e0e7825 */ /* 0x000fc800078e0212 */
[----:B------:R-:W-:-:S04]  /*51b20*/  IMAD.WIDE R12, R2, 0x2, R16 ;  /* 0x00000002020c7825 */ /* 0x000fc800078e0210 */
[----:B------:R-:W-:Y:S01]  /*51b30*/  IMAD.WIDE R20, R2, 0x2, R18 ;  /* 0x0000000202147825 */ /* 0x000fe200078e0212 */
[----:B------:R0:W-:Y:S02]  /*51b40*/  @P5 STG.E.U16 [R14.64], R22 ;  /* 0x000000160e005986 */ /* 0x0001e4000c101506 */
[----:B0-----:R-:W-:-:S04]  /*51b50*/  IADD3 R22, R3, 0x5f, RZ ;  /* 0x0000005f03167810 */ /* 0x001fc80007ffe0ff */
[----:B------:R-:W-:Y:S01]  /*51b60*/  ISETP.GE.AND P5, PT, R22, c[0x0][0x17c], PT ;  /* 0x00005f0016007a0c */ /* 0x000fe20003fa6270 */
[----:B--2---:R0:W-:Y:S01]  /*51b70*/  @P6 STG.E.U16 [R12.64], R24 ;  /* 0x000000180c006986 */ /* 0x0041e2000c101506 */
[----:B------:R-:W-:-:S03]  /*51b80*/  ISETP.LT.AND P6, PT, R28, c[0x0][0x178], !P0 ;  /* 0x00005e001c007a0c */ /* 0x000fc600047c1270 */
[----:B------:R1:W-:Y:S01]  /*51b90*/  @P4 STG.E.U16 [R20.64], R25 ;  /* 0x0000001914004986 */ /* 0x0003e2000c101506 */
[----:B------:R-:W-:Y:S02]  /*51ba0*/  ISETP.LT.AND P0, PT, R29, c[0x0][0x178], !P0 ;  /* 0x00005e001d007a0c */ /* 0x000fe40004701270 */
[----:B------:R-:W-:Y:S02]  /*51bb0*/  ISETP.LT.AND P4, PT, R28, c[0x0][0x178], !P2 ;  /* 0x00005e001c007a0c */ /* 0x000fe40005781270 */
[----:B0-----:R-:W-:Y:S02]  /*51bc0*/  IADD3 R12, R2, c[0x0][0x198], RZ ;  /* 0x00006600020c7a10 */ /* 0x001fe40007ffe0ff */
[----:B-1----:R-:W-:Y:S02]  /*51bd0*/  PRMT R21, R24, 0x7632, R21 ;  /* 0x0000763218157816 */ /* 0x002fe40000000015 */
[----:B------:R-:W2:Y:S01]  /*51be0*/  LDL.LU R24, [R1+0x408] ;  /* 0x0004080001187983 */ /* 0x000ea20000300800 */
[----:B------:R-:W-:Y:S01]  /*51bf0*/  PRMT R20, R25, 0x7632, R20 ;  /* 0x0000763219147816 */ /* 0x000fe20000000014 */
[----:B------:R-:W-:-:S02]  /*51c00*/  IMAD.WIDE R14, R12, 0x2, R16 ;  /* 0x000000020c0e7825 */ /* 0x000fc400078e0210 */
[----:B------:R-:W2:Y:S01]  /*51c10*/  LDL.LU R25, [R1+0x8] ;  /* 0x0000080001197983 */ /* 0x000ea20000300800 */
[C---:B------:R-:W-:Y:S01]  /*51c20*/  IADD3 R2, R12.reuse, c[0x0][0x198], RZ ;  /* 0x000066000c027a10 */ /* 0x040fe20007ffe0ff */
[----:B------:R-:W-:Y:S02]  /*51c30*/  IMAD.WIDE R12, R12, 0x2, R18 ;  /* 0x000000020c0c7825 */ /* 0x000fe400078e0212 */
[----:B------:R0:W-:Y:S01]  /*51c40*/  @P6 STG.E.U16 [R14.64], R21 ;  /* 0x000000150e006986 */ /* 0x0001e2000c101506 */
[----:B------:R-:W-:-:S03]  /*51c50*/  ISETP.LT.AND P2, PT, R29, c[0x0][0x178], !P2 ;  /* 0x00005e001d007a0c */ /* 0x000fc60005741270 */
[----:B------:R1:W-:Y:S01]  /*51c60*/  @P0 STG.E.U16 [R12.64], R20 ;  /* 0x000000140c000986 */ /* 0x0003e2000c101506 */
[----:B0-----:R-:W-:-:S05]  /*51c70*/  IMAD.WIDE R14, R2, 0x2, R16 ;  /* 0x00000002020e7825 */ /* 0x001fca00078e0210 */
[----:B---3--:R0:W-:Y:S01]  /*51c80*/  @P4 STG.E.U16 [R14.64], R26 ;  /* 0x0000001a0e004986 */ /* 0x0081e2000c101506 */
[----:B-1----:R-:W-:Y:S01]  /*51c90*/  IMAD.WIDE R12, R2, 0x2, R18 ;  /* 0x00000002020c7825 */ /* 0x002fe200078e0212 */
[----:B----4-:R-:W-:Y:S02]  /*51ca0*/  PRMT R22, R11, 0x7632, R22 ;  /* 0x000076320b167816 */ /* 0x010fe40000000016 */
[----:B0-----:R-:W-:Y:S02]  /*51cb0*/  PRMT R15, R26, 0x7632, R15 ;  /* 0x000076321a0f7816 */ /* 0x001fe4000000000f */
[----:B------:R-:W3:Y:S04]  /*51cc0*/  LDL.LU R26, [R1+0x4c] ;  /* 0x00004c00011a7983 */ /* 0x000ee80000300800 */
[----:B------:R0:W-:Y:S04]  /*51cd0*/  @P2 STG.E.U16 [R12.64], R11 ;  /* 0x0000000b0c002986 */ /* 0x0001e8000c101506 */
[----:B0-----:R-:W4:Y:S01]  /*51ce0*/  LDL.LU R11, [R1+0x1c] ;  /* 0x00001c00010b7983 */ /* 0x001f220000300800 */
[----:B------:R-:W-:-:S04]  /*51cf0*/  IADD3 R23, R3, 0x5d, RZ ;  /* 0x0000005d03177810 */ /* 0x000fc80007ffe0ff */
[----:B------:R-:W-:Y:S02]  /*51d00*/  ISETP.GE.AND P1, PT, R23, c[0x0][0x17c], PT ;  /* 0x00005f0017007a0c */ /* 0x000fe40003f26270 */
[----:B------:R-:W-:Y:S02]  /*51d10*/  IADD3 R23, R3, 0x5e, RZ ;  /* 0x0000005e03177810 */ /* 0x000fe40007ffe0ff */
[----:B------:R-:W-:Y:S02]  /*51d20*/  ISETP.LT.AND P6, PT, R28, c[0x0][0x178], !P1 ;  /* 0x00005e001c007a0c */ /* 0x000fe40004fc1270 */
[----:B------:R-:W-:Y:S02]  /*51d30*/  ISETP.GE.AND P3, PT, R23, c[0x0][0x17c], PT ;  /* 0x00005f0017007a0c */ /* 0x000fe40003f66270 */
[----:B------:R-:W-:Y:S02]  /*51d40*/  IADD3 R14, R2, c[0x0][0x198], RZ ;  /* 0x00006600020e7a10 */ /* 0x000fe40007ffe0ff */
[----:B------:R-:W-:-:S02]  /*51d50*/  IADD3 R2, R3, 0x61, RZ ;  /* 0x0000006103027810 */ /* 0x000fc40007ffe0ff */
[C---:B------:R-:W-:Y:S01]  /*51d60*/  ISETP.LT.AND P1, PT, R29.reuse, c[0x0][0x178], !P1 ;  /* 0x00005e001d007a0c */ /* 0x040fe20004f21270 */
[----:B------:R-:W-:Y:S01]  /*51d70*/  IMAD.WIDE R12, R14, 0x2, R16 ;  /* 0x000000020e0c7825 */ /* 0x000fe200078e0210 */
[----:B------:R-:W-:Y:S02]  /*51d80*/  ISETP.LT.AND P2, PT, R28, c[0x0][0x178], !P3 ;  /* 0x00005e001c007a0c */ /* 0x000fe40005f41270 */
[----:B------:R-:W-:Y:S02]  /*51d90*/  ISETP.GE.AND P4, PT, R2, c[0x0][0x17c], PT ;  /* 0x00005f0002007a0c */ /* 0x000fe40003f86270 */
[----:B------:R-:W-:Y:S01]  /*51da0*/  IADD3 R2, R14, c[0x0][0x198], RZ ;  /* 0x000066000e027a10 */ /* 0x000fe20007ffe0ff */
[----:B------:R0:W-:Y:S01]  /*51db0*/  @P6 STG.E.U16 [R12.64], R15 ;  /* 0x0000000f0c006986 */ /* 0x0001e2000c101506 */
[----:B------:R-:W-:Y:S02]  /*51dc0*/  ISETP.LT.AND P3, PT, R29, c[0x0][0x178], !P3 ;  /* 0x00005e001d007a0c */ /* 0x000fe40005f61270 */
[----:B------:R-:W-:-:S02]  /*51dd0*/  IADD3 R21, R3, 0x60, RZ ;  /* 0x0000006003157810 */ /* 0x000fc40007ffe0ff */
[----:B------:R-:W-:Y:S01]  /*51de0*/  IADD3 R20, R3, 0x62, RZ ;  /* 0x0000006203147810 */ /* 0x000fe20007ffe0ff */
[----:B0-----:R-:W-:-:S04]  /*51df0*/  IMAD.WIDE R12, R14, 0x2, R18 ;  /* 0x000000020e0c7825 */ /* 0x001fc800078e0212 */
[----:B------:R-:W-:Y:S01]  /*51e00*/  IMAD.WIDE R14, R2, 0x2, R16 ;  /* 0x00000002020e7825 */ /* 0x000fe200078e0210 */
[----:B------:R0:W-:Y:S01]  /*51e10*/  @P1 STG.E.U16 [R12.64], R22 ;  /* 0x000000160c001986 */ /* 0x0001e2000c101506 */
[----:B------:R-:W-:Y:S02]  /*51e20*/  ISETP.GE.AND P0, PT, R21, c[0x0][0x17c], PT ;  /* 0x00005f0015007a0c */ /* 0x000fe40003f06270 */
[----:B------:R-:W-:Y:S01]  /*51e30*/  ISETP.GE.AND P6, PT, R20, c[0x0][0x17c], PT ;  /* 0x00005f0014007a0c */ /* 0x000fe20003fc6270 */
[C---:B------:R-:W-:Y:S01]  /*51e40*/  IMAD.WIDE R20, R2.reuse, 0x2, R18 ;  /* 0x0000000202147825 */ /* 0x040fe200078e0212 */
[----:B0-----:R-:W-:Y:S02]  /*51e50*/  IADD3 R12, R2, c[0x0][0x198], RZ ;  /* 0x00006600020c7a10 */ /* 0x001fe40007ffe0ff */
[C---:B------:R-:W-:Y:S02]  /*51e60*/  IADD3 R22, R3.reuse, 0x64, RZ ;  /* 0x0000006403167810 */ /* 0x040fe40007ffe0ff */
[----:B------:R-:W-:-:S04]  /*51e70*/  IADD3 R23, R3, 0x63, RZ ;  /* 0x0000006303177810 */ /* 0x000fc80007ffe0ff */
[----:B------:R-:W-:Y:S01]  /*51e80*/  ISETP.GE.AND P1, PT, R23, c[0x0][0x17c], PT ;  /* 0x00005f0017007a0c */ /* 0x000fe20003f26270 */
[----:B--2---:R0:W-:Y:S01]  /*51e90*/  @P2 STG.E.U16 [R14.64], R24 ;  /* 0x000000180e002986 */ /* 0x0041e2000c101506 */
[C---:B------:R-:W-:Y:S02]  /*51ea0*/  ISETP.LT.AND P2, PT, R28.reuse, c[0x0][0x178], !P5 ;  /* 0x00005e001c007a0c */ /* 0x040fe40006f41270 */
[----:B------:R-:W-:Y:S01]  /*51eb0*/  ISETP.LT.AND P5, PT, R29, c[0x0][0x178], !P5 ;  /* 0x00005e001d007a0c */ /* 0x000fe20006fa1270 */
[----:B------:R1:W-:Y:S01]  /*51ec0*/  @P3 STG.E.U16 [R20.64], R25 ;  /* 0x0000001914003986 */ /* 0x0003e2000c101506 */
[----:B------:R-:W-:Y:S02]  /*51ed0*/  ISETP.LT.AND P3, PT, R28, c[0x0][0x178], !P0 ;  /* 0x00005e001c007a0c */ /* 0x000fe40004761270 */
[----:B------:R-:W-:Y:S01]  /*51ee0*/  PRMT R2, R25, 0x7632, R2 ;  /* 0x0000763219027816 */ /* 0x000fe20000000002 */
[----:B0-----:R-:W-:Y:S01]  /*51ef0*/  IMAD.WIDE R14, R12, 0x2, R16 ;  /* 0x000000020c0e7825 */ /* 0x001fe200078e0210 */
[----:B-1----:R-:W-:-:S02]  /*51f00*/  PRMT R21, R24, 0x7632, R21 ;  /* 0x0000763218157816 */ /* 0x002fc40000000015 */
[C---:B------:R-:W-:Y:S01]  /*51f10*/  IADD3 R20, R12.reuse, c[0x0][0x198], RZ ;  /* 0x000066000c147a10 */ /* 0x040fe20007ffe0ff */
[----:B------:R-:W-:Y:S01]  /*51f20*/  IMAD.WIDE R12, R12, 0x2, R18 ;  /* 0x000000020c0c7825 */ /* 0x000fe200078e0212 */
[----:B------:R-:W-:Y:S01]  /*51f30*/  ISETP.LT.AND P0, PT, R29, c[0x0][0x178], !P0 ;  /* 0x00005e001d007a0c */ /* 0x000fe20004701270 */
[----:B------:R0:W-:Y:S04]  /*51f40*/  @P2 STG.E.U16 [R14.64], R21 ;  /* 0x000000150e002986 */ /* 0x0001e8000c101506 */
[----:B------:R1:W-:Y:S01]  /*51f50*/  @P5 STG.E.U16 [R12.64], R2 ;  /* 0x000000020c005986 */ /* 0x0003e2000c101506 */
[----:B0-----:R-:W-:-:S05]  /*51f60*/  IMAD.WIDE R14, R20, 0x2, R16 ;  /* 0x00000002140e7825 */ /* 0x001fca00078e0210 */
[----:B---3--:R0:W-:Y:S01]  /*51f70*/  @P3 STG.E.U16 [R14.64], R26 ;  /* 0x0000001a0e003986 */ /* 0x0081e2000c101506 */
[----:B------:R-:W-:Y:S01]  /*51f80*/  ISETP.LT.AND P3, PT, R28, c[0x0][0x178], !P4 ;  /* 0x00005e001c007a0c */ /* 0x000fe20006761270 */
[----:B-1----:R-:W-:Y:S01]  /*51f90*/  IMAD.WIDE R12, R20, 0x2, R18 ;  /* 0x00000002140c7825 */ /* 0x002fe200078e0212 */
[----:B------:R-:W-:Y:S02]  /*51fa0*/  ISETP.LT.AND P4, PT, R29, c[0x0][0x178], !P4 ;  /* 0x00005e001d007a0c */ /* 0x000fe40006781270 */
[----:B------:R-:W-:Y:S02]  /*51fb0*/  ISETP.GE.AND P2, PT, R22, c[0x0][0x17c], PT ;  /* 0x00005f0016007a0c */ /* 0x000fe40003f46270 */
[----:B------:R-:W-:Y:S02]  /*51fc0*/  PRMT R2, R26, 0x7632, R2 ;  /* 0x000076321a027816 */ /* 0x000fe40000000002 */
[----:B0-----:R-:W-:Y:S01]  /*51fd0*/  IADD3 R14, R20, c[0x0][0x198], RZ ;  /* 0x00006600140e7a10 */ /* 0x001fe20007ffe0ff */
[----:B------:R-:W2:Y:S01]  /*51fe0*/  LDL.LU R26, [R1+0x8c] ;  /* 0x00008c00011a7983 */ /* 0x000ea20000300800 */
[----:B------:R-:W-:-:S03]  /*51ff0*/  IADD3 R24, R3, 0x66, RZ ;  /* 0x0000006603187810 */ /* 0x000fc60007ffe0ff */
[----:B----4-:R0:W-:Y:S01]  /*52000*/  @P0 STG.E.U16 [R12.64], R11 ;  /* 0x0000000b0c000986 */ /* 0x0101e2000c101506 */
[C---:B------:R-:W-:Y:S02]  /*52010*/  IADD3 R22, R14.reuse, c[0x0][0x198], RZ ;  /* 0x000066000e167a10 */ /* 0x040fe40007ffe0ff */
[----:B------:R-:W-:Y:S01]  /*52020*/  PRMT R23, R11, 0x7632, R23 ;  /* 0x000076320b177816 */ /* 0x000fe20000000017 */
[C---:B0-----:R-:W-:Y:S01]  /*52030*/  IMAD.WIDE R12, R14.reuse, 0x2, R16 ;  /* 0x000000020e0c7825 */ /* 0x041fe200078e0210 */
[----:B------:R-:W3:Y:S03]  /*52040*/  LDL.LU R11, [R1+0x2c] ;  /* 0x00002c00010b7983 */ /* 0x000ee60000300800 */
[----:B------:R-:W-:Y:S01]  /*52050*/  IMAD.WIDE R14, R14, 0x2, R18 ;  /* 0x000000020e0e7825 */ /* 0x000fe200078e0212 */
[----:B------:R-:W-:Y:S01]  /*52060*/  @P3 STG.E.U16 [R12.64], R2 ;  /* 0x000000020c003986 */ /* 0x000fe2000c101506 */
[----:B------:R-:W-:-:S03]  /*52070*/  ISETP.GE.AND P3, PT, R24, c[0x0][0x17c], PT ;  /* 0x00005f0018007a0c */ /* 0x000fc60003f66270 */
[----:B------:R-:W4:Y:S04]  /*52080*/  LDL.LU R24, [R1+0x3c] ;  /* 0x00003c0001187983 */ /* 0x000f280000300800 */
[----:B------:R0:W-:Y:S04]  /*52090*/  @P4 STG.E.U16 [R14.64], R23 ;  /* 0x000000170e004986 */ /* 0x0001e8000c101506 */
[----:B0-----:R-:W2:Y:S01]  /*520a0*/  LDL.LU R15, [R1+0x7c] ;  /* 0x00007c00010f7983 */ /* 0x001ea20000300800 */
[----:B------:R-:W-:Y:S02]  /*520b0*/  ISETP.LT.AND P0, PT, R28, c[0x0][0x178], !P6 ;  /* 0x00005e001c007a0c */ /* 0x000fe40007701270 */
[----:B------:R-:W-:-:S02]  /*520c0*/  IADD3 R21, R3, 0x65, RZ ;  /* 0x0000006503157810 */ /* 0x000fc40007ffe0ff */
[----:B------:R-:W-:Y:S02]  /*520d0*/  ISETP.LT.AND P6, PT, R29, c[0x0][0x178], !P6 ;  /* 0x00005e001d007a0c */ /* 0x000fe400077c1270 */
[----:B------:R-:W-:Y:S01]  /*520e0*/  ISETP.GE.AND P5, PT, R21, c[0x0][0x17c], PT ;  /* 0x00005f0015007a0c */ /* 0x000fe20003fa6270 */
[----:B------:R-:W-:-:S04]  /*520f0*/  IMAD.WIDE R20, R22, 0x2, R16 ;  /* 0x0000000216147825 */ /* 0x000fc800078e0210 */
[C---:B------:R-:W-:Y:S01]  /*52100*/  IMAD.WIDE R12, R22.reuse, 0x2, R18 ;  /* 0x00000002160c7825 */ /* 0x040fe200078e0212 */
[----:B------:R-:W-:Y:S02]  /*52110*/  IADD3 R22, R22, c[0x0][0x198], RZ ;  /* 0x0000660016167a10 */ /* 0x000fe40007ffe0ff */
[----:B------:R-:W-:Y:S02]  /*52120*/  IADD3 R23, R3, 0x68, RZ ;  /* 0x0000006803177810 */ /* 0x000fe40007ffe0ff */
[----:B----4-:R-:W-:Y:S01]  /*52130*/  PRMT R2, R24, 0x7632, R2 ;  /* 0x0000763218027816 */ /* 0x010fe20000000002 */
[----:B--2---:R0:W-:Y:S01]  /*52140*/  @P0 STG.E.U16 [R20.64], R15 ;  /* 0x0000000f14000986 */ /* 0x0041e2000c101506 */
[C---:B------:R-:W-:Y:S02]  /*52150*/  ISETP.LT.AND P0, PT, R28.reuse, c[0x0][0x178], !P1 ;  /* 0x00005e001c007a0c */ /* 0x040fe40004f01270 */
[----:B------:R-:W-:Y:S01]  /*52160*/  ISETP.LT.AND P1, PT, R29, c[0x0][0x178], !P1 ;  /* 0x00005e001d007a0c */ /* 0x000fe20004f21270 */
[----:B------:R1:W-:Y:S01]  /*52170*/  @P6 STG.E.U16 [R12.64], R24 ;  /* 0x000000180c006986 */ /* 0x0003e2000c101506 */
[----:B------:R-:W-:-:S02]  /*52180*/  ISETP.LT.AND P6, PT, R28, c[0x0][0x178], !P2 ;  /* 0x00005e001c007a0c */ /* 0x000fc400057c1270 */
[----:B0-----:R-:W-:Y:S01]  /*52190*/  PRMT R21, R15, 0x7632, R21 ;  /* 0x000076320f157816 */ /* 0x001fe20000000015 */
[C---:B------:R-:W-:Y:S01]  /*521a0*/  IMAD.WIDE R14, R22.reuse, 0x2, R16 ;  /* 0x00000002160e7825 */ /* 0x040fe200078e0210 */
[C---:B------:R-:W-:Y:S02]  /*521b0*/  IADD3 R20, R22.reuse, c[0x0][0x198], RZ ;  /* 0x0000660016147a10 */ /* 0x040fe40007ffe0ff */
[----:B------:R-:W-:Y:S01]  /*521c0*/  ISETP.LT.AND P2, PT, R29, c[0x0][0x178], !P2 ;  /* 0x00005e001d007a0c */ /* 0x000fe20005741270 */
[----:B-1----:R-:W-:Y:S02]  /*521d0*/  IMAD.WIDE R12, R22, 0x2, R18 ;  /* 0x00000002160c7825 */ /* 0x002fe400078e0212 */
[----:B------:R0:W-:Y:S04]  /*521e0*/  @P0 STG.E.U16 [R14.64], R21 ;  /* 0x000000150e000986 */ /* 0x0001e8000c101506 */
[----:B------:R1:W-:Y:S01]  /*521f0*/  @P1 STG.E.U16 [R12.64], R2 ;  /* 0x000000020c001986 */ /* 0x0003e2000c101506 */
[----:B0-----:R-:W-:-:S05]  /*52200*/  IMAD.WIDE R14, R20, 0x2, R16 ;  /* 0x00000002140e7825 */ /* 0x001fca00078e0210 */
[----:B------:R0:W-:Y:S01]  /*52210*/  @P6 STG.E.U16 [R14.64], R26 ;  /* 0x0000001a0e006986 */ /* 0x0001e2000c101506 */
[----:B------:R-:W-:Y:S01]  /*52220*/  ISETP.LT.AND P6, PT, R28, c[0x0][0x178], !P5 ;  /* 0x00005e001c007a0c */ /* 0x000fe20006fc1270 */
[----:B-1----:R-:W-:Y:S01]  /*52230*/  IMAD.WIDE R12, R20, 0x2, R18 ;  /* 0x00000002140c7825 */ /* 0x002fe200078e0212 */
[----:B------:R-:W-:Y:S02]  /*52240*/  ISETP.LT.AND P5, PT, R29, c[0x0][0x178], !P5 ;  /* 0x00005e001d007a0c */ /* 0x000fe40006fa1270 */
[----:B------:R-:W-:Y:S02]  /*52250*/  PRMT R2, R26, 0x7632, R2 ;  /* 0x000076321a027816 */ /* 0x000fe40000000002 */
[----:B---3--:R1:W-:Y:S01]  /*52260*/  @P2 STG.E.U16 [R12.64], R11 ;  /* 0x0000000b0c002986 */ /* 0x0083e2000c101506 */
[----:B0-----:R-:W-:-:S03]  /*52270*/  IADD3 R14, R20, c[0x0][0x198], RZ ;  /* 0x00006600140e7a10 */ /* 0x001fc60007ffe0ff */
[----:B------:R-:W2:Y:S01]  /*52280*/  LDL.LU R26, [R1+0x20c] ;  /* 0x00020c00011a7983 */ /* 0x000ea20000300800 */
[----:B------:R-:W-:Y:S02]  /*52290*/  ISETP.GE.AND P0, PT, R23, c[0x0][0x17c], PT ;  /* 0x00005f0017007a0c */ /* 0x000fe40003f06270 */
[----:B------:R-:W-:Y:S02]  /*522a0*/  IADD3 R24, R3, 0x6a, RZ ;  /* 0x0000006a03187810 */ /* 0x000fe40007ffe0ff */
[C---:B------:R-:W-:Y:S01]  /*522b0*/  IADD3 R22, R14.reuse, c[0x0][0x198], RZ ;  /* 0x000066000e167a10 */ /* 0x040fe20007ffe0ff */
[C---:B-1----:R-:W-:Y:S01]  /*522c0*/  IMAD.WIDE R12, R14.reuse, 0x2, R16 ;  /* 0x000000020e0c7825 */ /* 0x042fe200078e0210 */
[----:B------:R-:W-:Y:S02]  /*522d0*/  PRMT R23, R11, 0x7632, R23 ;  /* 0x000076320b177816 */ /* 0x000fe40000000017 */
[----:B------:R-:W3:Y:S01]  /*522e0*/  LDL.LU R11, [R1+0x6c] ;  /* 0x00006c00010b7983 */ /* 0x000ee20000300800 */
[----:B------:R-:W-:-:S03]  /*522f0*/  IMAD.WIDE R14, R14, 0x2, R18 ;  /* 0x000000020e0e7825 */ /* 0x000fc600078e0212 */
[----:B------:R-:W-:Y:S01]  /*52300*/  @P6 STG.E.U16 [R12.64], R2 ;  /* 0x000000020c006986 */ /* 0x000fe2000c101506 */
[----:B------:R-:W-:-:S03]  /*52310*/  ISETP.GE.AND P6, PT, R24, c[0x0][0x17c], PT ;  /* 0x00005f0018007a0c */ /* 0x000fc60003fc6270 */
[----:B------:R-:W4:Y:S04]  /*52320*/  LDL.LU R24, [R1+0x5c] ;  /* 0x00005c0001187983 */ /* 0x000f280000300800 */
[----:B------:R0:W-:Y:S04]  /*52330*/  @P5 STG.E.U16 [R14.64], R23 ;  /* 0x000000170e005986 */ /* 0x0001e8000c101506 */
[----:B0-----:R-:W2:Y:S01]  /*52340*/  LDL.LU R15, [R1+0x1fc] ;  /* 0x0001fc00010f7983 */ /* 0x001ea20000300800 */
[----:B------:R-:W-:Y:S02]  /*52350*/  ISETP.LT.AND P2, PT, R28, c[0x0][0x178], !P3 ;  /* 0x00005e001c007a0c */ /* 0x000fe40005f41270 */
[----:B------:R-:W-:-:S02]  /*52360*/  IADD3 R21, R3, 0x69, RZ ;  /* 0x0000006903157810 */ /* 0x000fc40007ffe0ff */
[----:B------:R-:W-:Y:S02]  /*52370*/  IADD3 R25, R3, 0x67, RZ ;  /* 0x0000006703197810 */ /* 0x000fe40007ffe0ff */
[----:B------:R-:W-:Y:S02]  /*52380*/  ISETP.LT.AND P3, PT, R29, c[0x0][0x178], !P3 ;  /* 0x00005e001d007a0c */ /* 0x000fe40005f61270 */
[----:B------:R-:W-:Y:S01]  /*52390*/  ISETP.GE.AND P1, PT, R21, c[0x0][0x17c], PT ;  /* 0x00005f0015007a0c */ /* 0x000fe20003f26270 */
[----:B------:R-:W-:Y:S01]  /*523a0*/  IMAD.WIDE R20, R22, 0x2, R16 ;  /* 0x0000000216147825 */ /* 0x000fe200078e0210 */
[----:B------:R-:W-:-:S03]  /*523b0*/  ISETP.GE.AND P4, PT, R25, c[0x0][0x17c], PT ;  /* 0x00005f0019007a0c */ /* 0x000fc60003f86270 */
        /* <DEDUP_REMOVED lines=239> */
[C---:B-1----:R-:W-:Y:S01]  /*532b0*/  IMAD.WIDE R12, R20.reuse, 0x2, R18 ;  /* 0x00000002140c7825 */ /* 0x042fe200078e0212 */
[----:B------:R-:W-:Y:S02]  /*532c0*/  ISETP.LT.AND P5, PT, R29, c[0x0][0x178], !P5 ;  /* 0x00005e001d007a0c */ /* 0x000fe40006fa1270 */
[----:B------:R-:W-:Y:S02]  /*532d0*/  ISETP.GE.AND P0, PT, R23, c[0x0][0x17c], PT ;  /* 0x00005f0017007a0c */ /* 0x000fe40003f06270 */
[----:B---3--:R1:W-:Y:S01]  /*532e0*/  @P2 STG.E.U16 [R12.64], R11 ;  /* 0x0000000b0c002986 */ /* 0x0083e2000c101506 */
[----:B0-----:R-:W-:Y:S02]  /*532f0*/  IADD3 R14, R20, c[0x0][0x198], RZ ;  /* 0x00006600140e7a10 */ /* 0x001fe40007ffe0ff */
[----:B------:R-:W-:-:S02]  /*53300*/  PRMT R2, R26, 0x7632, R2 ;  /* 0x000076321a027816 */ /* 0x000fc40000000002 */
[----:B------:R-:W-:Y:S01]  /*53310*/  IADD3 R23, R3, 0x82, RZ ;  /* 0x0000008203177810 */ /* 0x000fe20007ffe0ff */
[----:B------:R-:W2:Y:S01]  /*53320*/  LDL.LU R26, [R1+0x180] ;  /* 0x00018000011a7983 */ /* 0x000ea20000300800 */
        /* <DEDUP_REMOVED lines=15> */
[C---:B------:R-:W-:Y:S01]  /*53420*/  IMAD.WIDE R20, R24.reuse, 0x2, R16 ;  /* 0x0000000218147825 */ /* 0x040fe200078e0210 */
[----:B------:R-:W-:Y:S02]  /*53430*/  ISETP.GE.AND P4, PT, R25, c[0x0][0x17c], PT ;  /* 0x00005f0019007a0c */ /* 0x000fe40003f86270 */
[C---:B------:R-:W-:Y:S01]  /*53440*/  IADD3 R2, R24.reuse, c[0x0][0x198], RZ ;  /* 0x0000660018027a10 */ /* 0x040fe20007ffe0ff */
[----:B------:R-:W-:Y:S02]  /*53450*/  IMAD.WIDE R12, R24, 0x2, R18 ;  /* 0x00000002180c7825 */ /* 0x000fe400078e0212 */
[----:B------:R-:W3:Y:S01]  /*53460*/  LDL.LU R24, [R1+0x190] ;  /* 0x0001900001187983 */ /* 0x000ee20000300800 */
[----:B----4-:R-:W-:-:S03]  /*53470*/  PRMT R15, R23, 0x7632, R15 ;  /* 0x00007632170f7816 */ /* 0x010fc6000000000f */
[----:B--2---:R0:W-:Y:S01]  /*53480*/  @P2 STG.E.U16 [R20.64], R22 ;  /* 0x0000001614002986 */ /* 0x0041e2000c101506 */
[C---:B------:R-:W-:Y:S02]  /*53490*/  ISETP.LT.AND P2, PT, R28.reuse, c[0x0][0x178], !P4 ;  /* 0x00005e001c007a0c */ /* 0x040fe40006741270 */
[C---:B------:R-:W-:Y:S01]  /*534a0*/  ISETP.LT.AND P4, PT, R29.reuse, c[0x0][0x178], !P4 ;  /* 0x00005e001d007a0c */ /* 0x040fe20006781270 */
[----:B------:R1:W-:Y:S01]  /*534b0*/  @P3 STG.E.U16 [R12.64], R23 ;  /* 0x000000170c003986 */ /* 0x0003e2000c101506 */
[----:B------:R-:W-:Y:S02]  /*534c0*/  ISETP.LT.AND P3, PT, R28, c[0x0][0x178], !P0 ;  /* 0x00005e001c007a0c */ /* 0x000fe40004761270 */
[----:B------:R-:W-:Y:S02]  /*534d0*/  PRMT R14, R22, 0x7632, R14 ;  /* 0x00007632160e7816 */ /* 0x000fe4000000000e */
[----:B------:R-:W-:Y:S01]  /*534e0*/  ISETP.LT.AND P0, PT, R29, c[0x0][0x178], !P0 ;  /* 0x00005e001d007a0c */ /* 0x000fe20004701270 */
[C---:B0-----:R-:W-:Y:S01]  /*534f0*/  IMAD.WIDE R20, R2.reuse, 0x2, R18 ;  /* 0x0000000202147825 */ /* 0x041fe200078e0212 */
[----:B-1----:R-:W2:Y:S03]  /*53500*/  LDL.LU R23, [R1+0x140] ;  /* 0x0001400001177983 */ /* 0x002ea60000300800 */
[C---:B------:R-:W-:Y:S01]  /*53510*/  IMAD.WIDE R12, R2.reuse, 0x2, R16 ;  /* 0x00000002020c7825 */ /* 0x040fe200078e0210 */
[----:B------:R-:W-:-:S04]  /*53520*/  IADD3 R2, R2, c[0x0][0x198], RZ ;  /* 0x0000660002027a10 */ /* 0x000fc80007ffe0ff */
[----:B------:R0:W-:Y:S04]  /*53530*/  @P2 STG.E.U16 [R12.64], R14 ;  /* 0x0000000e0c002986 */ /* 0x0001e8000c101506 */
[----:B------:R1:W-:Y:S01]  /*53540*/  @P4 STG.E.U16 [R20.64], R15 ;  /* 0x0000000f14004986 */ /* 0x0003e2000c101506 */
[----:B0-----:R-:W-:Y:S01]  /*53550*/  IMAD.WIDE R12, R2, 0x2, R16 ;  /* 0x00000002020c7825 */ /* 0x001fe200078e0210 */
[----:B-1----:R-:W-:-:S03]  /*53560*/  IADD3 R20, R3, 0x85, RZ ;  /* 0x0000008503147810 */ /* 0x002fc60007ffe0ff */
[----:B------:R-:W-:Y:S01]  /*53570*/  IMAD.WIDE R14, R2, 0x2, R18 ;  /* 0x00000002020e7825 */ /* 0x000fe200078e0212 */
[----:B------:R0:W-:Y:S01]  /*53580*/  @P3 STG.E.U16 [R12.64], R26 ;  /* 0x0000001a0c003986 */ /* 0x0001e2000c101506 */
[----:B------:R-:W-:Y:S02]  /*53590*/  PRMT R21, R26, 0x7632, R21 ;  /* 0x000076321a157816 */ /* 0x000fe40000000015 */
[----:B------:R-:W-:Y:S01]  /*535a0*/  ISETP.GE.AND P3, PT, R20, c[0x0][0x17c], PT ;  /* 0x00005f0014007a0c */ /* 0x000fe20003f66270 */
[----:B---3--:R1:W-:Y:S01]  /*535b0*/  @P0 STG.E.U16 [R14.64], R11 ;  /* 0x0000000b0e000986 */ /* 0x0083e2000c101506 */
[----:B------:R-:W-:-:S03]  /*535c0*/  PRMT R20, R11, 0x7632, R20 ;  /* 0x000076320b147816 */ /* 0x000fc60000000014 */
[----:B0-----:R-:W3:Y:S04]  /*535d0*/  LDL.LU R26, [R1+0x1c0] ;  /* 0x0001c000011a7983 */ /* 0x001ee80000300800 */
[----:B-1----:R-:W4:Y:S01]  /*535e0*/  LDL.LU R11, [R1+0x170] ;  /* 0x00017000010b7983 */ /* 0x002f220000300800 */
[----:B------:R-:W-:Y:S02]  /*535f0*/  ISETP.LT.AND P4, PT, R28, c[0x0][0x178], !P1 ;  /* 0x00005e001c007a0c */ /* 0x000fe40004f81270 */
[----:B------:R-:W-:Y:S02]  /*53600*/  ISETP.LT.AND P1, PT, R29, c[0x0][0x178], !P1 ;  /* 0x00005e001d007a0c */ /* 0x000fe40004f21270 */
[----:B------:R-:W-:Y:S02]  /*53610*/  IADD3 R2, R2, c[0x0][0x198], RZ ;  /* 0x0000660002027a10 */ /* 0x000fe40007ffe0ff */
[----:B------:R-:W-:-:S02]  /*53620*/  ISETP.LT.AND P0, PT, R28, c[0x0][0x178], !P6 ;  /* 0x00005e001c007a0c */ /* 0x000fc40007701270 */
[----:B------:R-:W-:Y:S01]  /*53630*/  IADD3 R25, R3, 0x83, RZ ;  /* 0x0000008303197810 */ /* 0x000fe20007ffe0ff */
[----:B------:R-:W-:-:S04]  /*53640*/  IMAD.WIDE R12, R2, 0x2, R16 ;  /* 0x00000002020c7825 */ /* 0x000fc800078e0210 */
[C---:B------:R-:W-:Y:S01]  /*53650*/  IMAD.WIDE R14, R2.reuse, 0x2, R18 ;  /* 0x00000002020e7825 */ /* 0x040fe200078e0212 */
[----:B------:R-:W-:Y:S02]  /*53660*/  IADD3 R2, R2, c[0x0][0x198], RZ ;  /* 0x0000660002027a10 */ /* 0x000fe40007ffe0ff */
[----:B------:R-:W-:Y:S01]  /*53670*/  ISETP.GE.AND P5, PT, R25, c[0x0][0x17c], PT ;  /* 0x00005f0019007a0c */ /* 0x000fe20003fa6270 */
[----:B------:R0:W-:Y:S01]  /*53680*/  @P4 STG.E.U16 [R12.64], R21 ;  /* 0x000000150c004986 */ /* 0x0001e2000c101506 */
[----:B------:R-:W-:-:S03]  /*53690*/  ISETP.LT.AND P6, PT, R29, c[0x0][0x178], !P6 ;  /* 0x00005e001d007a0c */ /* 0x000fc600077c1270 */
[----:B------:R1:W-:Y:S01]  /*536a0*/  @P1 STG.E.U16 [R14.64], R20 ;  /* 0x000000140e001986 */ /* 0x0003e2000c101506 */
[----:B------:R-:W-:Y:S02]  /*536b0*/  ISETP.LT.AND P1, PT, R28, c[0x0][0x178], !P5 ;  /* 0x00005e001c007a0c */ /* 0x000fe40006f21270 */
[C---:B------:R-:W-:Y:S01]  /*536c0*/  IADD3 R22, R3.reuse, 0x84, RZ ;  /* 0x0000008403167810 */ /* 0x040fe20007ffe0ff */
[----:B0-----:R-:W-:Y:S01]  /*536d0*/  IMAD.WIDE R12, R2, 0x2, R16 ;  /* 0x00000002020c7825 */ /* 0x001fe200078e0210 */
[----:B-1----:R-:W-:-:S04]  /*536e0*/  IADD3 R14, R3, 0x87, RZ ;  /* 0x00000087030e7810 */ /* 0x002fc80007ffe0ff */
[----:B------:R0:W-:Y:S01]  /*536f0*/  @P0 STG.E.U16 [R12.64], R24 ;  /* 0x000000180c000986 */ /* 0x0001e2000c101506 */
[----:B------:R-:W-:Y:S02]  /*53700*/  IADD3 R20, R2, c[0x0][0x198], RZ ;  /* 0x0000660002147a10 */ /* 0x000fe40007ffe0ff */
[----:B------:R-:W-:Y:S02]  /*53710*/  ISETP.GE.AND P2, PT, R22, c[0x0][0x17c], PT ;  /* 0x00005f0016007a0c */ /* 0x000fe40003f46270 */
[----:B------:R-:W-:Y:S01]  /*53720*/  ISETP.GE.AND P0, PT, R14, c[0x0][0x17c], PT ;  /* 0x00005f000e007a0c */ /* 0x000fe20003f06270 */
[----:B------:R-:W-:Y:S01]  /*53730*/  IMAD.WIDE R14, R20, 0x2, R16 ;  /* 0x00000002140e7825 */ /* 0x000fe200078e0210 */
[----:B------:R-:W-:-:S03]  /*53740*/  ISETP.LT.AND P5, PT, R29, c[0x0][0x178], !P5 ;  /* 0x00005e001d007a0c */ /* 0x000fc60006fa1270 */
[----:B0-----:R-:W-:Y:S01]  /*53750*/  IMAD.WIDE R12, R2, 0x2, R18 ;  /* 0x00000002020c7825 */ /* 0x001fe200078e0212 */
[----:B------:R-:W-:Y:S02]  /*53760*/  PRMT R2, R24, 0x7632, R2 ;  /* 0x0000763218027816 */ /* 0x000fe40000000002 */
[----:B------:R-:W-:-:S04]  /*53770*/  IADD3 R21, R3, 0x86, RZ ;  /* 0x0000008603157810 */ /* 0x000fc80007ffe0ff */
[----:B------:R-:W-:Y:S02]  /*53780*/  ISETP.GE.AND P4, PT, R21, c[0x0][0x17c], PT ;  /* 0x00005f0015007a0c */ /* 0x000fe40003f86270 */
[----:B------:R-:W-:Y:S01]  /*53790*/  IADD3 R24, R3, 0x89, RZ ;  /* 0x0000008903187810 */ /* 0x000fe20007ffe0ff */
        /* <DEDUP_REMOVED lines=10> */
[----:B------:R-:W-:Y:S01]  /*53840*/  ISETP.GE.AND P5, PT, R24, c[0x0][0x17c], PT ;  /* 0x00005f0018007a0c */ /* 0x000fe20003fa6270 */
[----:B---3--:R0:W-:Y:S04]  /*53850*/  @P6 STG.E.U16 [R14.64], R26 ;  /* 0x0000001a0e006986 */ /* 0x0081e8000c101506 */
[----:B----4-:R1:W-:Y:S01]  /*53860*/  @P2 STG.E.U16 [R20.64], R11 ;  /* 0x0000000b14002986 */ /* 0x0103e2000c101506 */
        /* <DEDUP_REMOVED lines=121> */
[----:B------:R-:W-:Y:S02]  /*54000*/  IADD3 R2, R14, c[0x0][0x198], RZ ;  /* 0x000066000e027a10 */ /* 0x000fe40007ffe0ff */
[----:B------:R-:W-:Y:S01]  /*54010*/  PRMT R25, R26, 0x7632, R25 ;  /* 0x000076321a197816 */ /* 0x000fe20000000019 */
[----:B------:R-:W-:Y:S01]  /*54020*/  IMAD.WIDE R14, R14, 0x2, R18 ;  /* 0x000000020e0e7825 */ /* 0x000fe200078e0212 */
[----:B------:R-:W-:-:S03]  /*54030*/  IADD3 R26, R3, 0x91, RZ ;  /* 0x00000091031a7810 */ /* 0x000fc60007ffe0ff */
[----:B------:R-:W-:Y:S01]  /*54040*/  IMAD.WIDE R20, R2, 0x2, R16 ;  /* 0x0000000202147825 */ /* 0x000fe200078e0210 */
[----:B------:R-:W-:Y:S01]  /*54050*/  ISETP.GE.AND P2, PT, R26, c[0x0][0x17c], PT ;  /* 0x00005f001a007a0c */ /* 0x000fe20003f46270 */
[----:B------:R-:W-:Y:S01]  /*54060*/  @P3 STG.E.U16 [R14.64], R25 ;  /* 0x000000190e003986 */ /* 0x000fe2000c101506 */
[----:B------:R-:W-:Y:S01]  /*54070*/  ISETP.LT.AND P4, PT, R29, c[0x0][0x178], !P4 ;  /* 0x00005e001d007a0c */ /* 0x000fe20006781270 */
[----:B------:R-:W-:Y:S01]  /*54080*/  IMAD.WIDE R22, R2, 0x2, R18 ;  /* 0x0000000202167825 */ /* 0x000fe200078e0212 */
[----:B---3--:R-:W-:Y:S01]  /*54090*/  PRMT R13, R11, 0x7632, R13 ;  /* 0x000076320b0d7816 */ /* 0x008fe2000000000d */
        /* <DEDUP_REMOVED lines=10> */
[----:B------:R-:W2:Y:S01]  /*54140*/  LDL.LU R15, [R1+0x260] ;  /* 0x00026000010f7983 */ /* 0x000ea20000300800 */
        /* <DEDUP_REMOVED lines=11> */
[----:B------:R0:W-:Y:S03]  /*54200*/  @P2 STG.E.U16 [R20.64], R13 ;  /* 0x0000000d14002986 */ /* 0x0001e6000c101506 */
[----:B------:R-:W-:Y:S02]  /*54210*/  ISETP.GE.AND P2, PT, R2, c[0x0][0x17c], PT ;  /* 0x00005f0002007a0c */ /* 0x000fe40003f46270 */
[C---:B------:R-:W-:Y:S01]  /*54220*/  IADD3 R2, R24.reuse, c[0x0][0x198], RZ ;  /* 0x0000660018027a10 */ /* 0x040fe20007ffe0ff */
[----:B0-----:R-:W-:Y:S02]  /*54230*/  IMAD.WIDE R12, R24, 0x2, R18 ;  /* 0x00000002180c7825 */ /* 0x001fe400078e0212 */
[----:B------:R-:W3:Y:S04]  /*54240*/  LDL.LU R24, [R1+0x490] ;  /* 0x0004900001187983 */ /* 0x000ee80000300800 */
[----:B----4-:R0:W-:Y:S01]  /*54250*/  @P3 STG.E.U16 [R22.64], R14 ;  /* 0x0000000e16003986 */ /* 0x0101e2000c101506 */
[----:B------:R-:W-:-:S02]  /*54260*/  ISETP.LT.AND P3, PT, R28, c[0x0][0x178], !P6 ;  /* 0x00005e001c007a0c */ /* 0x000fc40007761270 */
[----:B------:R-:W-:Y:S01]  /*54270*/  ISETP.LT.AND P6, PT, R29, c[0x0][0x178], !P6 ;  /* 0x00005e001d007a0c */ /* 0x000fe200077c1270 */
[----:B--2---:R1:W-:Y:S01]  /*54280*/  @P5 STG.E.U16 [R12.64], R15 ;  /* 0x0000000f0c005986 */ /* 0x0043e2000c101506 */
[----:B------:R-:W-:Y:S02]  /*54290*/  PRMT R20, R14, 0x7632, R20 ;  /* 0x000076320e147816 */ /* 0x000fe40000000014 */
[----:B------:R-:W-:Y:S02]  /*542a0*/  PRMT R21, R15, 0x7632, R21 ;  /* 0x000076320f157816 */ /* 0x000fe40000000015 */
        /* <DEDUP_REMOVED lines=17> */
[----:B-1----:R-:W4:Y:S01]  /*543c0*/  LDL.LU R11, [R1+0x330] ;  /* 0x00033000010b7983 */ /* 0x002f220000300800 */
[----:B------:R-:W-:-:S04]  /*543d0*/  IADD3 R22, R3, 0x95, RZ ;  /* 0x0000009503167810 */ /* 0x000fc80007ffe0ff */
[----:B------:R-:W-:-:S04]  /*543e0*/  ISETP.GE.AND P3, PT, R22, c[0x0][0x17c], PT ;  /* 0x00005f0016007a0c */ /* 0x000fc80003f66270 */
        /* <DEDUP_REMOVED lines=10> */
[----:B------:R-:W-:Y:S01]  /*54490*/  ISETP.LT.AND P3, PT, R28, c[0x0][0x178], !P4 ;  /* 0x00005e001c007a0c */ /* 0x000fe20006761270 */
[----:B0-----:R-:W-:Y:S01]  /*544a0*/  IMAD.WIDE R12, R2, 0x2, R16 ;  /* 0x00000002020c7825 */ /* 0x001fe200078e0210 */
[----:B-1----:R-:W-:-:S04]  /*544b0*/  IADD3 R14, R3, 0x98, RZ ;  /* 0x00000098030e7810 */ /* 0x002fc80007ffe0ff */
[----:B------:R0:W-:Y:S01]  /*544c0*/  @P2 STG.E.U16 [R12.64], R24 ;  /* 0x000000180c002986 */ /* 0x0001e2000c101506 */
[----:B------:R-:W-:Y:S02]  /*544d0*/  IADD3 R20, R2, c[0x0][0x198], RZ ;  /* 0x0000660002147a10 */ /* 0x000fe40007ffe0ff */
[----:B------:R-:W-:-:S03]  /*544e0*/  ISETP.GE.AND P2, PT, R14, c[0x0][0x17c], PT ;  /* 0x00005f000e007a0c */ /* 0x000fc60003f46270 */
        /* <DEDUP_REMOVED lines=11> */
[----:B------:R-:W-:Y:S02]  /*545a0*/  PRMT R22, R23, 0x7632, R22 ;  /* 0x0000763217167816 */ /* 0x000fe40000000016 */
[----:B0-----:R-:W-:-:S02]  /*545b0*/  IADD3 R23, R3, 0x99, RZ ;  /* 0x0000009903177810 */ /* 0x001fc40007ffe0ff */
[C---:B-1----:R-:W-:Y:S01]  /*545c0*/  IADD3 R2, R20.reuse, c[0x0][0x198], RZ ;  /* 0x0000660014027a10 */ /* 0x042fe20007ffe0ff */
[----:B------:R-:W-:Y:S01]  /*545d0*/  IMAD.WIDE R12, R20, 0x2, R18 ;  /* 0x00000002140c7825 */ /* 0x000fe200078e0212 */
[----:B------:R-:W-:-:S03]  /*545e0*/  ISETP.GE.AND P3, PT, R23, c[0x0][0x17c], PT ;  /* 0x00005f0017007a0c */ /* 0x000fc60003f66270 */
[C---:B------:R-:W-:Y:S01]  /*545f0*/  IMAD.WIDE R14, R2.reuse, 0x2, R16 ;  /* 0x00000002020e7825 */ /* 0x040fe200078e0210 */
[----:B------:R-:W-:Y:S03]  /*54600*/  @P4 STG.E.U16 [R12.64], R22 ;  /* 0x000000160c004986 */ /* 0x000fe6000c101506 */
[----:B------:R-:W-:Y:S01]  /*54610*/  IMAD.WIDE R20, R2, 0x2, R18 ;  /* 0x0000000202147825 */ /* 0x000fe200078e0212 */
[----:B------:R-:W-:Y:S01]  /*54620*/  ISETP.GE.AND P4, PT, R24, c[0x0][0x17c], PT ;  /* 0x00005f0018007a0c */ /* 0x000fe20003f86270 */
[----:B---3--:R0:W-:Y:S04]  /*54630*/  @P5 STG.E.U16 [R14.64], R26 ;  /* 0x0000001a0e005986 */ /* 0x0081e8000c101506 */
[----:B----4-:R1:W-:Y:S01]  /*54640*/  @P2 STG.E.U16 [R20.64], R11 ;  /* 0x0000000b14002986 */ /* 0x0103e2000c101506 */
[----:B------:R-:W-:-:S02]  /*54650*/  ISETP.LT.AND P2, PT, R28, c[0x0][0x178], !P3 ;  /* 0x00005e001c007a0c */ /* 0x000fc40005f41270 */
[----:B------:R-:W-:Y:S02]  /*54660*/  PRMT R24, R26, 0x7632, R24 ;  /* 0x000076321a187816 */ /* 0x000fe40000000018 */
[----:B0-----:R-:W-:Y:S02]  /*54670*/  IADD3 R14, R2, c[0x0][0x198], RZ ;  /* 0x00006600020e7a10 */ /* 0x001fe40007ffe0ff */
        /* <DEDUP_REMOVED lines=15> */
[----:B------:R-:W-:-:S03]  /*54770*/  IMAD.WIDE R22, R2, 0x2, R18 ;  /* 0x0000000202167825 */ /* 0x000fc600078e0212 */
        /* <DEDUP_REMOVED lines=10> */
[C---:B------:R-:W-:Y:S02]  /*54820*/  IADD3 R2, R3.reuse, 0x9d, RZ ;  /* 0x0000009d03027810 */ /* 0x040fe40007ffe0ff */
[----:B------:R-:W-:Y:S02]  /*54830*/  PRMT R13, R24, 0x7632, R13 ;  /* 0x00007632180d7816 */ /* 0x000fe4000000000d */
[C---:B------:R-:W-:Y:S01]  /*54840*/  IADD3 R24, R20.reuse, c[0x0][0x198], RZ ;  /* 0x0000660014187a10 */ /* 0x040fe20007ffe0ff */
[----:B------:R-:W-:Y:S01]  /*54850*/  IMAD.WIDE R20, R20, 0x2, R18 ;  /* 0x0000000214147825 */ /* 0x000fe200078e0212 */
[----:B------:R-:W-:Y:S02]  /*54860*/  ISETP.GE.AND P5, PT, R2, c[0x0][0x17c], PT ;  /* 0x00005f0002007a0c */ /* 0x000fe40003fa6270 */
[C---:B------:R-:W-:Y:S02]  /*54870*/  IADD3 R22, R3.reuse, 0xa1, RZ ;  /* 0x000000a103167810 */ /* 0x040fe40007ffe0ff */
[----:B------:R-:W-:Y:S01]  /*54880*/  IADD3 R2, R3, 0x9e, RZ ;  /* 0x0000009e03027810 */ /* 0x000fe20007ffe0ff */
[----:B------:R0:W-:Y:S01]  /*54890*/  @P2 STG.E.U16 [R20.64], R13 ;  /* 0x0000000d14002986 */ /* 0x0001e2000c101506 */
[----:B------:R-:W-:Y:S01]  /*548a0*/  ISETP.GE.AND P4, PT, R22, c[0x0][0x17c], PT ;  /* 0x00005f0016007a0c */ /* 0x000fe20003f86270 */
[----:B------:R-:W-:Y:S01]  /*548b0*/  IMAD.WIDE R22, R24, 0x2, R16 ;  /* 0x0000000218167825 */ /* 0x000fe200078e0210 */
[----:B------:R-:W-:-:S02]  /*548c0*/  ISETP.GE.AND P2, PT, R2, c[0x0][0x17c], PT ;  /* 0x00005f0002007a0c */ /* 0x000fc40003f46270 */
[----:B------:R-:W-:Y:S02]  /*548d0*/  IADD3 R2, R24, c[0x0][0x198], RZ ;  /* 0x0000660018027a10 */ /* 0x000fe40007ffe0ff */
[----:B------:R-:W-:Y:S01]  /*548e0*/  ISETP.LT.AND P3, PT, R28, c[0x0][0x178], !P6 ;  /* 0x00005e001c007a0c */ /* 0x000fe20007761270 */
[----:B0-----:R-:W-:Y:S02]  /*548f0*/  IMAD.WIDE R12, R24, 0x2, R18 ;  /* 0x00000002180c7825 */ /* 0x001fe400078e0212 */
[----:B------:R-:W3:Y:S01]  /*54900*/  LDL.LU R24, [R1+0x4c0] ;  /* 0x0004c00001187983 */ /* 0x000ee20000300800 */
[----:B------:R-:W-:Y:S02]  /*54910*/  ISETP.LT.AND P6, PT, R29, c[0x0][0x178], !P6 ;  /* 0x00005e001d007a0c */ /* 0x000fe400077c1270 */
[----:B--2---:R-:W-:-:S07]  /*54920*/  PRMT R21, R11, 0x7632, R21 ;  /* 0x000076320b157816 */ /* 0x004fce0000000015 */
[----:B----4-:R-:W-:Y:S04]  /*54930*/  @P3 STG.E.U16 [R22.64], R15 ;  /* 0x0000000f16003986 */ /* 0x010fe8000c101506 */
[----:B------:R0:W-:Y:S04]  /*54940*/  @P6 STG.E.U16 [R12.64], R11 ;  /* 0x0000000b0c006986 */ /* 0x0001e8000c101506 */
[----:B0-----:R-:W2:Y:S04]  /*54950*/  LDL.LU R11, [R1+0x184] ;  /* 0x00018400010b7983 */ /* 0x001ea80000300800 */
[----:B------:R-:W4:Y:S01]  /*54960*/  LDL.LU R23, [R1+0x154] ;  /* 0x0001540001177983 */ /* 0x000f220000300800 */
[----:B------:R-:W-:-:S02]  /*54970*/  ISETP.LT.AND P3, PT, R28, c[0x0][0x178], !P5 ;  /* 0x00005e001c007a0c */ /* 0x000fc40006f61270 */
[----:B------:R-:W-:Y:S02]  /*54980*/  ISETP.LT.AND P5, PT, R29, c[0x0][0x178], !P5 ;  /* 0x00005e001d007a0c */ /* 0x000fe40006fa1270 */
[----:B------:R-:W-:Y:S01]  /*54990*/  PRMT R20, R15, 0x7632, R20 ;  /* 0x000076320f147816 */ /* 0x000fe20000000014 */
[----:B------:R-:W-:Y:S01]  /*549a0*/  IMAD.WIDE R14, R2, 0x2, R16 ;  /* 0x00000002020e7825 */ /* 0x000fe200078e0210 */
[----:B------:R-:W-:-:S03]  /*549b0*/  ISETP.LT.AND P6, PT, R28, c[0x0][0x178], !P2 ;  /* 0x00005e001c007a0c */ /* 0x000fc600057c1270 */
[C---:B------:R-:W-:Y:S01]  /*549c0*/  IMAD.WIDE R12, R2.reuse, 0x2, R18 ;  /* 0x00000002020c7825 */ /* 0x040fe200078e0212 */
[----:B------:R-:W-:Y:S02]  /*549d0*/  IADD3 R2, R2, c[0x0][0x198], RZ ;  /* 0x0000660002027a10 */ /* 0x000fe40007ffe0ff */
[----:B------:R-:W-:Y:S02]  /*549e0*/  IADD3 R22, R3, 0x9f, RZ ;  /* 0x0000009f03167810 */ /* 0x000fe40007ffe0ff */
[----:B------:R-:W-:Y:S01]  /*549f0*/  ISETP.LT.AND P2, PT, R29, c[0x0][0x178], !P2 ;  /* 0x00005e001d007a0c */ /* 0x000fe20005741270 */
[----:B------:R0:W-:Y:S01]  /*54a00*/  @P3 STG.E.U16 [R14.64], R20 ;  /* 0x000000140e003986 */ /* 0x0001e2000c101506 */
[----:B------:R-:W-:-:S03]  /*54a10*/  ISETP.GE.AND P3, PT, R22, c[0x0][0x17c], PT ;  /* 0x00005f0016007a0c */ /* 0x000fc60003f66270 */
[----:B------:R1:W-:Y:S01]  /*54a20*/  @P5 STG.E.U16 [R12.64], R21 ;  /* 0x000000150c005986 */ /* 0x0003e2000c101506 */
[----:B------:R-:W-:Y:S02]  /*54a30*/  ISETP.LT.AND P5, PT, R28, c[0x0][0x178], !P3 ;  /* 0x00005e001c007a0c */ /* 0x000fe40005fa1270 */
[----:B------:R-:W-:Y:S02]  /*54a40*/  ISETP.LT.AND P3, PT, R29, c[0x0][0x178], !P3 ;  /* 0x00005e001d007a0c */ /* 0x000fe40005f61270 */
[----:B0-----:R-:W-:Y:S01]  /*54a50*/  IADD3 R20, R3, 0xa0, RZ ;  /* 0x000000a003147810 */ /* 0x001fe20007ffe0ff */
[----:B-1----:R-:W-:-:S04]  /*54a60*/  IMAD.WIDE R12, R2, 0x2, R16 ;  /* 0x00000002020c7825 */ /* 0x002fc800078e0210 */
[----:B------:R-:W-:Y:S01]  /*54a70*/  IMAD.WIDE R14, R2, 0x2, R18 ;  /* 0x00000002020e7825 */ /* 0x000fe200078e0212 */
[----:B---3--:R0:W-:Y:S01]  /*54a80*/  @P6 STG.E.U16 [R12.64], R24 ;  /* 0x000000180c006986 */ /* 0x0081e2000c101506 */
[----:B------:R-:W-:Y:S02]  /*54a90*/  ISETP.GE.AND P6, PT, R20, c[0x0][0x17c], PT ;  /* 0x00005f0014007a0c */ /* 0x000fe40003fc6270 */
[----:B------:R-:W-:Y:S01]  /*54aa0*/  IADD3 R2, R2, c[0x0][0x198], RZ ;  /* 0x0000660002027a10 */ /* 0x000fe20007ffe0ff */
        /* <DEDUP_REMOVED lines=10> */
[----:B------:R-:W-:-:S03]  /*54b50*/  ISETP.LT.AND P3, PT, R28, c[0x0][0x178], !P4 ;  /* 0x00005e001c007a0c */ /* 0x000fc60006761270 */
[----:B------:R-:W3:Y:S01]  /*54b60*/  LDL.LU R26, [R1+0x144] ;  /* 0x00014400011a7983 */ /* 0x000ee20000300800 */
[----:B0-----:R-:W-:Y:S01]  /*54b70*/  IMAD.WIDE R12, R2, 0x2, R16 ;  /* 0x00000002020c7825 */ /* 0x001fe200078e0210 */
[C---:B------:R-:W-:Y:S02]  /*54b80*/  IADD3 R20, R3.reuse, 0xa6, RZ ;  /* 0x000000a603147810 */ /* 0x040fe40007ffe0ff */
[----:B-1----:R-:W-:Y:S02]  /*54b90*/  IADD3 R14, R3, 0xa2, RZ ;  /* 0x000000a2030e7810 */ /* 0x002fe40007ffe0ff */
[----:B------:R-:W-:Y:S02]  /*54ba0*/  ISETP.GE.AND P5, PT, R20, c[0x0][0x17c], PT ;  /* 0x00005f0014007a0c */ /* 0x000fe40003fa6270 */
[----:B------:R-:W-:Y:S01]  /*54bb0*/  IADD3 R20, R2, c[0x0][0x198], RZ ;  /* 0x0000660002147a10 */ /* 0x000fe20007ffe0ff */
[----:B--2---:R0:W-:Y:S01]  /*54bc0*/  @P2 STG.E.U16 [R12.64], R11 ;  /* 0x0000000b0c002986 */ /* 0x0041e2000c101506 */
[----:B------:R-:W-:-:S03]  /*54bd0*/  ISETP.GE.AND P2, PT, R14, c[0x0][0x17c], PT ;  /* 0x00005f000e007a0c */ /* 0x000fc60003f46270 */
[----:B------:R-:W-:Y:S01]  /*54be0*/  IMAD.WIDE R14, R20, 0x2, R16 ;  /* 0x00000002140e7825 */ /* 0x000fe200078e0210 */
[----:B----4-:R-:W-:-:S03]  /*54bf0*/  PRMT R22, R23, 0x7632, R22 ;  /* 0x0000763217167816 */ /* 0x010fc60000000016 */
        /* <DEDUP_REMOVED lines=24> */
[----:B------:R-:W-:-:S04]  /*54d80*/  IADD3 R24, R3, 0xa4, RZ ;  /* 0x000000a403187810 */ /* 0x000fc80007ffe0ff */
[----:B------:R-:W-:Y:S02]  /*54d90*/  ISETP.GE.AND P4, PT, R24, c[0x0][0x17c], PT ;  /* 0x00005f0018007a0c */ /* 0x000fe40003f86270 */
[----:B------:R-:W-:Y:S02]  /*54da0*/  ISETP.LT.AND P3, PT, R29, c[0x0][0x178], !P3 ;  /* 0x00005e001d007a0c */ /* 0x000fe40005f61270 */
[----:B------:R-:W-:Y:S02]  /*54db0*/  ISETP.LT.AND P6, PT, R28, c[0x0][0x178], !P4 ;  /* 0x00005e001c007a0c */ /* 0x000fe400067c1270 */
[----:B------:R-:W-:Y:S02]  /*54dc0*/  IADD3 R24, R14, c[0x0][0x198], RZ ;  /* 0x000066000e187a10 */ /* 0x000fe40007ffe0ff */
[----:B------:R-:W-:Y:S01]  /*54dd0*/  PRMT R25, R26, 0x7632, R25 ;  /* 0x000076321a197816 */ /* 0x000fe20000000019 */
[----:B------:R-:W-:Y:S01]  /*54de0*/  IMAD.WIDE R14, R14, 0x2, R18 ;  /* 0x000000020e0e7825 */ /* 0x000fe200078e0212 */
[----:B------:R-:W-:-:S02]  /*54df0*/  IADD3 R26, R3, 0xa5, RZ ;  /* 0x000000a5031a7810 */ /* 0x000fc40007ffe0ff */
[----:B------:R-:W-:Y:S01]  /*54e00*/  ISETP.LT.AND P4, PT, R29, c[0x0][0x178], !P4 ;  /* 0x00005e001d007a0c */ /* 0x000fe20006781270 */
[----:B------:R-:W-:Y:S01]  /*54e10*/  IMAD.WIDE R20, R24, 0x2, R16 ;  /* 0x0000000218147825 */ /* 0x000fe200078e0210 */
[----:B------:R-:W-:Y:S01]  /*54e20*/  ISETP.GE.AND P2, PT, R26, c[0x0][0x17c], PT ;  /* 0x00005f001a007a0c */ /* 0x000fe20003f46270 */
[----:B------:R0:W-:Y:S02]  /*54e30*/  @P3 STG.E.U16 [R14.64], R25 ;  /* 0x000000190e003986 */ /* 0x0001e4000c101506 */
[C---:B------:R-:W-:Y:S01]  /*54e40*/  IMAD.WIDE R22, R24.reuse, 0x2, R18 ;  /* 0x0000000218167825 */ /* 0x040fe200078e0212 */
[----:B--2---:R-:W-:Y:S01]  /*54e50*/  PRMT R2, R11, 0x7632, R2 ;  /* 0x000076320b027816 */ /* 0x004fe20000000002 */
[----:B------:R-:W2:Y:S01]  /*54e60*/  LDL.LU R26, [R1+0x244] ;  /* 0x00024400011a7983 */ /* 0x000ea20000300800 */
[----:B0-----:R-:W-:-:S03]  /*54e70*/  IADD3 R14, R24, c[0x0][0x198], RZ ;  /* 0x00006600180e7a10 */ /* 0x001fc60007ffe0ff */
        /* <DEDUP_REMOVED lines=18> */
[C---:B------:R-:W-:Y:S02]  /*54fa0*/  IMAD.WIDE R20, R24.reuse, 0x2, R16 ;  /* 0x0000000218147825 */ /* 0x040fe400078e0210 */
[----:B------:R0:W-:Y:S02]  /*54fb0*/  @P2 STG.E.U16 [R14.64], R2 ;  /* 0x000000020e002986 */ /* 0x0001e4000c101506 */
[----:B------:R-:W-:Y:S01]  /*54fc0*/  IMAD.WIDE R12, R24, 0x2, R18 ;  /* 0x00000002180c7825 */ /* 0x000fe200078e0212 */
[----:B0-----:R-:W-:-:S04]  /*54fd0*/  IADD3 R2, R3, 0xa8, RZ ;  /* 0x000000a803027810 */ /* 0x001fc80007ffe0ff */
[----:B------:R-:W-:Y:S02]  /*54fe0*/  ISETP.GE.AND P2, PT, R2, c[0x0][0x17c], PT ;  /* 0x00005f0002007a0c */ /* 0x000fe40003f46270 */
[----:B------:R-:W-:Y:S02]  /*54ff0*/  IADD3 R2, R24, c[0x0][0x198], RZ ;  /* 0x0000660018027a10 */ /* 0x000fe40007ffe0ff */
[----:B------:R-:W3:Y:S03]  /*55000*/  LDL.LU R24, [R1+0x254] ;  /* 0x0002540001187983 */ /* 0x000ee60000300800 */
[----:B------:R-:W-:Y:S01]  /*55010*/  IMAD.WIDE R14, R2, 0x2, R16 ;  /* 0x00000002020e7825 */ /* 0x000fe200078e0210 */
[----:B--2---:R0:W-:Y:S01]  /*55020*/  @P3 STG.E.U16 [R20.64], R23 ;  /* 0x0000001714003986 */ /* 0x0041e2000c101506 */
[C---:B------:R-:W-:Y:S02]  /*55030*/  ISETP.LT.AND P3, PT, R28.reuse, c[0x0][0x178], !P6 ;  /* 0x00005e001c007a0c */ /* 0x040fe40007761270 */
[----:B------:R-:W-:Y:S01]  /*55040*/  ISETP.LT.AND P6, PT, R29, c[0x0][0x178], !P6 ;  /* 0x00005e001d007a0c */ /* 0x000fe200077c1270 */
[----:B----4-:R1:W-:Y:S01]  /*55050*/  @P5 STG.E.U16 [R12.64], R22 ;  /* 0x000000160c005986 */ /* 0x0103e2000c101506 */
[----:B------:R-:W-:-:S02]  /*55060*/  ISETP.LT.AND P5, PT, R28, c[0x0][0x178], !P2 ;  /* 0x00005e001c007a0c */ /* 0x000fc400057a1270 */
[----:B------:R-:W-:Y:S02]  /*55070*/  ISETP.LT.AND P2, PT, R29, c[0x0][0x178], !P2 ;  /* 0x00005e001d007a0c */ /* 0x000fe40005741270 */
[----:B0-----:R-:W-:Y:S02]  /*55080*/  PRMT R20, R23, 0x7632, R20 ;  /* 0x0000763217147816 */ /* 0x001fe40000000014 */
[----:B------:R-:W2:Y:S01]  /*55090*/  LDL.LU R23, [R1+0x1a4] ;  /* 0x0001a40001177983 */ /* 0x000ea20000300800 */
[----:B------:R-:W-:Y:S01]  /*550a0*/  PRMT R21, R22, 0x7632, R21 ;  /* 0x0000763216157816 */ /* 0x000fe20000000015 */
        /* <DEDUP_REMOVED lines=37> */
[----:B------:R-:W-:Y:S01]  /*55300*/  ISETP.GE.AND P6, PT, R21, c[0x0][0x17c], PT ;  /* 0x00005f0015007a0c */ /* 0x000fe20003fc6270 */
[----:B--2---:R0:W-:Y:S01]  /*55310*/  @P5 STG.E.U16 [R12.64], R23 ;  /* 0x000000170c005986 */ /* 0x0041e2000c101506 */
[----:B------:R-:W-:Y:S02]  /*55320*/  ISETP.LT.AND P5, PT, R28, c[0x0][0x178], !P2 ;  /* 0x00005e001c007a0c */ /* 0x000fe400057a1270 */
[----:B------:R-:W-:Y:S01]  /*55330*/  ISETP.LT.AND P2, PT, R29, c[0x0][0x178], !P2 ;  /* 0x00005e001d007a0c */ /* 0x000fe20005741270 */
[----:B------:R1:W-:Y:S01]  /*55340*/  @P3 STG.E.U16 [R14.64], R2 ;  /* 0x000000020e003986 */ /* 0x0003e2000c101506 */
[----:B------:R-:W-:Y:S02]  /*55350*/  PRMT R22, R23, 0x7632, R22 ;  /* 0x0000763217167816 */ /* 0x000fe40000000016 */
[----:B0-----:R-:W-:Y:S02]  /*55360*/  IADD3 R23, R3, 0xad, RZ ;  /* 0x000000ad03177810 */ /* 0x001fe40007ffe0ff */
[C---:B-1----:R-:W-:Y:S01]  /*55370*/  IADD3 R2, R20.reuse, c[0x0][0x198], RZ ;  /* 0x0000660014027a10 */ /* 0x042fe20007ffe0ff */
[----:B------:R-:W-:Y:S01]  /*55380*/  IMAD.WIDE R12, R20, 0x2, R18 ;  /* 0x00000002140c7825 */ /* 0x000fe200078e0212 */
[----:B------:R-:W-:-:S03]  /*55390*/  ISETP.GE.AND P3, PT, R23, c[0x0][0x17c], PT ;  /* 0x00005f0017007a0c */ /* 0x000fc60003f66270 */
[C---:B------:R-:W-:Y:S01]  /*553a0*/  IMAD.WIDE R14, R2.reuse, 0x2, R16 ;  /* 0x00000002020e7825 */ /* 0x040fe200078e0210 */
[----:B------:R-:W-:Y:S03]  /*553b0*/  @P4 STG.E.U16 [R12.64], R22 ;  /* 0x000000160c004986 */ /* 0x000fe6000c101506 */
[----:B------:R-:W-:Y:S01]  /*553c0*/  IMAD.WIDE R20, R2, 0x2, R18 ;  /* 0x0000000202147825 */ /* 0x000fe200078e0212 */
[----:B---3--:R0:W-:Y:S04]  /*553d0*/  @P5 STG.E.U16 [R14.64], R26 ;  /* 0x0000001a0e005986 */ /* 0x0081e8000c101506 */
[----:B----4-:R1:W-:Y:S01]  /*553e0*/  @P2 STG.E.U16 [R20.64], R11 ;  /* 0x0000000b14002986 */ /* 0x0103e2000c101506 */
[----:B------:R-:W-:-:S02]  /*553f0*/  ISETP.LT.AND P2, PT, R28, c[0x0][0x178], !P3 ;  /* 0x00005e001c007a0c */ /* 0x000fc40005f41270 */
        /* <DEDUP_REMOVED lines=8> */
[----:B------:R-:W-:-:S04]  /*55480*/  IADD3 R24, R3, 0xae, RZ ;  /* 0x000000ae03187810 */ /* 0x000fc80007ffe0ff */
[----:B------:R-:W-:Y:S02]  /*55490*/  ISETP.GE.AND P4, PT, R24, c[0x0][0x17c], PT ;  /* 0x00005f0018007a0c */ /* 0x000fe40003f86270 */
[----:B------:R-:W-:Y:S02]  /*554a0*/  ISETP.LT.AND P3, PT, R29, c[0x0][0x178], !P3 ;  /* 0x00005e001d007a0c */ /* 0x000fe40005f61270 */
[----:B------:R-:W-:Y:S02]  /*554b0*/  ISETP.LT.AND P5, PT, R28, c[0x0][0x178], !P4 ;  /* 0x00005e001c007a0c */ /* 0x000fe400067a1270 */
[C---:B------:R-:W-:Y:S01]  /*554c0*/  IADD3 R24, R14.reuse, c[0x0][0x198], RZ ;  /* 0x000066000e187a10 */ /* 0x040fe20007ffe0ff */
[----:B------:R-:W-:Y:S01]  /*554d0*/  IMAD.WIDE R14, R14, 0x2, R18 ;  /* 0x000000020e0e7825 */ /* 0x000fe200078e0212 */
[----:B------:R-:W-:Y:S02]  /*554e0*/  IADD3 R26, R3, 0xaf, RZ ;  /* 0x000000af031a7810 */ /* 0x000fe40007ffe0ff */
[----:B------:R-:W-:Y:S01]  /*554f0*/  ISETP.LT.AND P4, PT, R29, c[0x0][0x178], !P4 ;  /* 0x00005e001d007a0c */ /* 0x000fe20006781270 */
[----:B------:R-:W-:Y:S01]  /*55500*/  IMAD.WIDE R20, R24, 0x2, R16 ;  /* 0x0000000218147825 */ /* 0x000fe200078e0210 */
[----:B------:R-:W-:-:S02]  /*55510*/  ISETP.GE.AND P2, PT, R26, c[0x0][0x17c], PT ;  /* 0x00005f001a007a0c */ /* 0x000fc40003f46270 */
[----:B------:R-:W2:Y:S01]  /*55520*/  LDL.LU R26, [R1+0x264] ;  /* 0x00026400011a7983 */ /* 0x000ea20000300800 */
[----:B------:R-:W-:-:S03]  /*55530*/  IMAD.WIDE R22, R24, 0x2, R18 ;  /* 0x0000000218167825 */ /* 0x000fc600078e0212 */
[----:B------:R0:W-:Y:S02]  /*55540*/  @P3 STG.E.U16 [R14.64], R25 ;  /* 0x000000190e003986 */ /* 0x0001e4000c101506 */
[----:B0-----:R-:W-:Y:S02]  /*55550*/  IADD3 R14, R24, c[0x0][0x198], RZ ;  /* 0x00006600180e7a10 */ /* 0x001fe40007ffe0ff */
        /* <DEDUP_REMOVED lines=10> */
[----:B------:R-:W-:Y:S01]  /*55600*/  IMAD.WIDE R14, R14, 0x2, R18 ;  /* 0x000000020e0e7825 */ /* 0x000fe200078e0212 */
[----:B------:R-:W-:-:S03]  /*55610*/  IADD3 R20, R3, 0xb5, RZ ;  /* 0x000000b503147810 */ /* 0x000fc60007ffe0ff */
        /* <DEDUP_REMOVED lines=9> */
[----:B------:R-:W-:Y:S02]  /*556b0*/  ISETP.LT.AND P6, PT, R29, c[0x0][0x178], !P6 ;  /* 0x00005e001d007a0c */ /* 0x000fe400077c1270 */
[----:B------:R-:W-:-:S04]  /*556c0*/  IADD3 R23, R3, 0xb1, RZ ;  /* 0x000000b103177810 */ /* 0x000fc80007ffe0ff */
[----:B------:R-:W-:Y:S01]  /*556d0*/  ISETP.GE.AND P5, PT, R23, c[0x0][0x17c], PT ;  /* 0x00005f0017007a0c */ /* 0x000fe20003fa6270 */
[----:B---3--:R0:W-:Y:S06]  /*556e0*/  @P3 STG.E.U16 [R20.64], R22 ;  /* 0x0000001614003986 */ /* 0x0081ec000c101506 */
[----:B--2---:R1:W-:Y:S01]  /*556f0*/  @P6 STG.E.U16 [R12.64], R11 ;  /* 0x0000000b0c006986 */ /* 0x0043e2000c101506 */
[----:B0-----:R-:W-:-:S03]  /*55700*/  PRMT R21, R11, 0x7632, R21 ;  /* 0x000076320b157816 */ /* 0x001fc60000000015 */
[----:B-1----:R-:W2:Y:S04]  /*55710*/  LDL.LU R11, [R1+0x484] ;  /* 0x00048400010b7983 */ /* 0x002ea80000300800 */
[----:B------:R-:W3:Y:S01]  /*55720*/  LDL.LU R23, [R1+0x2b4] ;  /* 0x0002b40001177983 */ /* 0x000ee20000300800 */
[----:B------:R-:W-:Y:S02]  /*55730*/  ISETP.LT.AND P3, PT, R28, c[0x0][0x178], !P5 ;  /* 0x00005e001c007a0c */ /* 0x000fe40006f61270 */
[----:B------:R-:W-:Y:S01]  /*55740*/  ISETP.LT.AND P5, PT, R29, c[0x0][0x178], !P5 ;  /* 0x00005e001d007a0c */ /* 0x000fe20006fa1270 */
[----:B------:R-:W-:Y:S01]  /*55750*/  IMAD.WIDE R14, R2, 0x2, R16 ;  /* 0x00000002020e7825 */ /* 0x000fe200078e0210 */
[----:B------:R-:W-:Y:S02]  /*55760*/  ISETP.LT.AND P6, PT, R28, c[0x0][0x178], !P2 ;  /* 0x00005e001c007a0c */ /* 0x000fe400057c1270 */
[----:B------:R-:W-:Y:S01]  /*55770*/  PRMT R20, R22, 0x7632, R20 ;  /* 0x0000763216147816 */ /* 0x000fe20000000014 */
[C---:B------:R-:W-:Y:S01]  /*55780*/  IMAD.WIDE R12, R2.reuse, 0x2, R18 ;  /* 0x00000002020c7825 */ /* 0x040fe200078e0212 */
[----:B------:R-:W-:-:S02]  /*55790*/  IADD3 R2, R2, c[0x0][0x198], RZ ;  /* 0x0000660002027a10 */ /* 0x000fc40007ffe0ff */
        /* <DEDUP_REMOVED lines=10> */
[----:B----4-:R0:W-:Y:S01]  /*55840*/  @P6 STG.E.U16 [R12.64], R24 ;  /* 0x000000180c006986 */ /* 0x0101e2000c101506 */
        /* <DEDUP_REMOVED lines=13> */
[----:B------:R-:W4:Y:S01]  /*55920*/  LDL.LU R26, [R1+0x2a4] ;  /* 0x0002a400011a7983 */ /* 0x000f220000300800 */
[C-C-:B0-----:R-:W-:Y:S01]  /*55930*/  IMAD.WIDE R12, R2.reuse, 0x2, R16.reuse ;  /* 0x00000002020c7825 */ /* 0x141fe200078e0210 */
[----:B-1----:R-:W-:Y:S02]  /*55940*/  IADD3 R14, R3, 0xb6, RZ ;  /* 0x000000b6030e7810 */ /* 0x002fe40007ffe0ff */
[----:B------:R-:W-:Y:S02]  /*55950*/  IADD3 R20, R2, c[0x0][0x198], RZ ;  /* 0x0000660002147a10 */ /* 0x000fe40007ffe0ff */
[----:B--2---:R0:W-:Y:S01]  /*55960*/  @P2 STG.E.U16 [R12.64], R11 ;  /* 0x0000000b0c002986 */ /* 0x0041e2000c101506 */
[----:B------:R-:W-:Y:S02]  /*55970*/  ISETP.GE.AND P2, PT, R14, c[0x0][0x17c], PT ;  /* 0x00005f000e007a0c */ /* 0x000fe40003f46270 */
        /* <DEDUP_REMOVED lines=154> */
[----:B------:R-:W-:Y:S01]  /*56320*/  IADD3 R24, R3, 0xc5, RZ ;  /* 0x000000c503187810 */ /* 0x000fe20007ffe0ff */
[----:B---3--:R-:W-:Y:S01]  /*56330*/  @P5 STG.E.U16 [R20.64], R12 ;  /* 0x0000000c14005986 */ /* 0x008fe2000c101506 */
[----:B------:R-:W-:Y:S02]  /*56340*/  ISETP.LT.AND P5, PT, R28, c[0x0][0x178], !P2 ;  /* 0x00005e001c007a0c */ /* 0x000fe400057a1270 */
[----:B------:R-:W-:Y:S01]  /*56350*/  PRMT R2, R12, 0x7632, R2 ;  /* 0x000076320c027816 */ /* 0x000fe20000000002 */
[----:B----4-:R0:W-:Y:S02]  /*56360*/  @P4 STG.E.U16 [R22.64], R13 ;  /* 0x0000000d16004986 */ /* 0x0101e4000c101506 */
[----:B0-----:R-:W-:Y:S01]  /*56370*/  PRMT R22, R13, 0x7632, R22 ;  /* 0x000076320d167816 */ /* 0x001fe20000000016 */
[----:B------:R-:W-:-:S07]  /*56380*/  IMAD.WIDE R12, R14, 0x2, R16 ;  /* 0x000000020e0c7825 */ /* 0x000fce00078e0210 */
[----:B------:R0:W-:Y:S01]  /*56390*/  @P5 STG.E.U16 [R12.64], R2 ;  /* 0x000000020c005986 */ /* 0x0001e2000c101506 */
[----:B------:R-:W-:-:S03]  /*563a0*/  ISETP.GE.AND P5, PT, R24, c[0x0][0x17c], PT ;  /* 0x00005f0018007a0c */ /* 0x000fc60003fa6270 */
[----:B------:R-:W3:Y:S01]  /*563b0*/  LDL.LU R24, [R1+0x1c8] ;  /* 0x0001c80001187983 */ /* 0x000ee20000300800 */
[----:B------:R-:W-:Y:S02]  /*563c0*/  ISETP.LT.AND P2, PT, R29, c[0x0][0x178], !P2 ;  /* 0x00005e001d007a0c */ /* 0x000fe40005741270 */
[C---:B------:R-:W-:Y:S01]  /*563d0*/  IADD3 R23, R14.reuse, c[0x0][0x198], RZ ;  /* 0x000066000e177a10 */ /* 0x040fe20007ffe0ff */
[--C-:B------:R-:W-:Y:S01]  /*563e0*/  IMAD.WIDE R14, R14, 0x2, R18.reuse ;  /* 0x000000020e0e7825 */ /* 0x100fe200078e0212 */
[C---:B------:R-:W-:Y:S02]  /*563f0*/  IADD3 R20, R3.reuse, 0xc9, RZ ;  /* 0x000000c903147810 */ /* 0x040fe40007ffe0ff */
[----:B0-----:R-:W-:Y:S01]  /*56400*/  IADD3 R2, R3, 0xc6, RZ ;  /* 0x000000c603027810 */ /* 0x001fe20007ffe0ff */
[----:B------:R-:W-:Y:S01]  /*56410*/  IMAD.WIDE R12, R23, 0x2, R18 ;  /* 0x00000002170c7825 */ /* 0x000fe200078e0212 */
[----:B------:R-:W-:-:S05]  /*56420*/  ISETP.GE.AND P4, PT, R20, c[0x0][0x17c], PT ;  /* 0x00005f0014007a0c */ /* 0x000fca0003f86270 */
[----:B------:R0:W-:Y:S01]  /*56430*/  @P2 STG.E.U16 [R14.64], R22 ;  /* 0x000000160e002986 */ /* 0x0001e2000c101506 */
[----:B------:R-:W-:Y:S01]  /*56440*/  ISETP.GE.AND P2, PT, R2, c[0x0][0x17c], PT ;  /* 0x00005f0002007a0c */ /* 0x000fe20003f46270 */
[C---:B------:R-:W-:Y:S01]  /*56450*/  IMAD.WIDE R20, R23.reuse, 0x2, R16 ;  /* 0x0000000217147825 */ /* 0x040fe200078e0210 */
[----:B------:R-:W-:Y:S02]  /*56460*/  IADD3 R2, R23, c[0x0][0x198], RZ ;  /* 0x0000660017027a10 */ /* 0x000fe40007ffe0ff */
[----:B------:R-:W4:Y:S01]  /*56470*/  LDL.LU R23, [R1+0x1d8] ;  /* 0x0001d80001177983 */ /* 0x000f220000300800 */
[----:B------:R-:W-:Y:S02]  /*56480*/  ISETP.LT.AND P3, PT, R28, c[0x0][0x178], !P6 ;  /* 0x00005e001c007a0c */ /* 0x000fe40007761270 */
[----:B------:R-:W-:Y:S02]  /*56490*/  ISETP.LT.AND P6, PT, R29, c[0x0][0x178], !P6 ;  /* 0x00005e001d007a0c */ /* 0x000fe400077c1270 */
[----:B0-----:R-:W-:Y:S01]  /*564a0*/  IADD3 R22, R3, 0xc7, RZ ;  /* 0x000000c703167810 */ /* 0x001fe20007ffe0ff */
[----:B------:R-:W-:-:S08]  /*564b0*/  IMAD.WIDE R14, R2, 0x2, R18 ;  /* 0x00000002020e7825 */ /* 0x000fd000078e0212 */
[----:B---3--:R0:W-:Y:S04]  /*564c0*/  @P3 STG.E.U16 [R20.64], R24 ;  /* 0x0000001814003986 */ /* 0x0081e8000c101506 */
[----:B--2---:R1:W-:Y:S01]  /*564d0*/  @P6 STG.E.U16 [R12.64], R11 ;  /* 0x0000000b0c006986 */ /* 0x0043e2000c101506 */
[----:B0-----:R-:W-:-:S03]  /*564e0*/  PRMT R21, R11, 0x7632, R21 ;  /* 0x000076320b157816 */ /* 0x001fc60000000015 */
[----:B-1----:R-:W2:Y:S01]  /*564f0*/  LDL.LU R11, [R1+0x248] ;  /* 0x00024800010b7983 */ /* 0x002ea20000300800 */
[----:B------:R-:W-:-:S03]  /*56500*/  PRMT R20, R24, 0x7632, R20 ;  /* 0x0000763218147816 */ /* 0x000fc60000000014 */
[----:B------:R-:W3:Y:S01]  /*56510*/  LDL.LU R24, [R1+0x1b8] ;  /* 0x0001b80001187983 */ /* 0x000ee20000300800 */
[----:B------:R-:W-:Y:S02]  /*56520*/  ISETP.LT.AND P3, PT, R28, c[0x0][0x178], !P5 ;  /* 0x00005e001c007a0c */ /* 0x000fe40006f61270 */
[C---:B------:R-:W-:Y:S01]  /*56530*/  ISETP.LT.AND P5, PT, R29.reuse, c[0x0][0x178], !P5 ;  /* 0x00005e001d007a0c */ /* 0x040fe20006fa1270 */
[----:B------:R-:W-:Y:S01]  /*56540*/  IMAD.WIDE R12, R2, 0x2, R16 ;  /* 0x00000002020c7825 */ /* 0x000fe200078e0210 */
[----:B------:R-:W-:Y:S02]  /*56550*/  ISETP.LT.AND P6, PT, R28, c[0x0][0x178], !P2 ;  /* 0x00005e001c007a0c */ /* 0x000fe400057c1270 */
[----:B------:R-:W-:Y:S02]  /*56560*/  IADD3 R2, R2, c[0x0][0x198], RZ ;  /* 0x0000660002027a10 */ /* 0x000fe40007ffe0ff */
[----:B------:R-:W-:-:S05]  /*56570*/  ISETP.LT.AND P2, PT, R29, c[0x0][0x178], !P2 ;  /* 0x00005e001d007a0c */ /* 0x000fca0005741270 */
[----:B------:R0:W-:Y:S01]  /*56580*/  @P3 STG.E.U16 [R12.64], R20 ;  /* 0x000000140c003986 */ /* 0x0001e2000c101506 */
[----:B------:R-:W-:-:S03]  /*56590*/  ISETP.GE.AND P3, PT, R22, c[0x0][0x17c], PT ;  /* 0x00005f0016007a0c */ /* 0x000fc60003f66270 */
[----:B------:R1:W-:Y:S01]  /*565a0*/  @P5 STG.E.U16 [R14.64], R21 ;  /* 0x000000150e005986 */ /* 0x0003e2000c101506 */
[----:B------:R-:W-:Y:S02]  /*565b0*/  ISETP.LT.AND P5, PT, R28, c[0x0][0x178], !P3 ;  /* 0x00005e001c007a0c */ /* 0x000fe40005fa1270 */
[----:B------:R-:W-:Y:S01]  /*565c0*/  ISETP.LT.AND P3, PT, R29, c[0x0][0x178], !P3 ;  /* 0x00005e001d007a0c */ /* 0x000fe20005f61270 */
[----:B0-----:R-:W-:Y:S01]  /*565d0*/  IMAD.WIDE R12, R2, 0x2, R16 ;  /* 0x00000002020c7825 */ /* 0x001fe200078e0210 */
[----:B------:R-:W-:-:S03]  /*565e0*/  IADD3 R20, R3, 0xc8, RZ ;  /* 0x000000c803147810 */ /* 0x000fc60007ffe0ff */
[C---:B-1----:R-:W-:Y:S01]  /*565f0*/  IMAD.WIDE R14, R2.reuse, 0x2, R18 ;  /* 0x00000002020e7825 */ /* 0x042fe200078e0212 */
[----:B------:R-:W-:Y:S01]  /*56600*/  IADD3 R2, R2, c[0x0][0x198], RZ ;  /* 0x0000660002027a10 */ /* 0x000fe20007ffe0ff */
[----:B----4-:R0:W-:Y:S01]  /*56610*/  @P6 STG.E.U16 [R12.64], R23 ;  /* 0x000000170c006986 */ /* 0x0101e2000c101506 */
[----:B------:R-:W-:Y:S02]  /*56620*/  ISETP.GE.AND P6, PT, R20, c[0x0][0x17c], PT ;  /* 0x00005f0014007a0c */ /* 0x000fe40003fc6270 */
[----:B------:R-:W-:Y:S01]  /*56630*/  PRMT R20, R23, 0x7632, R20 ;  /* 0x0000763217147816 */ /* 0x000fe20000000014 */
[----:B------:R1:W-:Y:S01]  /*56640*/  @P2 STG.E.U16 [R14.64], R26 ;  /* 0x0000001a0e002986 */ /* 0x0003e2000c101506 */
[----:B------:R-:W-:Y:S02]  /*56650*/  ISETP.LT.AND P2, PT, R28, c[0x0][0x178], !P6 ;  /* 0x00005e001c007a0c */ /* 0x000fe40007741270 */
        /* <DEDUP_REMOVED lines=10> */
[----:B0-----:R-:W-:Y:S01]  /*56700*/  IADD3 R20, R3, 0xce, RZ ;  /* 0x000000ce03147810 */ /* 0x001fe20007ffe0ff */
[----:B------:R-:W-:-:S03]  /*56710*/  IMAD.WIDE R12, R2, 0x2, R16 ;  /* 0x00000002020c7825 */ /* 0x000fc600078e0210 */
[----:B------:R-:W-:Y:S02]  /*56720*/  ISETP.GE.AND P5, PT, R20, c[0x0][0x17c], PT ;  /* 0x00005f0014007a0c */ /* 0x000fe40003fa6270 */
[----:B-1----:R-:W-:Y:S02]  /*56730*/  IADD3 R14, R3, 0xca, RZ ;  /* 0x000000ca030e7810 */ /* 0x002fe40007ffe0ff */
[----:B------:R-:W-:Y:S01]  /*56740*/  IADD3 R20, R2, c[0x0][0x198], RZ ;  /* 0x0000660002147a10 */ /* 0x000fe20007ffe0ff */
[----:B--2---:R0:W-:Y:S01]  /*56750*/  @P2 STG.E.U16 [R12.64], R11 ;  /* 0x0000000b0c002986 */ /* 0x0041e2000c101506 */
[----:B------:R-:W-:-:S03]  /*56760*/  ISETP.GE.AND P2, PT, R14, c[0x0][0x17c], PT ;  /* 0x00005f000e007a0c */ /* 0x000fc60003f46270 */
[----:B------:R-:W-:-:S04]  /*56770*/  IMAD.WIDE R14, R20, 0x2, R16 ;  /* 0x00000002140e7825 */ /* 0x000fc800078e0210 */
[----:B0-----:R-:W-:Y:S01]  /*56780*/  IMAD.WIDE R12, R2, 0x2, R18 ;  /* 0x00000002020c7825 */ /* 0x001fe200078e0212 */
[----:B------:R-:W-:Y:S02]  /*56790*/  PRMT R2, R11, 0x7632, R2 ;  /* 0x000076320b027816 */ /* 0x000fe40000000002 */
[----:B------:R-:W2:Y:S04]  /*567a0*/  LDL.LU R11, [R1+0x238] ;  /* 0x00023800010b7983 */ /* 0x000ea80000300800 */
[----:B---3--:R-:W-:Y:S04]  /*567b0*/  @P6 STG.E.U16 [R12.64], R24 ;  /* 0x000000180c006986 */ /* 0x008fe8000c101506 */
[----:B------:R0:W-:Y:S01]  /*567c0*/  @P3 STG.E.U16 [R14.64], R2 ;  /* 0x000000020e003986 */ /* 0x0001e2000c101506 */
[----:B------:R-:W-:-:S03]  /*567d0*/  ISETP.GE.AND P3, PT, R23, c[0x0][0x17c], PT ;  /* 0x00005f0017007a0c */ /* 0x000fc60003f66270 */
[----:B------:R-:W3:Y:S01]  /*567e0*/  LDL.LU R23, [R1+0x258] ;  /* 0x0002580001177983 */ /* 0x000ee20000300800 */
[C---:B------:R-:W-:Y:S02]  /*567f0*/  ISETP.LT.AND P4, PT, R29.reuse, c[0x0][0x178], !P4 ;  /* 0x00005e001d007a0c */ /* 0x040fe40006781270 */
[----:B------:R-:W-:Y:S02]  /*56800*/  ISETP.LT.AND P6, PT, R28, c[0x0][0x178], !P2 ;  /* 0x00005e001c007a0c */ /* 0x000fe400057c1270 */
[----:B------:R-:W-:Y:S02]  /*56810*/  ISETP.LT.AND P2, PT, R29, c[0x0][0x178], !P2 ;  /* 0x00005e001d007a0c */ /* 0x000fe40005741270 */
[C---:B0-----:R-:W-:Y:S01]  /*56820*/  IADD3 R2, R20.reuse, c[0x0][0x198], RZ ;  /* 0x0000660014027a10 */ /* 0x041fe20007ffe0ff */
[----:B------:R-:W-:Y:S01]  /*56830*/  IMAD.WIDE R12, R20, 0x2, R18 ;  /* 0x00000002140c7825 */ /* 0x000fe200078e0212 */
[----:B------:R-:W-:-:S03]  /*56840*/  PRMT R22, R24, 0x7632, R22 ;  /* 0x0000763218167816 */ /* 0x000fc60000000016 */
        /* <DEDUP_REMOVED lines=23> */
[C---:B------:R-:W-:Y:S02]  /*569c0*/  IMAD.WIDE R22, R24.reuse, 0x2, R18 ;  /* 0x0000000218167825 */ /* 0x040fe400078e0212 */
[----:B------:R-:W4:Y:S01]  /*569d0*/  LDL.LU R26, [R1+0x2c8] ;  /* 0x0002c800011a7983 */ /* 0x000f220000300800 */
[----:B0-----:R-:W-:Y:S02]  /*569e0*/  IADD3 R14, R24, c[0x0][0x198], RZ ;  /* 0x00006600180e7a10 */ /* 0x001fe40007ffe0ff */
[----:B------:R-:W-:Y:S01]  /*569f0*/  IADD3 R24, R3, 0xcf, RZ ;  /* 0x000000cf03187810 */ /* 0x000fe20007ffe0ff */
[----:B---3--:R0:W-:Y:S01]  /*56a00*/  @P6 STG.E.U16 [R20.64], R13 ;  /* 0x0000000d14006986 */ /* 0x0081e2000c101506 */
[----:B------:R-:W-:-:S02]  /*56a10*/  ISETP.LT.AND P6, PT, R28, c[0x0][0x178], !P2 ;  /* 0x00005e001c007a0c */ /* 0x000fc400057c1270 */
[----:B------:R-:W-:Y:S01]  /*56a20*/  ISETP.LT.AND P2, PT, R29, c[0x0][0x178], !P2 ;  /* 0x00005e001d007a0c */ /* 0x000fe20005741270 */
[----:B--2---:R1:W-:Y:S01]  /*56a30*/  @P4 STG.E.U16 [R22.64], R11 ;  /* 0x0000000b16004986 */ /* 0x0043e2000c101506 */
        /* <DEDUP_REMOVED lines=16> */
[----:B------:R-:W-:-:S03]  /*56b40*/  IADD3 R2, R3, 0xd0, RZ ;  /* 0x000000d003027810 */ /* 0x000fc60007ffe0ff */
[C---:B------:R-:W-:Y:S01]  /*56b50*/  IMAD.WIDE R12, R23.reuse, 0x2, R18 ;  /* 0x00000002170c7825 */ /* 0x040fe200078e0212 */
[----:B------:R-:W-:Y:S02]  /*56b60*/  ISETP.GE.AND P2, PT, R2, c[0x0][0x17c], PT ;  /* 0x00005f0002007a0c */ /* 0x000fe40003f46270 */
[----:B------:R-:W-:Y:S02]  /*56b70*/  IADD3 R2, R23, c[0x0][0x198], RZ ;  /* 0x0000660017027a10 */ /* 0x000fe40007ffe0ff */
[----:B------:R-:W4:Y:S01]  /*56b80*/  LDL.LU R23, [R1+0x2d8] ;  /* 0x0002d80001177983 */ /* 0x000f220000300800 */
[----:B------:R-:W-:-:S03]  /*56b90*/  IADD3 R22, R3, 0xd1, RZ ;  /* 0x000000d103167810 */ /* 0x000fc60007ffe0ff */
[----:B--2---:R0:W-:Y:S01]  /*56ba0*/  @P3 STG.E.U16 [R20.64], R15 ;  /* 0x0000000f14003986 */ /* 0x0041e2000c101506 */
[C---:B------:R-:W-:Y:S02]  /*56bb0*/  ISETP.LT.AND P3, PT, R28.reuse, c[0x0][0x178], !P6 ;  /* 0x00005e001c007a0c */ /* 0x040fe40007761270 */
[C---:B------:R-:W-:Y:S01]  /*56bc0*/  ISETP.LT.AND P6, PT, R29.reuse, c[0x0][0x178], !P6 ;  /* 0x00005e001d007a0c */ /* 0x040fe200077c1270 */
[----:B---3--:R1:W-:Y:S01]  /*56bd0*/  @P5 STG.E.U16 [R12.64], R24 ;  /* 0x000000180c005986 */ /* 0x0083e2000c101506 */
[----:B------:R-:W-:Y:S02]  /*56be0*/  ISETP.LT.AND P5, PT, R28, c[0x0][0x178], !P2 ;  /* 0x00005e001c007a0c */ /* 0x000fe400057a1270 */
[----:B------:R-:W-:Y:S02]  /*56bf0*/  ISETP.LT.AND P2, PT, R29, c[0x0][0x178], !P2 ;  /* 0x00005e001d007a0c */ /* 0x000fe40005741270 */
[----:B0-----:R-:W-:Y:S01]  /*56c00*/  PRMT R20, R15, 0x7632, R20 ;  /* 0x000076320f147816 */ /* 0x001fe20000000014 */
[----:B------:R-:W-:Y:S01]  /*56c10*/  IMAD.WIDE R14, R2, 0x2, R18 ;  /* 0x00000002020e7825 */ /* 0x000fe200078e0212 */
[----:B------:R-:W-:-:S02]  /*56c20*/  PRMT R21, R24, 0x7632, R21 ;  /* 0x0000763218157816 */ /* 0x000fc40000000015 */
[----:B-1----:R-:W2:Y:S01]  /*56c30*/  LDL.LU R24, [R1+0x268] ;  /* 0x0002680001187983 */ /* 0x002ea20000300800 */
[C---:B------:R-:W-:Y:S01]  /*56c40*/  IMAD.WIDE R12, R2.reuse, 0x2, R16 ;  /* 0x00000002020c7825 */ /* 0x040fe200078e0210 */
[----:B------:R-:W-:-:S04]  /*56c50*/  IADD3 R2, R2, c[0x0][0x198], RZ ;  /* 0x0000660002027a10 */ /* 0x000fc80007ffe0ff */
[----:B------:R0:W-:Y:S04]  /*56c60*/  @P3 STG.E.U16 [R12.64], R20 ;  /* 0x000000140c003986 */ /* 0x0001e8000c101506 */
[----:B------:R1:W-:Y:S01]  /*56c70*/  @P6 STG.E.U16 [R14.64], R21 ;  /* 0x000000150e006986 */ /* 0x0003e2000c101506 */
[----:B0-----:R-:W-:Y:S01]  /*56c80*/  IMAD.WIDE R12, R2, 0x2, R16 ;  /* 0x00000002020c7825 */ /* 0x001fe200078e0210 */
[----:B------:R-:W-:-:S03]  /*56c90*/  IADD3 R20, R3, 0xd2, RZ ;  /* 0x000000d203147810 */ /* 0x000fc60007ffe0ff */
[----:B-1----:R-:W-:Y:S01]  /*56ca0*/  IMAD.WIDE R14, R2, 0x2, R18 ;  /* 0x00000002020e7825 */ /* 0x002fe200078e0212 */
[----:B----4-:R0:W-:Y:S01]  /*56cb0*/  @P5 STG.E.U16 [R12.64], R26 ;  /* 0x0000001a0c005986 */ /* 0x0101e2000c101506 */
[----:B------:R-:W-:Y:S02]  /*56cc0*/  ISETP.GE.AND P5, PT, R20, c[0x0][0x17c], PT ;  /* 0x00005f0014007a0c */ /* 0x000fe40003fa6270 */
[----:B------:R-:W-:Y:S01]  /*56cd0*/  PRMT R20, R26, 0x7632, R20 ;  /* 0x000076321a147816 */ /* 0x000fe20000000014 */
[----:B------:R1:W-:Y:S01]  /*56ce0*/  @P2 STG.E.U16 [R14.64], R11 ;  /* 0x0000000b0e002986 */ /* 0x0003e2000c101506 */
[----:B------:R-:W-:-:S03]  /*56cf0*/  PRMT R21, R11, 0x7632, R21 ;  /* 0x000076320b157816 */ /* 0x000fc60000000015 */
[----:B0-----:R-:W3:Y:S04]  /*56d00*/  LDL.LU R26, [R1+0x488] ;  /* 0x00048800011a7983 */ /* 0x001ee80000300800 */
[----:B-1----:R-:W4:Y:S01]  /*56d10*/  LDL.LU R11, [R1+0x2b8] ;  /* 0x0002b800010b7983 */ /* 0x002f220000300800 */
        /* <DEDUP_REMOVED lines=12> */
[----:B0-----:R-:W-:Y:S01]  /*56de0*/  IADD3 R20, R3, 0xd8, RZ ;  /* 0x000000d803147810 */ /* 0x001fe20007ffe0ff */
[----:B------:R-:W-:-:S03]  /*56df0*/  IMAD.WIDE R12, R2, 0x2, R16 ;  /* 0x00000002020c7825 */ /* 0x000fc600078e0210 */
[----:B------:R-:W-:Y:S02]  /*56e00*/  ISETP.GE.AND P6, PT, R20, c[0x0][0x17c], PT ;  /* 0x00005f0014007a0c */ /* 0x000fe40003fc6270 */
[----:B-1----:R-:W-:Y:S01]  /*56e10*/  IADD3 R14, R3, 0xd4, RZ ;  /* 0x000000d4030e7810 */ /* 0x002fe20007ffe0ff */
[----:B------:R0:W-:Y:S01]  /*56e20*/  @P2 STG.E.U16 [R12.64], R23 ;  /* 0x000000170c002986 */ /* 0x0001e2000c101506 */
[----:B------:R-:W-:Y:S02]  /*56e30*/  IADD3 R20, R2, c[0x0][0x198], RZ ;  /* 0x0000660002147a10 */ /* 0x000fe40007ffe0ff */
[----:B------:R-:W-:-:S03]  /*56e40*/  ISETP.GE.AND P2, PT, R14, c[0x0][0x17c], PT ;  /* 0x00005f000e007a0c */ /* 0x000fc60003f46270 */
[----:B------:R-:W-:Y:S01]  /*56e50*/  IMAD.WIDE R14, R20, 0x2, R16 ;  /* 0x00000002140e7825 */ /* 0x000fe200078e0210 */
[----:B------:R-:W-:-:S03]  /*56e60*/  ISETP.LT.AND P4, PT, R29, c[0x0][0x178], !P4 ;  /* 0x00005e001d007a0c */ /* 0x000fc60006781270 */
[----:B0-----:R-:W-:Y:S01]  /*56e70*/  IMAD.WIDE R12, R2, 0x2, R18 ;  /* 0x00000002020c7825 */ /* 0x001fe200078e0212 */
[----:B------:R-:W-:Y:S02]  /*56e80*/  PRMT R2, R23, 0x7632, R2 ;  /* 0x0000763217027816 */ /* 0x000fe40000000002 */
[----:B------:R-:W-:Y:S02]  /*56e90*/  IADD3 R23, R3, 0xd5, RZ ;  /* 0x000000d503177810 */ /* 0x000fe40007ffe0ff */
[----:B--2---:R0:W-:Y:S01]  /*56ea0*/  @P5 STG.E.U16 [R12.64], R24 ;  /* 0x000000180c005986 */ /* 0x0041e2000c101506 */
[----:B------:R-:W-:Y:S02]  /*56eb0*/  ISETP.LT.AND P5, PT, R28, c[0x0][0x178], !P2 ;  /* 0x00005e001c007a0c */ /* 0x000fe400057a1270 */
[----:B------:R-:W-:Y:S01]  /*56ec0*/  ISETP.LT.AND P2, PT, R29, c[0x0][0x178], !P2 ;  /* 0x00005e001d007a0c */ /* 0x000fe20005741270 */
[----:B------:R1:W-:Y:S01]  /*56ed0*/  @P3 STG.E.U16 [R14.64], R2 ;  /* 0x000000020e003986 */ /* 0x0003e2000c101506 */
[----:B------:R-:W-:-:S02]  /*56ee0*/  PRMT R22, R24, 0x7632, R22 ;  /* 0x0000763218167816 */ /* 0x000fc40000000016 */
[----:B------:R-:W-:Y:S01]  /*56ef0*/  ISETP.GE.AND P3, PT, R23, c[0x0][0x17c], PT ;  /* 0x00005f0017007a0c */ /* 0x000fe20003f66270 */
[C---:B0-----:R-:W-:Y:S01]  /*56f00*/  IMAD.WIDE R12, R20.reuse, 0x2, R18 ;  /* 0x00000002140c7825 */ /* 0x041fe200078e0212 */
[----:B-1----:R-:W-:-:S04]  /*56f10*/  IADD3 R2, R20, c[0x0][0x198], RZ ;  /* 0x0000660014027a10 */ /* 0x002fc80007ffe0ff */
[----:B------:R-:W-:Y:S01]  /*56f20*/  @P4 STG.E.U16 [R12.64], R22 ;  /* 0x000000160c004986 */ /* 0x000fe2000c101506 */
[----:B------:R-:W-:-:S04]  /*56f30*/  IMAD.WIDE R14, R2, 0x2, R16 ;  /* 0x00000002020e7825 */ /* 0x000fc800078e0210 */
[----:B------:R-:W-:Y:S01]  /*56f40*/  IMAD.WIDE R20, R2, 0x2, R18 ;  /* 0x0000000202147825 */ /* 0x000fe200078e0212 */
[----:B---3--:R0:W-:Y:S04]  /*56f50*/  @P5 STG.E.U16 [R14.64], R26 ;  /* 0x0000001a0e005986 */ /* 0x0081e8000c101506 */
[----:B----4-:R1:W-:Y:S01]  /*56f60*/  @P2 STG.E.U16 [R20.64], R11 ;  /* 0x0000000b14002986 */ /* 0x0103e2000c101506 */
        /* <DEDUP_REMOVED lines=18> */
[----:B------:R-:W-:-:S03]  /*57090*/  ISETP.GE.AND P2, PT, R26, c[0x0][0x17c], PT ;  /* 0x00005f001a007a0c */ /* 0x000fc60003f46270 */
[----:B------:R0:W-:Y:S01]  /*570a0*/  @P3 STG.E.U16 [R14.64], R25 ;  /* 0x000000190e003986 */ /* 0x0001e2000c101506 */
[C---:B------:R-:W-:Y:S01]  /*570b0*/  IMAD.WIDE R22, R24.reuse, 0x2, R18 ;  /* 0x0000000218167825 */ /* 0x040fe200078e0212 */
[----:B0-----:R-:W-:Y:S02]  /*570c0*/  IADD3 R14, R24, c[0x0][0x198], RZ ;  /* 0x00006600180e7a10 */ /* 0x001fe40007ffe0ff */
[----:B------:R-:W2:Y:S01]  /*570d0*/  LDL.LU R25, [R1+0x4b8] ;  /* 0x0004b80001197983 */ /* 0x000ea20000300800 */
[----:B------:R-:W-:-:S03]  /*570e0*/  IADD3 R24, R3, 0xd9, RZ ;  /* 0x000000d903187810 */ /* 0x000fc60007ffe0ff */
[----:B------:R-:W2:Y:S04]  /*570f0*/  LDL.LU R26, [R1+0x328] ;  /* 0x00032800011a7983 */ /* 0x000ea80000300800 */
        /* <DEDUP_REMOVED lines=10> */
[----:B------:R-:W-:Y:S02]  /*571a0*/  ISETP.LT.AND P3, PT, R28, c[0x0][0x178], !P6 ;  /* 0x00005e001c007a0c */ /* 0x000fe40007761270 */
[----:B------:R-:W-:Y:S02]  /*571b0*/  IADD3 R20, R3, 0xdd, RZ ;  /* 0x000000dd03147810 */ /* 0x000fe40007ffe0ff */
[C---:B------:R-:W-:Y:S02]  /*571c0*/  IADD3 R23, R14.reuse, c[0x0][0x198], RZ ;  /* 0x000066000e177a10 */ /* 0x040fe40007ffe0ff */
[----:B------:R-:W-:Y:S01]  /*571d0*/  ISETP.LT.AND P6, PT, R29, c[0x0][0x178], !P6 ;  /* 0x00005e001d007a0c */ /* 0x000fe200077c1270 */
[----:B------:R-:W-:Y:S01]  /*571e0*/  IMAD.WIDE R14, R14, 0x2, R18 ;  /* 0x000000020e0e7825 */ /* 0x000fe200078e0212 */
[----:B------:R-:W-:-:S03]  /*571f0*/  ISETP.GE.AND P4, PT, R20, c[0x0][0x17c], PT ;  /* 0x00005f0014007a0c */ /* 0x000fc60003f86270 */
[----:B------:R-:W-:Y:S01]  /*57200*/  IMAD.WIDE R20, R23, 0x2, R16 ;  /* 0x0000000217147825 */ /* 0x000fe200078e0210 */
[----:B0-----:R-:W-:Y:S01]  /*57210*/  IADD3 R2, R3, 0xda, RZ ;  /* 0x000000da03027810 */ /* 0x001fe20007ffe0ff */
[----:B------:R-:W-:Y:S01]  /*57220*/  @P2 STG.E.U16 [R14.64], R22 ;  /* 0x000000160e002986 */ /* 0x000fe2000c101506 */
[----:B------:R-:W-:Y:S01]  /*57230*/  ISETP.LT.AND P2, PT, R28, c[0x0][0x178], !P5 ;  /* 0x00005e001c007a0c */ /* 0x000fe20006f41270 */
[----:B------:R-:W-:Y:S01]  /*57240*/  IMAD.WIDE R12, R23, 0x2, R18 ;  /* 0x00000002170c7825 */ /* 0x000fe200078e0212 */
[----:B------:R-:W-:Y:S01]  /*57250*/  ISETP.LT.AND P5, PT, R29, c[0x0][0x178], !P5 ;  /* 0x00005e001d007a0c */ /* 0x000fe20006fa1270 */
[----:B---3--:R0:W-:Y:S01]  /*57260*/  @P3 STG.E.U16 [R20.64], R24 ;  /* 0x0000001814003986 */ /* 0x0081e2000c101506 */
[----:B------:R-:W-:Y:S02]  /*57270*/  ISETP.GE.AND P3, PT, R2, c[0x0][0x17c], PT ;  /* 0x00005f0002007a0c */ /* 0x000fe40003f66270 */
[----:B------:R-:W-:Y:S01]  /*57280*/  IADD3 R2, R23, c[0x0][0x198], RZ ;  /* 0x0000660017027a10 */ /* 0x000fe20007ffe0ff */
[----:B--2---:R1:W-:Y:S01]  /*57290*/  @P6 STG.E.U16 [R12.64], R11 ;  /* 0x0000000b0c006986 */ /* 0x0043e2000c101506 */
[----:B------:R-:W-:-:S02]  /*572a0*/  ISETP.LT.AND P6, PT, R28, c[0x0][0x178], !P3 ;  /* 0x00005e001c007a0c */ /* 0x000fc40005fc1270 */
[----:B0-----:R-:W-:Y:S02]  /*572b0*/  PRMT R20, R24, 0x7632, R20 ;  /* 0x0000763218147816 */ /* 0x001fe40000000014 */
[----:B------:R-:W2:Y:S01]  /*572c0*/  LDL.LU R24, [R1+0x4d8] ;  /* 0x0004d80001187983 */ /* 0x000ea20000300800 */
[----:B------:R-:W-:Y:S01]  /*572d0*/  PRMT R21, R11, 0x7632, R21 ;  /* 0x000076320b157816 */ /* 0x000fe20000000015 */
[C---:B-1----:R-:W-:Y:S02]  /*572e0*/  IMAD.WIDE R12, R2.reuse, 0x2, R16 ;  /* 0x00000002020c7825 */ /* 0x042fe400078e0210 */
[----:B------:R-:W3:Y:S02]  /*572f0*/  LDL.LU R11, [R1+0x348] ;  /* 0x00034800010b7983 */ /* 0x000ee40000300800 */
[C---:B------:R-:W-:Y:S01]  /*57300*/  IMAD.WIDE R14, R2.reuse, 0x2, R18 ;  /* 0x00000002020e7825 */ /* 0x040fe200078e0212 */
[----:B------:R-:W-:Y:S01]  /*57310*/  IADD3 R2, R2, c[0x0][0x198], RZ ;  /* 0x0000660002027a10 */ /* 0x000fe20007ffe0ff */
[----:B------:R0:W-:Y:S01]  /*57320*/  @P2 STG.E.U16 [R12.64], R20 ;  /* 0x000000140c002986 */ /* 0x0001e2000c101506 */
[----:B------:R-:W-:-:S03]  /*57330*/  ISETP.LT.AND P3, PT, R29, c[0x0][0x178], !P3 ;  /* 0x00005e001d007a0c */ /* 0x000fc60005f61270 */
[----:B------:R1:W-:Y:S01]  /*57340*/  @P5 STG.E.U16 [R14.64], R21 ;  /* 0x000000150e005986 */ /* 0x0003e2000c101506 */
[----:B0-----:R-:W-:Y:S01]  /*57350*/  IMAD.WIDE R12, R2, 0x2, R16 ;  /* 0x00000002020c7825 */ /* 0x001fe200078e0210 */
[----:B------:R-:W-:-:S04]  /*57360*/  IADD3 R20, R3, 0xdc, RZ ;  /* 0x000000dc03147810 */ /* 0x000fc80007ffe0ff */
[----:B------:R0:W-:Y:S01]  /*57370*/  @P6 STG.E.U16 [R12.64], R25 ;  /* 0x000000190c006986 */ /* 0x0001e2000c101506 */
[----:B------:R-:W-:Y:S02]  /*57380*/  ISETP.GE.AND P6, PT, R20, c[0x0][0x17c], PT ;  /* 0x00005f0014007a0c */ /* 0x000fe40003fc6270 */
[----:B------:R-:W-:Y:S01]  /*57390*/  PRMT R20, R25, 0x7632, R20 ;  /* 0x0000763219147816 */ /* 0x000fe20000000014 */
[----:B-1----:R-:W-:Y:S01]  /*573a0*/  IMAD.WIDE R14, R2, 0x2, R18 ;  /* 0x00000002020e7825 */ /* 0x002fe200078e0212 */
[----:B0-----:R-:W4:Y:S01]  /*573b0*/  LDL.LU R25, [R1+0x4c8] ;  /* 0x0004c80001197983 */ /* 0x001f220000300800 */
[----:B------:R-:W-:-:S03]  /*573c0*/  PRMT R21, R26, 0x7632, R21 ;  /* 0x000076321a157816 */ /* 0x000fc60000000015 */
[----:B------:R0:W-:Y:S04]  /*573d0*/  @P3 STG.E.U16 [R14.64], R26 ;  /* 0x0000001a0e003986 */ /* 0x0001e8000c101506 */
[----:B0-----:R-:W4:Y:S01]  /*573e0*/  LDL.LU R26, [R1+0x138] ;  /* 0x00013800011a7983 */ /* 0x001f220000300800 */
        /* <DEDUP_REMOVED lines=16> */
[----:B-1----:R-:W-:Y:S02]  /*574f0*/  IADD3 R14, R3, 0xde, RZ ;  /* 0x000000de030e7810 */ /* 0x002fe40007ffe0ff */
[----:B------:R-:W-:Y:S02]  /*57500*/  IADD3 R20, R2, c[0x0][0x198], RZ ;  /* 0x0000660002147a10 */ /* 0x000fe40007ffe0ff */
[----:B------:R-:W-:Y:S02]  /*57510*/  ISETP.LT.AND P4, PT, R29, c[0x0][0x178], !P4 ;  /* 0x00005e001d007a0c */ /* 0x000fe40006781270 */
[----:B------:R-:W-:Y:S01]  /*57520*/  IADD3 R23, R3, 0xdf, RZ ;  /* 0x000000df03177810 */ /* 0x000fe20007ffe0ff */
        /* <DEDUP_REMOVED lines=8> */
[----:B------:R-:W-:Y:S02]  /*575b0*/  PRMT R22, R11, 0x7632, R22 ;  /* 0x000076320b167816 */ /* 0x000fe40000000016 */
[----:B------:R-:W-:Y:S01]  /*575c0*/  ISETP.GE.AND P2, PT, R23, c[0x0][0x17c], PT ;  /* 0x00005f0017007a0c */ /* 0x000fe20003f46270 */
[C---:B0-----:R-:W-:Y:S01]  /*575d0*/  IMAD.WIDE R12, R20.reuse, 0x2, R18 ;  /* 0x00000002140c7825 */ /* 0x041fe200078e0212 */
[----:B------:R-:W-:Y:S01]  /*575e0*/  ISETP.LT.AND P3, PT, R29, c[0x0][0x178], !P3 ;  /* 0x00005e001d007a0c */ /* 0x000fe20005f61270 */
[----:B------:R-:W2:Y:S01]  /*575f0*/  LDL.LU R11, [R1+0x15c] ;  /* 0x00015c00010b7983 */ /* 0x000ea20000300800 */
[----:B-1----:R-:W-:-:S05]  /*57600*/  IADD3 R2, R20, c[0x0][0x198], RZ ;  /* 0x0000660014027a10 */ /* 0x002fca0007ffe0ff */
[----:B------:R-:W-:Y:S01]  /*57610*/  IMAD.WIDE R14, R2, 0x2, R16 ;  /* 0x00000002020e7825 */ /* 0x000fe200078e0210 */
[----:B------:R-:W-:Y:S04]  /*57620*/  @P4 STG.E.U16 [R12.64], R22 ;  /* 0x000000160c004986 */ /* 0x000fe8000c101506 */
[----:B----4-:R0:W-:Y:S01]  /*57630*/  @P6 STG.E.U16 [R14.64], R25 ;  /* 0x000000190e006986 */ /* 0x0101e2000c101506 */
[----:B------:R-:W-:Y:S01]  /*57640*/  ISETP.LT.AND P6, PT, R28, c[0x0][0x178], !P2 ;  /* 0x00005e001c007a0c */ /* 0x000fe200057c1270 */
[C---:B------:R-:W-:Y:S01]  /*57650*/  IMAD.WIDE R20, R2.reuse, 0x2, R18 ;  /* 0x0000000202147825 */ /* 0x040fe200078e0212 */
[----:B0-----:R-:W-:Y:S02]  /*57660*/  IADD3 R14, R2, c[0x0][0x198], RZ ;  /* 0x00006600020e7a10 */ /* 0x001fe40007ffe0ff */
[----:B------:R-:W-:-:S03]  /*57670*/  PRMT R22, R25, 0x7632, R22 ;  /* 0x0000763219167816 */ /* 0x000fc60000000016 */
[----:B------:R-:W-:Y:S01]  /*57680*/  IMAD.WIDE R12, R14, 0x2, R16 ;  /* 0x000000020e0c7825 */ /* 0x000fe200078e0210 */
[----:B------:R0:W-:Y:S01]  /*57690*/  @P3 STG.E.U16 [R20.64], R26 ;  /* 0x0000001a14003986 */ /* 0x0001e2000c101506 */
[----:B------:R-:W-:-:S04]  /*576a0*/  PRMT R23, R26, 0x7632, R23 ;  /* 0x000076321a177816 */ /* 0x000fc80000000017 */
[----:B------:R1:W-:Y:S04]  /*576b0*/  @P6 STG.E.U16 [R12.64], R22 ;  /* 0x000000160c006986 */ /* 0x0003e8000c101506 */
[----:B0-----:R-:W3:Y:S04]  /*576c0*/  LDL.LU R26, [R1+0x14c] ;  /* 0x00014c00011a7983 */ /* 0x001ee80000300800 */
[----:B-1----:R-:W4:Y:S01]  /*576d0*/  LDL.LU R22, [R1+0x18c] ;  /* 0x00018c0001167983 */ /* 0x002f220000300800 */
[----:B------:R-:W-:-:S04]  /*576e0*/  IADD3 R25, R3, 0xe1, RZ ;  /* 0x000000e103197810 */ /* 0x000fc80007ffe0ff */
[----:B------:R-:W-:Y:S02]  /*576f0*/  ISETP.GE.AND P6, PT, R25, c[0x0][0x17c], PT ;  /* 0x00005f0019007a0c */ /* 0x000fe40003fc6270 */
[----:B------:R-:W3:Y:S01]  /*57700*/  LDL.LU R25, [R1+0x19c] ;  /* 0x00019c0001197983 */ /* 0x000ee20000300800 */
[----:B------:R-:W-:-:S04]  /*57710*/  IADD3 R24, R3, 0xe0, RZ ;  /* 0x000000e003187810 */ /* 0x000fc80007ffe0ff */
[----:B------:R-:W-:Y:S02]  /*57720*/  ISETP.GE.AND P4, PT, R24, c[0x0][0x17c], PT ;  /* 0x00005f0018007a0c */ /* 0x000fe40003f86270 */
[C---:B------:R-:W-:Y:S02]  /*57730*/  ISETP.LT.AND P2, PT, R29.reuse, c[0x0][0x178], !P2 ;  /* 0x00005e001d007a0c */ /* 0x040fe40005741270 */
[----:B------:R-:W-:Y:S02]  /*57740*/  ISETP.LT.AND P3, PT, R28, c[0x0][0x178], !P4 ;  /* 0x00005e001c007a0c */ /* 0x000fe40006761270 */
[C---:B------:R-:W-:Y:S01]  /*57750*/  IADD3 R2, R14.reuse, c[0x0][0x198], RZ ;  /* 0x000066000e027a10 */ /* 0x040fe20007ffe0ff */
[----:B------:R-:W-:Y:S01]  /*57760*/  IMAD.WIDE R14, R14, 0x2, R18 ;  /* 0x000000020e0e7825 */ /* 0x000fe200078e0212 */
[----:B------:R-:W-:-:S03]  /*57770*/  ISETP.LT.AND P4, PT, R29, c[0x0][0x178], !P4 ;  /* 0x00005e001d007a0c */ /* 0x000fc60006781270 */
[----:B------:R-:W-:Y:S01]  /*57780*/  IMAD.WIDE R20, R2, 0x2, R16 ;  /* 0x0000000202147825 */ /* 0x000fe200078e0210 */
[----:B------:R-:W-:-:S03]  /*57790*/  IADD3 R24, R3, 0xe2, RZ ;  /* 0x000000e203187810 */ /* 0x000fc60007ffe0ff */
[----:B------:R0:W-:Y:S01]  /*577a0*/  @P2 STG.E.U16 [R14.64], R23 ;  /* 0x000000170e002986 */ /* 0x0001e2000c101506 */
[----:B------:R-:W-:Y:S01]  /*577b0*/  IMAD.WIDE R12, R2, 0x2, R18 ;  /* 0x00000002020c7825 */ /* 0x000fe200078e0212 */
[----:B------:R-:W-:Y:S02]  /*577c0*/  ISETP.GE.AND P2, PT, R24, c[0x0][0x17c], PT ;  /* 0x00005f0018007a0c */ /* 0x000fe40003f46270 */
[----:B0-----:R-:W-:Y:S01]  /*577d0*/  IADD3 R23, R3, 0xe3, RZ ;  /* 0x000000e303177810 */ /* 0x001fe20007ffe0ff */
[----:B----4-:R0:W-:Y:S01]  /*577e0*/  @P3 STG.E.U16 [R20.64], R22 ;  /* 0x0000001614003986 */ /* 0x0101e2000c101506 */
[C---:B------:R-:W-:Y:S02]  /*577f0*/  ISETP.LT.AND P3, PT, R28.reuse, c[0x0][0x178], !P6 ;  /* 0x00005e001c007a0c */ /* 0x040fe40007761270 */
[----:B------:R-:W-:Y:S01]  /*57800*/  ISETP.LT.AND P6, PT, R29, c[0x0][0x178], !P6 ;  /* 0x00005e001d007a0c */ /* 0x000fe200077c1270 */
[----:B--2---:R1:W-:Y:S01]  /*57810*/  @P4 STG.E.U16 [R12.64], R11 ;  /* 0x0000000b0c004986 */ /* 0x0043e2000c101506 */
[----:B------:R-:W-:-:S02]  /*57820*/  ISETP.LT.AND P4, PT, R28, c[0x0][0x178], !P2 ;  /* 0x00005e001c007a0c */ /* 0x000fc40005781270 */
[----:B0-----:R-:W-:Y:S02]  /*57830*/  PRMT R21, R22, 0x7632, R21 ;  /* 0x0000763216157816 */ /* 0x001fe40000000015 */
[----:B------:R-:W-:Y:S02]  /*57840*/  IADD3 R22, R2, c[0x0][0x198], RZ ;  /* 0x0000660002167a10 */ /* 0x000fe40007ffe0ff */
[----:B------:R-:W-:Y:S02]  /*57850*/  ISETP.LT.AND P2, PT, R29, c[0x0][0x178], !P2 ;  /* 0x00005e001d007a0c */ /* 0x000fe40005741270 */
[C---:B------:R-:W-:Y:S01]  /*57860*/  IADD3 R20, R22.reuse, c[0x0][0x198], RZ ;  /* 0x0000660016147a10 */ /* 0x040fe20007ffe0ff */
[C---:B------:R-:W-:Y:S01]  /*57870*/  IMAD.WIDE R14, R22.reuse, 0x2, R16 ;  /* 0x00000002160e7825 */ /* 0x040fe200078e0210 */
[----:B------:R-:W-:Y:S02]  /*57880*/  PRMT R2, R11, 0x7632, R2 ;  /* 0x000076320b027816 */ /* 0x000fe40000000002 */
[----:B-1----:R-:W2:Y:S01]  /*57890*/  LDL.LU R11, [R1+0x17c] ;  /* 0x00017c00010b7983 */ /* 0x002ea20000300800 */
[----:B------:R-:W-:-:S03]  /*578a0*/  IMAD.WIDE R12, R22, 0x2, R18 ;  /* 0x00000002160c7825 */ /* 0x000fc600078e0212 */
[----:B------:R0:W-:Y:S01]  /*578b0*/  @P3 STG.E.U16 [R14.64], R21 ;  /* 0x000000150e003986 */ /* 0x0001e2000c101506 */
[----:B------:R-:W-:-:S03]  /*578c0*/  ISETP.GE.AND P3, PT, R23, c[0x0][0x17c], PT ;  /* 0x00005f0017007a0c */ /* 0x000fc60003f66270 */
[----:B------:R1:W-:Y:S01]  /*578d0*/  @P6 STG.E.U16 [R12.64], R2 ;  /* 0x000000020c006986 */ /* 0x0003e2000c101506 */
[----:B0-----:R-:W-:-:S04]  /*578e0*/  IMAD.WIDE R14, R20, 0x2, R16 ;  /* 0x00000002140e7825 */ /* 0x001fc800078e0210 */
[----:B-1----:R-:W-:Y:S01]  /*578f0*/  IMAD.WIDE R12, R20, 0x2, R18 ;  /* 0x00000002140c7825 */ /* 0x002fe200078e0212 */
[----:B---3--:R0:W-:Y:S01]  /*57900*/  @P4 STG.E.U16 [R14.64], R25 ;  /* 0x000000190e004986 */ /* 0x0081e2000c101506 */
[----:B------:R-:W-:-:S03]  /*57910*/  ISETP.LT.AND P4, PT, R28, c[0x0][0x178], !P3 ;  /* 0x00005e001c007a0c */ /* 0x000fc60005f81270 */
[----:B------:R1:W-:Y:S01]  /*57920*/  @P2 STG.E.U16 [R12.64], R26 ;  /* 0x0000001a0c002986 */ /* 0x0003e2000c101506 */
[----:B------:R-:W-:Y:S02]  /*57930*/  ISETP.LT.AND P2, PT, R29, c[0x0][0x178], !P3 ;  /* 0x00005e001d007a0c */ /* 0x000fe40005f41270 */
[----:B------:R-:W-:Y:S02]  /*57940*/  PRMT R2, R25, 0x7632, R2 ;  /* 0x0000763219027816 */ /* 0x000fe40000000002 */
[----:B0-----:R-:W-:Y:S02]  /*57950*/  IADD3 R14, R20, c[0x0][0x198], RZ ;  /* 0x00006600140e7a10 */ /* 0x001fe40007ffe0ff */
[----:B------:R-:W-:Y:S02]  /*57960*/  IADD3 R25, R3, 0xe5, RZ ;  /* 0x000000e503197810 */ /* 0x000fe40007ffe0ff */
[C---:B------:R-:W-:Y:S01]  /*57970*/  IADD3 R22, R14.reuse, c[0x0][0x198], RZ ;  /* 0x000066000e167a10 */ /* 0x040fe20007ffe0ff */
[----:B-1----:R-:W-:Y:S01]  /*57980*/  IMAD.WIDE R12, R14, 0x2, R16 ;  /* 0x000000020e0c7825 */ /* 0x002fe200078e0210 */
[----:B------:R-:W-:-:S02]  /*57990*/  PRMT R23, R26, 0x7632, R23 ;  /* 0x000076321a177816 */ /* 0x000fc40000000017 */
[----:B------:R-:W3:Y:S01]  /*579a0*/  LDL.LU R26, [R1+0x16c] ;  /* 0x00016c00011a7983 */ /* 0x000ee20000300800 */
[----:B------:R-:W-:-:S03]  /*579b0*/  IMAD.WIDE R14, R14, 0x2, R18 ;  /* 0x000000020e0e7825 */ /* 0x000fc600078e0212 */
[----:B------:R-:W-:Y:S01]  /*579c0*/  @P4 STG.E.U16 [R12.64], R2 ;  /* 0x000000020c004986 */ /* 0x000fe2000c101506 */
[----:B------:R-:W-:-:S03]  /*579d0*/  ISETP.GE.AND P4, PT, R25, c[0x0][0x17c], PT ;  /* 0x00005f0019007a0c */ /* 0x000fc60003f86270 */
[----:B------:R-:W4:Y:S04]  /*579e0*/  LDL.LU R25, [R1+0x1dc] ;  /* 0x0001dc0001197983 */ /* 0x000f280000300800 */
[----:B------:R0:W-:Y:S04]  /*579f0*/  @P2 STG.E.U16 [R14.64], R23 ;  /* 0x000000170e002986 */ /* 0x0001e8000c101506 */
[----:B0-----:R-:W3:Y:S01]  /*57a00*/  LDL.LU R15, [R1+0x1cc] ;  /* 0x0001cc00010f7983 */ /* 0x001ee20000300800 */
[----:B------:R-:W-:-:S04]  /*57a10*/  IADD3 R21, R3, 0xe4, RZ ;  /* 0x000000e403157810 */ /* 0x000fc80007ffe0ff */
[----:B------:R-:W-:-:S04]  /*57a20*/  ISETP.GE.AND P6, PT, R21, c[0x0][0x17c], PT ;  /* 0x00005f0015007a0c */ /* 0x000fc80003fc6270 */
[----:B------:R-:W-:Y:S02]  /*57a30*/  ISETP.LT.AND P3, PT, R28, c[0x0][0x178], !P6 ;  /* 0x00005e001c007a0c */ /* 0x000fe40007761270 */
[----:B------:R-:W-:Y:S01]  /*57a40*/  ISETP.LT.AND P6, PT, R29, c[0x0][0x178], !P6 ;  /* 0x00005e001d007a0c */ /* 0x000fe200077c1270 */
[----:B------:R-:W-:Y:S01]  /*57a50*/  IMAD.WIDE R20, R22, 0x2, R16 ;  /* 0x0000000216147825 */ /* 0x000fe200078e0210 */
[----:B------:R-:W-:-:S03]  /*57a60*/  IADD3 R24, R3, 0xe6, RZ ;  /* 0x000000e603187810 */ /* 0x000fc60007ffe0ff */
[----:B------:R-:W-:Y:S01]  /*57a70*/  IMAD.WIDE R12, R22, 0x2, R18 ;  /* 0x00000002160c7825 */ /* 0x000fe200078e0212 */
[----:B------:R-:W-:Y:S02]  /*57a80*/  ISETP.GE.AND P2, PT, R24, c[0x0][0x17c], PT ;  /* 0x00005f0018007a0c */ /* 0x000fe40003f46270 */
[----:B------:R-:W-:Y:S02]  /*57a90*/  IADD3 R22, R22, c[0x0][0x198], RZ ;  /* 0x0000660016167a10 */ /* 0x000fe40007ffe0ff */
[----:B------:R-:W-:Y:S02]  /*57aa0*/  IADD3 R23, R3, 0xe7, RZ ;  /* 0x000000e703177810 */ /* 0x000fe40007ffe0ff */
[----:B--2---:R-:W-:Y:S01]  /*57ab0*/  PRMT R2, R11, 0x7632, R2 ;  /* 0x000076320b027816 */ /* 0x004fe20000000002 */
[----:B---3--:R0:W-:Y:S01]  /*57ac0*/  @P3 STG.E.U16 [R20.64], R15 ;  /* 0x0000000f14003986 */ /* 0x0081e2000c101506 */
[C---:B------:R-:W-:Y:S02]  /*57ad0*/  ISETP.LT.AND P3, PT, R28.reuse, c[0x0][0x178], !P4 ;  /* 0x00005e001c007a0c */ /* 0x040fe40006761270 */
[----:B------:R-:W-:Y:S01]  /*57ae0*/  ISETP.LT.AND P4, PT, R29, c[0x0][0x178], !P4 ;  /* 0x00005e001d007a0c */ /* 0x000fe20006781270 */
[----:B------:R1:W-:Y:S01]  /*57af0*/  @P6 STG.E.U16 [R12.64], R11 ;  /* 0x0000000b0c006986 */ /* 0x0003e2000c101506 */
[----:B------:R-:W-:-:S02]  /*57b00*/  ISETP.LT.AND P6, PT, R28, c[0x0][0x178], !P2 ;  /* 0x00005e001c007a0c */ /* 0x000fc400057c1270 */
[----:B------:R-:W-:Y:S02]  /*57b10*/  ISETP.LT.AND P2, PT, R29, c[0x0][0x178], !P2 ;  /* 0x00005e001d007a0c */ /* 0x000fe40005741270 */
[----:B0-----:R-:W-:Y:S01]  /*57b20*/  PRMT R21, R15, 0x7632, R21 ;  /* 0x000076320f157816 */ /* 0x001fe20000000015 */
[C---:B------:R-:W-:Y:S01]  /*57b30*/  IMAD.WIDE R14, R22.reuse, 0x2, R16 ;  /* 0x00000002160e7825 */ /* 0x040fe200078e0210 */
[C---:B------:R-:W-:Y:S01]  /*57b40*/  IADD3 R20, R22.reuse, c[0x0][0x198], RZ ;  /* 0x0000660016147a10 */ /* 0x040fe20007ffe0ff */
[----:B-1----:R-:W2:Y:S02]  /*57b50*/  LDL.LU R11, [R1+0x1bc] ;  /* 0x0001bc00010b7983 */ /* 0x002ea40000300800 */
[----:B------:R-:W-:Y:S02]  /*57b60*/  IMAD.WIDE R12, R22, 0x2, R18 ;  /* 0x00000002160c7825 */ /* 0x000fe400078e0212 */
[----:B------:R0:W-:Y:S01]  /*57b70*/  @P3 STG.E.U16 [R14.64], R21 ;  /* 0x000000150e003986 */ /* 0x0001e2000c101506 */
[----:B------:R-:W-:-:S03]  /*57b80*/  ISETP.GE.AND P3, PT, R23, c[0x0][0x17c], PT ;  /* 0x00005f0017007a0c */ /* 0x000fc60003f66270 */
[----:B------:R1:W-:Y:S01]  /*57b90*/  @P4 STG.E.U16 [R12.64], R2 ;  /* 0x000000020c004986 */ /* 0x0003e2000c101506 */
[----:B0-----:R-:W-:-:S04]  /*57ba0*/  IMAD.WIDE R14, R20, 0x2, R16 ;  /* 0x00000002140e7825 */ /* 0x001fc800078e0210 */
[----:B-1----:R-:W-:Y:S01]  /*57bb0*/  IMAD.WIDE R12, R20, 0x2, R18 ;  /* 0x00000002140c7825 */ /* 0x002fe200078e0212 */
[----:B----4-:R0:W-:Y:S01]  /*57bc0*/  @P6 STG.E.U16 [R14.64], R25 ;  /* 0x000000190e006986 */ /* 0x0101e2000c101506 */
        /* <DEDUP_REMOVED lines=213> */
[----:B------:R0:W-:Y:S01]  /*58920*/  @P3 STG.E.U16 [R14.64], R21 ;  /* 0x000000150e003986 */ /* 0x0001e2000c101506 */
[----:B------:R-:W-:-:S03]  /*58930*/  ISETP.GE.AND P3, PT, R23, c[0x0][0x17c], PT ;  /* 0x00005f0017007a0c */ /* 0x000fc60003f66270 */
[----:B------:R1:W-:Y:S04]  /*58940*/  @P6 STG.E.U16 [R12.64], R2 ;  /* 0x000000020c006986 */ /* 0x0003e8000c101506 */
[----:B------:R-:W2:Y:S01]  /*58950*/  LDL.LU R11, [R1+0x34c] ;  /* 0x00034c00010b7983 */ /* 0x000ea20000300800 */
[----:B0-----:R-:W-:-:S05]  /*58960*/  IMAD.WIDE R14, R20, 0x2, R16 ;  /* 0x00000002140e7825 */ /* 0x001fca00078e0210 */
[----:B----4-:R0:W-:Y:S01]  /*58970*/  @P4 STG.E.U16 [R14.64], R25 ;  /* 0x000000190e004986 */ /* 0x0101e2000c101506 */
[----:B------:R-:W-:Y:S01]  /*58980*/  ISETP.LT.AND P4, PT, R28, c[0x0][0x178], !P3 ;  /* 0x00005e001c007a0c */ /* 0x000fe20005f81270 */
[C---:B-1----:R-:W-:Y:S01]  /*58990*/  IMAD.WIDE R12, R20.reuse, 0x2, R18 ;  /* 0x00000002140c7825 */ /* 0x042fe200078e0212 */
[----:B------:R-:W-:Y:S02]  /*589a0*/  ISETP.LT.AND P3, PT, R29, c[0x0][0x178], !P3 ;  /* 0x00005e001d007a0c */ /* 0x000fe40005f61270 */
[----:B------:R-:W-:Y:S02]  /*589b0*/  PRMT R2, R25, 0x7632, R2 ;  /* 0x0000763219027816 */ /* 0x000fe40000000002 */
[----:B------:R1:W-:Y:S01]  /*589c0*/  @P2 STG.E.U16 [R12.64], R26 ;  /* 0x0000001a0c002986 */ /* 0x0003e2000c101506 */
[----:B0-----:R-:W-:Y:S02]  /*589d0*/  IADD3 R14, R20, c[0x0][0x198], RZ ;  /* 0x00006600140e7a10 */ /* 0x001fe40007ffe0ff */
[----:B------:R-:W-:-:S02]  /*589e0*/  PRMT R23, R26, 0x7632, R23 ;  /* 0x000076321a177816 */ /* 0x000fc40000000017 */
[C---:B------:R-:W-:Y:S01]  /*589f0*/  IADD3 R22, R14.reuse, c[0x0][0x198], RZ ;  /* 0x000066000e167a10 */ /* 0x040fe20007ffe0ff */
[C---:B-1----:R-:W-:Y:S01]  /*58a00*/  IMAD.WIDE R12, R14.reuse, 0x2, R16 ;  /* 0x000000020e0c7825 */ /* 0x042fe200078e0210 */
[----:B------:R-:W3:Y:S03]  /*58a10*/  LDL.LU R26, [R1+0x13c] ;  /* 0x00013c00011a7983 */ /* 0x000ee60000300800 */
[----:B------:R-:W-:Y:S01]  /*58a20*/  IMAD.WIDE R14, R14, 0x2, R18 ;  /* 0x000000020e0e7825 */ /* 0x000fe200078e0212 */
[----:B------:R-:W-:Y:S04]  /*58a30*/  @P4 STG.E.U16 [R12.64], R2 ;  /* 0x000000020c004986 */ /* 0x000fe8000c101506 */
[----:B------:R0:W-:Y:S04]  /*58a40*/  @P3 STG.E.U16 [R14.64], R23 ;  /* 0x000000170e003986 */ /* 0x0001e8000c101506 */
[----:B0-----:R-:W4:Y:S01]  /*58a50*/  LDL.LU R15, [R1+0x4dc] ;  /* 0x0004dc00010f7983 */ /* 0x001f220000300800 */
[----:B------:R-:W-:-:S02]  /*58a60*/  IADD3 R24, R3, 0xfe, RZ ;  /* 0x000000fe03187810 */ /* 0x000fc40007ffe0ff */
[----:B------:R-:W-:Y:S02]  /*58a70*/  IADD3 R21, R3, 0xfc, RZ ;  /* 0x000000fc03157810 */ /* 0x000fe40007ffe0ff */
[----:B------:R-:W-:Y:S02]  /*58a80*/  ISETP.GE.AND P3, PT, R24, c[0x0][0x17c], PT ;  /* 0x00005f0018007a0c */ /* 0x000fe40003f66270 */
[----:B------:R-:W-:Y:S01]  /*58a90*/  ISETP.GE.AND P6, PT, R21, c[0x0][0x17c], PT ;  /* 0x00005f0015007a0c */ /* 0x000fe20003fc6270 */
[----:B------:R-:W3:Y:S03]  /*58aa0*/  LDL.LU R24, [R1+0x4cc] ;  /* 0x0004cc0001187983 */ /* 0x000ee60000300800 */
[----:B------:R-:W-:Y:S02]  /*58ab0*/  ISETP.LT.AND P2, PT, R28, c[0x0][0x178], !P6 ;  /* 0x00005e001c007a0c */ /* 0x000fe40007741270 */
[----:B------:R-:W-:Y:S01]  /*58ac0*/  ISETP.LT.AND P6, PT, R29, c[0x0][0x178], !P6 ;  /* 0x00005e001d007a0c */ /* 0x000fe200077c1270 */
[----:B------:R-:W-:-:S04]  /*58ad0*/  IMAD.WIDE R20, R22, 0x2, R16 ;  /* 0x0000000216147825 */ /* 0x000fc800078e0210 */
[----:B------:R-:W-:Y:S01]  /*58ae0*/  IMAD.WIDE R12, R22, 0x2, R18 ;  /* 0x00000002160c7825 */ /* 0x000fe200078e0212 */
[----:B------:R-:W-:-:S04]  /*58af0*/  IADD3 R25, R3, 0xfd, RZ ;  /* 0x000000fd03197810 */ /* 0x000fc80007ffe0ff */
[----:B------:R-:W-:Y:S02]  /*58b00*/  ISETP.GE.AND P4, PT, R25, c[0x0][0x17c], PT ;  /* 0x00005f0019007a0c */ /* 0x000fe40003f86270 */
[----:B------:R-:W-:Y:S01]  /*58b10*/  IADD3 R2, R22, c[0x0][0x198], RZ ;  /* 0x0000660016027a10 */ /* 0x000fe20007ffe0ff */
[----:B----4-:R0:W-:Y:S04]  /*58b20*/  @P2 STG.E.U16 [R20.64], R15 ;  /* 0x0000000f14002986 */ /* 0x0101e8000c101506 */
[----:B--2---:R1:W-:Y:S01]  /*58b30*/  @P6 STG.E.U16 [R12.64], R11 ;  /* 0x0000000b0c006986 */ /* 0x0043e2000c101506 */
[----:B0-----:R-:W-:-:S03]  /*58b40*/  PRMT R21, R11, 0x7632, R21 ;  /* 0x000076320b157816 */ /* 0x001fc60000000015 */
[----:B-1----:R-:W2:Y:S04]  /*58b50*/  LDL.LU R11, [R1+0x420] ;  /* 0x00042000010b7983 */ /* 0x002ea80000300800 */
[----:B------:R-:W4:Y:S01]  /*58b60*/  LDL.LU R23, [R1+0x380] ;  /* 0x0003800001177983 */ /* 0x000f220000300800 */
[C---:B------:R-:W-:Y:S02]  /*58b70*/  ISETP.LT.AND P2, PT, R28.reuse, c[0x0][0x178], !P4 ;  /* 0x00005e001c007a0c */ /* 0x040fe40006741270 */
[----:B------:R-:W-:Y:S02]  /*58b80*/  ISETP.LT.AND P4, PT, R29, c[0x0][0x178], !P4 ;  /* 0x00005e001d007a0c */ /* 0x000fe40006781270 */
[----:B------:R-:W-:Y:S01]  /*58b90*/  ISETP.LT.AND P6, PT, R28, c[0x0][0x178], !P3 ;  /* 0x00005e001c007a0c */ /* 0x000fe20005fc1270 */
[----:B------:R-:W-:Y:S01]  /*58ba0*/  IMAD.WIDE R12, R2, 0x2, R16 ;  /* 0x00000002020c7825 */ /* 0x000fe200078e0210 */
[----:B------:R-:W-:-:S03]  /*58bb0*/  PRMT R20, R15, 0x7632, R20 ;  /* 0x000076320f147816 */ /* 0x000fc60000000014 */
[C---:B------:R-:W-:Y:S01]  /*58bc0*/  IMAD.WIDE R14, R2.reuse, 0x2, R18 ;  /* 0x00000002020e7825 */ /* 0x040fe200078e0212 */
[----:B------:R-:W-:Y:S02]  /*58bd0*/  IADD3 R2, R2, c[0x0][0x198], RZ ;  /* 0x0000660002027a10 */ /* 0x000fe40007ffe0ff */
[----:B------:R-:W-:Y:S02]  /*58be0*/  IADD3 R22, R3, 0xff, RZ ;  /* 0x000000ff03167810 */ /* 0x000fe40007ffe0ff */
[----:B------:R-:W-:Y:S01]  /*58bf0*/  ISETP.LT.AND P3, PT, R29, c[0x0][0x178], !P3 ;  /* 0x00005e001d007a0c */ /* 0x000fe20005f61270 */
[----:B------:R0:W-:Y:S01]  /*58c00*/  @P2 STG.E.U16 [R12.64], R20 ;  /* 0x000000140c002986 */ /* 0x0001e2000c101506 */
[----:B------:R-:W-:-:S03]  /*58c10*/  ISETP.GE.AND P2, PT, R22, c[0x0][0x17c], PT ;  /* 0x00005f0016007a0c */ /* 0x000fc60003f46270 */
[----:B------:R1:W-:Y:S01]  /*58c20*/  @P4 STG.E.U16 [R14.64], R21 ;  /* 0x000000150e004986 */ /* 0x0003e2000c101506 */
[----:B------:R-:W-:Y:S01]  /*58c30*/  ISETP.LT.AND P4, PT, R28, c[0x0][0x178], !P2 ;  /* 0x00005e001c007a0c */ /* 0x000fe20005781270 */
[----:B0-----:R-:W-:Y:S01]  /*58c40*/  IMAD.WIDE R12, R2, 0x2, R16 ;  /* 0x00000002020c7825 */ /* 0x001fe200078e0210 */
[----:B------:R-:W-:-:S03]  /*58c50*/  IADD3 R20, R3, 0x100, RZ ;  /* 0x0000010003147810 */ /* 0x000fc60007ffe0ff */
[----:B-1----:R-:W-:Y:S01]  /*58c60*/  IMAD.WIDE R14, R2, 0x2, R18 ;  /* 0x00000002020e7825 */ /* 0x002fe200078e0212 */
[----:B---3--:R0:W-:Y:S01]  /*58c70*/  @P6 STG.E.U16 [R12.64], R24 ;  /* 0x000000180c006986 */ /* 0x0081e2000c101506 */
[----:B------:R-:W-:Y:S02]  /*58c80*/  ISETP.GE.AND P6, PT, R20, c[0x0][0x17c], PT ;  /* 0x00005f0014007a0c */ /* 0x000fe40003fc6270 */
[----:B------:R-:W-:Y:S01]  /*58c90*/  IADD3 R2, R2, c[0x0][0x198], RZ ;  /* 0x0000660002027a10 */ /* 0x000fe20007ffe0ff */
[----:B------:R1:W-:Y:S01]  /*58ca0*/  @P3 STG.E.U16 [R14.64], R26 ;  /* 0x0000001a0e003986 */ /* 0x0003e2000c101506 */
[----:B------:R-:W-:Y:S02]  /*58cb0*/  ISETP.LT.AND P2, PT, R29, c[0x0][0x178], !P2 ;  /* 0x00005e001d007a0c */ /* 0x000fe40005741270 */
[----:B------:R-:W-:Y:S02]  /*58cc0*/  ISETP.LT.AND P3, PT, R28, c[0x0][0x178], !P6 ;  /* 0x00005e001c007a0c */ /* 0x000fe40007761270 */
[----:B------:R-:W-:Y:S01]  /*58cd0*/  PRMT R20, R24, 0x7632, R20 ;  /* 0x0000763218147816 */ /* 0x000fe20000000014 */
[----:B0-----:R-:W-:-:S04]  /*58ce0*/  IMAD.WIDE R12, R2, 0x2, R16 ;  /* 0x00000002020c7825 */ /* 0x001fc800078e0210 */
[C---:B-1----:R-:W-:Y:S01]  /*58cf0*/  IMAD.WIDE R14, R2.reuse, 0x2, R18 ;  /* 0x00000002020e7825 */ /* 0x042fe200078e0212 */
[----:B------:R-:W-:Y:S01]  /*58d00*/  IADD3 R2, R2, c[0x0][0x198], RZ ;  /* 0x0000660002027a10 */ /* 0x000fe20007ffe0ff */
[----:B------:R0:W-:Y:S01]  /*58d10*/  @P4 STG.E.U16 [R12.64], R20 ;  /* 0x000000140c004986 */ /* 0x0001e2000c101506 */
[----:B------:R-:W-:Y:S02]  /*58d20*/  ISETP.LT.AND P6, PT, R29, c[0x0][0x178], !P6 ;  /* 0x00005e001d007a0c */ /* 0x000fe400077c1270 */
[----:B------:R-:W-:Y:S02]  /*58d30*/  PRMT R21, R26, 0x7632, R21 ;  /* 0x000076321a157816 */ /* 0x000fe40000000015 */
[----:B------:R-:W-:Y:S01]  /*58d40*/  ISETP.LT.AND P4, PT, R28, c[0x0][0x178], !P5 ;  /* 0x00005e001c007a0c */ /* 0x000fe20006f81270 */
[----:B------:R-:W3:Y:S01]  /*58d50*/  LDL.LU R26, [R1+0x3a0] ;  /* 0x0003a000011a7983 */ /* 0x000ee20000300800 */
[----:B0-----:R-:W-:Y:S01]  /*58d60*/  IMAD.WIDE R12, R2, 0x2, R16 ;  /* 0x00000002020c7825 */ /* 0x001fe200078e0210 */
[----:B------:R-:W-:-:S02]  /*58d70*/  IADD3 R20, R3, 0x106, RZ ;  /* 0x0000010603147810 */ /* 0x000fc40007ffe0ff */
[----:B------:R0:W-:Y:S02]  /*58d80*/  @P2 STG.E.U16 [R14.64], R21 ;  /* 0x000000150e002986 */ /* 0x0001e4000c101506 */
[----:B------:R-:W-:Y:S02]  /*58d90*/  ISETP.GE.AND P2, PT, R20, c[0x0][0x17c], PT ;  /* 0x00005f0014007a0c */ /* 0x000fe40003f46270 */
[----:B------:R-:W-:Y:S02]  /*58da0*/  IADD3 R20, R2, c[0x0][0x198], RZ ;  /* 0x0000660002147a10 */ /* 0x000fe40007ffe0ff */
[----:B0-----:R-:W-:Y:S01]  /*58db0*/  IADD3 R14, R3, 0x102, RZ ;  /* 0x00000102030e7810 */ /* 0x001fe20007ffe0ff */
[----:B--2---:R0:W-:Y:S03]  /*58dc0*/  @P3 STG.E.U16 [R12.64], R11 ;  /* 0x0000000b0c003986 */ /* 0x0041e6000c101506 */
[----:B------:R-:W-:Y:S01]  /*58dd0*/  ISETP.GE.AND P3, PT, R14, c[0x0][0x17c], PT ;  /* 0x00005f000e007a0c */ /* 0x000fe20003f66270 */
        /* <DEDUP_REMOVED lines=17> */
[----:B------:R-:W-:Y:S01]  /*58ef0*/  @P5 STG.E.U16 [R12.64], R22 ;  /* 0x000000160c005986 */ /* 0x000fe2000c101506 */
[----:B------:R-:W-:-:S04]  /*58f00*/  IADD3 R24, R3, 0x104, RZ ;  /* 0x0000010403187810 */ /* 0x000fc80007ffe0ff */
[----:B------:R-:W-:Y:S01]  /*58f10*/  ISETP.GE.AND P5, PT, R24, c[0x0][0x17c], PT ;  /* 0x00005f0018007a0c */ /* 0x000fe20003fa6270 */
[----:B----4-:R0:W-:Y:S04]  /*58f20*/  @P6 STG.E.U16 [R14.64], R23 ;  /* 0x000000170e006986 */ /* 0x0101e8000c101506 */
[----:B---3--:R-:W-:Y:S01]  /*58f30*/  @P3 STG.E.U16 [R20.64], R26 ;  /* 0x0000001a14003986 */ /* 0x008fe2000c101506 */
[----:B------:R-:W-:Y:S02]  /*58f40*/  ISETP.LT.AND P3, PT, R28, c[0x0][0x178], !P4 ;  /* 0x00005e001c007a0c */ /* 0x000fe40006761270 */
[----:B------:R-:W-:Y:S02]  /*58f50*/  PRMT R24, R23, 0x7632, R24 ;  /* 0x0000763217187816 */ /* 0x000fe40000000018 */
[----:B0-----:R-:W-:-:S05]  /*58f60*/  IADD3 R14, R2, c[0x0][0x198], RZ ;  /* 0x00006600020e7a10 */ /* 0x001fca0007ffe0ff */
[----:B------:R-:W-:-:S05]  /*58f70*/  IMAD.WIDE R12, R14, 0x2, R16 ;  /* 0x000000020e0c7825 */ /* 0x000fca00078e0210 */
[----:B------:R0:W-:Y:S04]  /*58f80*/  @P3 STG.E.U16 [R12.64], R24 ;  /* 0x000000180c003986 */ /* 0x0001e8000c101506 */
[----:B0-----:R-:W3:Y:S01]  /*58f90*/  LDL.LU R24, [R1+0x460] ;  /* 0x0004600001187983 */ /* 0x001ee20000300800 */
[----:B------:R-:W-:Y:S02]  /*58fa0*/  ISETP.LT.AND P4, PT, R29, c[0x0][0x178], !P4 ;  /* 0x00005e001d007a0c */ /* 0x000fe40006781270 */
[----:B------:R-:W-:Y:S02]  /*58fb0*/  ISETP.LT.AND P6, PT, R28, c[0x0][0x178], !P5 ;  /* 0x00005e001c007a0c */ /* 0x000fe40006fc1270 */
[----:B------:R-:W-:Y:S02]  /*58fc0*/  PRMT R25, R26, 0x7632, R25 ;  /* 0x000076321a197816 */ /* 0x000fe40000000019 */
[----:B------:R-:W-:-:S02]  /*58fd0*/  IADD3 R2, R14, c[0x0][0x198], RZ ;  /* 0x000066000e027a10 */ /* 0x000fc40007ffe0ff */
[----:B------:R-:W-:Y:S01]  /*58fe0*/  IADD3 R26, R3, 0x105, RZ ;  /* 0x00000105031a7810 */ /* 0x000fe20007ffe0ff */
[----:B------:R-:W-:Y:S01]  /*58ff0*/  IMAD.WIDE R14, R14, 0x2, R18 ;  /* 0x000000020e0e7825 */ /* 0x000fe200078e0212 */
[----:B------:R-:W-:Y:S02]  /*59000*/  ISETP.LT.AND P5, PT, R29, c[0x0][0x178], !P5 ;  /* 0x00005e001d007a0c */ /* 0x000fe40006fa1270 */
[----:B------:R-:W-:Y:S01]  /*59010*/  ISETP.GE.AND P3, PT, R26, c[0x0][0x17c], PT ;  /* 0x00005f001a007a0c */ /* 0x000fe20003f66270 */
[----:B------:R-:W-:Y:S01]  /*59020*/  IMAD.WIDE R20, R2, 0x2, R16 ;  /* 0x0000000202147825 */ /* 0x000fe200078e0210 */
[----:B------:R-:W-:Y:S02]  /*59030*/  @P4 STG.E.U16 [R14.64], R25 ;  /* 0x000000190e004986 */ /* 0x000fe4000c101506 */
[----:B------:R-:W-:Y:S01]  /*59040*/  ISETP.LT.AND P4, PT, R28, c[0x0][0x178], !P3 ;  /* 0x00005e001c007a0c */ /* 0x000fe20005f81270 */
[----:B------:R-:W-:Y:S01]  /*59050*/  IMAD.WIDE R22, R2, 0x2, R18 ;  /* 0x0000000202167825 */ /* 0x000fe200078e0212 */
[----:B--2---:R-:W-:Y:S01]  /*59060*/  PRMT R13, R11, 0x7632, R13 ;  /* 0x000076320b0d7816 */ /* 0x004fe2000000000d */
[----:B---3--:R0:W-:Y:S01]  /*59070*/  @P6 STG.E.U16 [R20.64], R24 ;  /* 0x0000001814006986 */ /* 0x0081e2000c101506 */
[----:B------:R-:W-:-:S03]  /*59080*/  PRMT R12, R24, 0x7632, R12 ;  /* 0x00007632180c7816 */ /* 0x000fc6000000000c */
[----:B------:R1:W-:Y:S01]  /*59090*/  @P5 STG.E.U16 [R22.64], R11 ;  /* 0x0000000b16005986 */ /* 0x0003e2000c101506 */
[----:B0-----:R-:W-:-:S03]  /*590a0*/  IADD3 R20, R2, c[0x0][0x198], RZ ;  /* 0x0000660002147a10 */ /* 0x001fc60007ffe0ff */
[----:B-1----:R-:W2:Y:S02]  /*590b0*/  LDL.LU R11, [R1+0x500] ;  /* 0x00050000010b7983 */ /* 0x002ea40000300800 */
[----:B------:R-:W-:Y:S02]  /*590c0*/  IMAD.WIDE R14, R20, 0x2, R16 ;  /* 0x00000002140e7825 */ /* 0x000fe400078e0210 */
[----:B------:R-:W3:Y:S04]  /*590d0*/  LDL.LU R26, [R1+0x410] ;  /* 0x00041000011a7983 */ /* 0x000ee80000300800 */
[----:B------:R0:W-:Y:S04]  /*590e0*/  @P4 STG.E.U16 [R14.64], R12 ;  /* 0x0000000c0e004986 */ /* 0x0001e8000c101506 */
[----:B0-----:R-:W4:Y:S04]  /*590f0*/  LDL.LU R14, [R1+0x4e0] ;  /* 0x0004e000010e7983 */ /* 0x001f280000300800 */
[----:B------:R-:W2:Y:S01]  /*59100*/  LDL.LU R15, [R1+0x350] ;  /* 0x00035000010f7983 */ /* 0x000ea20000300800 */
[----:B------:R-:W-:-:S02]  /*59110*/  ISETP.LT.AND P3, PT, R29, c[0x0][0x178], !P3 ;  /* 0x00005e001d007a0c */ /* 0x000fc40005f61270 */
[C---:B------:R-:W-:Y:S02]  /*59120*/  IADD3 R2, R3.reuse, 0x107, RZ ;  /* 0x0000010703027810 */ /* 0x040fe40007ffe0ff */
[C---:B------:R-:W-:Y:S01]  /*59130*/  IADD3 R24, R20.reuse, c[0x0][0x198], RZ ;  /* 0x0000660014187a10 */ /* 0x040fe20007ffe0ff */
[----:B------:R-:W-:Y:S01]  /*59140*/  IMAD.WIDE R20, R20, 0x2, R18 ;  /* 0x0000000214147825 */ /* 0x000fe200078e0212 */
[----:B------:R-:W-:Y:S02]  /*59150*/  ISETP.LT.AND P5, PT, R28, c[0x0][0x178], !P2 ;  /* 0x00005e001c007a0c */ /* 0x000fe400057a1270 */
[----:B------:R-:W-:Y:S02]  /*59160*/  ISETP.GE.AND P4, PT, R2, c[0x0][0x17c], PT ;  /* 0x00005f0002007a0c */ /* 0x000fe40003f86270 */
[C---:B------:R-:W-:Y:S02]  /*59170*/  IADD3 R22, R3.reuse, 0x10b, RZ ;  /* 0x0000010b03167810 */ /* 0x040fe40007ffe0ff */
[----:B------:R-:W-:Y:S01]  /*59180*/  IADD3 R2, R3, 0x108, RZ ;  /* 0x0000010803027810 */ /* 0x000fe20007ffe0ff */
[----:B------:R0:W-:Y:S01]  /*59190*/  @P3 STG.E.U16 [R20.64], R13 ;  /* 0x0000000d14003986 */ /* 0x0001e2000c101506 */
[----:B------:R-:W-:-:S02]  /*591a0*/  ISETP.LT.AND P6, PT, R29, c[0x0][0x178], !P2 ;  /* 0x00005e001d007a0c */ /* 0x000fc400057c1270 */
[----:B------:R-:W-:Y:S01]  /*591b0*/  ISETP.GE.AND P2, PT, R22, c[0x0][0x17c], PT ;  /* 0x00005f0016007a0c */ /* 0x000fe20003f46270 */
[----:B------:R-:W-:Y:S01]  /*591c0*/  IMAD.WIDE R22, R24, 0x2, R16 ;  /* 0x0000000218167825 */ /* 0x000fe200078e0210 */
[----:B------:R-:W-:Y:S02]  /*591d0*/  ISETP.GE.AND P3, PT, R2, c[0x0][0x17c], PT ;  /* 0x00005f0002007a0c */ /* 0x000fe40003f66270 */
[C---:B------:R-:W-:Y:S01]  /*591e0*/  IADD3 R2, R24.reuse, c[0x0][0x198], RZ ;  /* 0x0000660018027a10 */ /* 0x040fe20007ffe0ff */
[----:B0-----:R-:W-:Y:S02]  /*591f0*/  IMAD.WIDE R12, R24, 0x2, R18 ;  /* 0x00000002180c7825 */ /* 0x001fe400078e0212 */
[----:B------:R-:W3:Y:S04]  /*59200*/  LDL.LU R24, [R1+0x510] ;  /* 0x0005100001187983 */ /* 0x000ee80000300800 */
[----:B----4-:R0:W-:Y:S04]  /*59210*/  @P5 STG.E.U16 [R22.64], R14 ;  /* 0x0000000e16005986 */ /* 0x0101e8000c101506 */
[----:B0-----:R-:W4:Y:S01]  /*59220*/  LDL.LU R23, [R1+0x450] ;  /* 0x0004500001177983 */ /* 0x001f220000300800 */
[----:B------:R-:W-:-:S02]  /*59230*/  ISETP.LT.AND P5, PT, R28, c[0x0][0x178], !P4 ;  /* 0x00005e001c007a0c */ /* 0x000fc400067a1270 */
[----:B------:R-:W-:Y:S01]  /*59240*/  ISETP.LT.AND P4, PT, R29, c[0x0][0x178], !P4 ;  /* 0x00005e001d007a0c */ /* 0x000fe20006781270 */
[----:B--2---:R0:W-:Y:S01]  /*59250*/  @P6 STG.E.U16 [R12.64], R15 ;  /* 0x0000000f0c006986 */ /* 0x0041e2000c101506 */
[----:B------:R-:W-:Y:S02]  /*59260*/  PRMT R20, R14, 0x7632, R20 ;  /* 0x000076320e147816 */ /* 0x000fe40000000014 */
[----:B------:R-:W-:Y:S02]  /*59270*/  PRMT R21, R15, 0x7632, R21 ;  /* 0x000076320f157816 */ /* 0x000fe40000000015 */
[----:B------:R-:W-:Y:S02]  /*59280*/  ISETP.LT.AND P6, PT, R28, c[0x0][0x178], !P3 ;  /* 0x00005e001c007a0c */ /* 0x000fe40005fc1270 */
[----:B------:R-:W-:Y:S02]  /*59290*/  IADD3 R22, R3, 0x109, RZ ;  /* 0x0000010903167810 */ /* 0x000fe40007ffe0ff */
[----:B------:R-:W-:Y:S01]  /*592a0*/  ISETP.LT.AND P3, PT, R29, c[0x0][0x178], !P3 ;  /* 0x00005e001d007a0c */ /* 0x000fe20005f61270 */
[----:B0-----:R-:W-:-:S04]  /*592b0*/  IMAD.WIDE R14, R2, 0x2, R16 ;  /* 0x00000002020e7825 */ /* 0x001fc800078e0210 */
[C---:B------:R-:W-:Y:S01]  /*592c0*/  IMAD.WIDE R12, R2.reuse, 0x2, R18 ;  /* 0x00000002020c7825 */ /* 0x040fe200078e0212 */
[----:B------:R-:W-:Y:S01]  /*592d0*/  IADD3 R2, R2, c[0x0][0x198], RZ ;  /* 0x0000660002027a10 */ /* 0x000fe20007ffe0ff */
        /* <DEDUP_REMOVED lines=8> */
[----:B------:R0:W-:Y:S01]  /*59360*/  @P6 STG.E.U16 [R12.64], R11 ;  /* 0x0000000b0c006986 */ /* 0x0001e2000c101506 */
[----:B------:R-:W-:Y:S02]  /*59370*/  ISETP.GE.AND P6, PT, R20, c[0x0][0x17c], PT ;  /* 0x00005f0014007a0c */ /* 0x000fe40003fc6270 */
[----:B------:R-:W-:Y:S01]  /*59380*/  IADD3 R2, R2, c[0x0][0x198], RZ ;  /* 0x0000660002027a10 */ /* 0x000fe20007ffe0ff */
[----:B---3--:R1:W-:Y:S01]  /*59390*/  @P3 STG.E.U16 [R14.64], R26 ;  /* 0x0000001a0e003986 */ /* 0x0083e2000c101506 */
        /* <DEDUP_REMOVED lines=10> */
[----:B------:R-:W2:Y:S01]  /*59440*/  LDL.LU R11, [R1+0x17f8] ;  /* 0x0017f800010b7983 */ /* 0x000ea20000300800 */
[----:B0-----:R-:W-:-:S03]  /*59450*/  IMAD.WIDE R12, R2, 0x2, R16 ;  /* 0x00000002020c7825 */ /* 0x001fc600078e0210 */
[----:B------:R-:W3:Y:S01]  /*59460*/  LDL.LU R26, [R1+0x370] ;  /* 0x00037000011a7983 */ /* 0x000ee20000300800 */
[----:B-1----:R-:W-:-:S03]  /*59470*/  IADD3 R14, R3, 0x10c, RZ ;  /* 0x0000010c030e7810 */ /* 0x002fc60007ffe0ff */
[----:B------:R0:W-:Y:S01]  /*59480*/  @P3 STG.E.U16 [R12.64], R24 ;  /* 0x000000180c003986 */ /* 0x0001e2000c101506 */
[----:B------:R-:W-:Y:S02]  /*59490*/  IADD3 R20, R2, c[0x0][0x198], RZ ;  /* 0x0000660002147a10 */ /* 0x000fe40007ffe0ff */
[----:B------:R-:W-:-:S03]  /*594a0*/  ISETP.GE.AND P3, PT, R14, c[0x0][0x17c], PT ;  /* 0x00005f000e007a0c */ /* 0x000fc60003f66270 */
[----:B------:R-:W-:-:S04]  /*594b0*/  IMAD.WIDE R14, R20, 0x2, R16 ;  /* 0x00000002140e7825 */ /* 0x000fc800078e0210 */
[----:B0-----:R-:W-:Y:S01]  /*594c0*/  IMAD.WIDE R12, R2, 0x2, R18 ;  /* 0x00000002020c7825 */ /* 0x001fe200078e0212 */
[----:B------:R-:W-:-:S04]  /*594d0*/  PRMT R2, R24, 0x7632, R2 ;  /* 0x0000763218027816 */ /* 0x000fc80000000002 */
[----:B----4-:R0:W-:Y:S01]  /*594e0*/  @P6 STG.E.U16 [R12.64], R23 ;  /* 0x000000170c006986 */ /* 0x0101e2000c101506 */
[----:B------:R-:W-:-:S03]  /*594f0*/  PRMT R22, R23, 0x7632, R22 ;  /* 0x0000763217167816 */ /* 0x000fc60000000016 */
        /* <DEDUP_REMOVED lines=22> */
[----:B------:R-:W-:Y:S02]  /*59660*/  ISETP.LT.AND P5, PT, R29, c[0x0][0x178], !P5 ;  /* 0x00005e001d007a0c */ /* 0x000fe40006fa1270 */
[----:B------:R-:W-:Y:S02]  /*59670*/  IADD3 R24, R3, 0x10e, RZ ;  /* 0x0000010e03187810 */ /* 0x000fe40007ffe0ff */
[----:B------:R-:W-:Y:S02]  /*59680*/  PRMT R25, R26, 0x7632, R25 ;  /* 0x000076321a197816 */ /* 0x000fe40000000019 */
[----:B------:R-:W-:-:S02]  /*59690*/  ISETP.GE.AND P2, PT, R24, c[0x0][0x17c], PT ;  /* 0x00005f0018007a0c */ /* 0x000fc40003f46270 */
[C---:B------:R-:W-:Y:S01]  /*596a0*/  IADD3 R24, R14.reuse, c[0x0][0x198], RZ ;  /* 0x000066000e187a10 */ /* 0x040fe20007ffe0ff */
[----:B------:R-:W-:Y:S01]  /*596b0*/  IMAD.WIDE R14, R14, 0x2, R18 ;  /* 0x000000020e0e7825 */ /* 0x000fe200078e0212 */
[----:B------:R-:W-:-:S04]  /*596c0*/  IADD3 R26, R3, 0x10f, RZ ;  /* 0x0000010f031a7810 */ /* 0x000fc80007ffe0ff */
[----:B------:R-:W-:Y:S01]  /*596d0*/  ISETP.GE.AND P3, PT, R26, c[0x0][0x17c], PT ;  /* 0x00005f001a007a0c */ /* 0x000fe20003f66270 */
[----:B------:R0:W-:Y:S01]  /*596e0*/  @P5 STG.E.U16 [R14.64], R25 ;  /* 0x000000190e005986 */ /* 0x0001e2000c101506 */
[----:B------:R-:W-:Y:S01]  /*596f0*/  IMAD.WIDE R20, R24, 0x2, R16 ;  /* 0x0000000218147825 */ /* 0x000fe200078e0210 */
[----:B------:R-:W-:Y:S02]  /*59700*/  ISETP.LT.AND P6, PT, R28, c[0x0][0x178], !P2 ;  /* 0x00005e001c007a0c */ /* 0x000fe400057c1270 */
[----:B------:R-:W4:Y:S01]  /*59710*/  LDL.LU R26, [R1+0x4f0] ;  /* 0x0004f000011a7983 */ /* 0x000f220000300800 */
[C---:B------:R-:W-:Y:S01]  /*59720*/  IMAD.WIDE R22, R24.reuse, 0x2, R18 ;  /* 0x0000000218167825 */ /* 0x040fe200078e0212 */
[----:B------:R-:W-:Y:S02]  /*59730*/  ISETP.LT.AND P2, PT, R29, c[0x0][0x178], !P2 ;  /* 0x00005e001d007a0c */ /* 0x000fe40005741270 */
[----:B0-----:R-:W2:Y:S01]  /*59740*/  LDL.LU R25, [R1+0x430] ;  /* 0x0004300001197983 */ /* 0x001ea20000300800 */
[----:B------:R-:W-:-:S03]  /*59750*/  IADD3 R14, R24, c[0x0][0x198], RZ ;  /* 0x00006600180e7a10 */ /* 0x000fc60007ffe0ff */
[----:B------:R-:W2:Y:S01]  /*59760*/  LDL.LU R24, [R1+0x560] ;  /* 0x0005600001187983 */ /* 0x000ea20000300800 */
[----:B------:R-:W-:-:S03]  /*59770*/  ISETP.LT.AND P5, PT, R28, c[0x0][0x178], !P3 ;  /* 0x00005e001c007a0c */ /* 0x000fc60005fa1270 */
[----:B---3--:R0:W-:Y:S01]  /*59780*/  @P6 STG.E.U16 [R20.64], R13 ;  /* 0x0000000d14006986 */ /* 0x0081e2000c101506 */
[----:B------:R-:W-:-:S03]  /*59790*/  PRMT R2, R13, 0x7632, R2 ;  /* 0x000076320d027816 */ /* 0x000fc60000000002 */
[----:B------:R1:W-:Y:S01]  /*597a0*/  @P2 STG.E.U16 [R22.64], R8 ;  /* 0x0000000816002986 */ /* 0x0003e2000c101506 */
[----:B0-----:R-:W-:Y:S01]  /*597b0*/  IMAD.WIDE R12, R14, 0x2, R16 ;  /* 0x000000020e0c7825 */ /* 0x001fe200078e0210 */
[----:B-1----:R-:W-:-:S04]  /*597c0*/  IADD3 R23, R3, 0x111, RZ ;  /* 0x0000011103177810 */ /* 0x002fc80007ffe0ff */
[----:B------:R0:W-:Y:S01]  /*597d0*/  @P5 STG.E.U16 [R12.64], R2 ;  /* 0x000000020c005986 */ /* 0x0001e2000c101506 */
[----:B------:R-:W-:-:S03]  /*597e0*/  ISETP.GE.AND P5, PT, R23, c[0x0][0x17c], PT ;  /* 0x00005f0017007a0c */ /* 0x000fc60003fa6270 */
[----:B------:R-:W3:Y:S01]  /*597f0*/  LDL.LU R23, [R1+0x570] ;  /* 0x0005700001177983 */ /* 0x000ee20000300800 */
[C---:B------:R-:W-:Y:S02]  /*59800*/  ISETP.LT.AND P3, PT, R29.reuse, c[0x0][0x178], !P3 ;  /* 0x00005e001d007a0c */ /* 0x040fe40005f61270 */
[----:B------:R-:W-:Y:S02]  /*59810*/  ISETP.LT.AND P6, PT, R28, c[0x0][0x178], !P4 ;  /* 0x00005e001c007a0c */ /* 0x000fe400067c1270 */
[----:B------:R-:W-:Y:S02]  /*59820*/  ISETP.LT.AND P4, PT, R29, c[0x0][0x178], !P4 ;  /* 0x00005e001d007a0c */ /* 0x000fe40006781270 */
[----:B------:R-:W-:Y:S02]  /*59830*/  IADD3 R20, R3, 0x115, RZ ;  /* 0x0000011503147810 */ /* 0x000fe40007ffe0ff */
[C---:B------:R-:W-:Y:S01]  /*59840*/  IADD3 R22, R14.reuse, c[0x0][0x198], RZ ;  /* 0x000066000e167a10 */ /* 0x040fe20007ffe0ff */
[----:B------:R-:W-:Y:S01]  /*59850*/  IMAD.WIDE R14, R14, 0x2, R18 ;  /* 0x000000020e0e7825 */ /* 0x000fe200078e0212 */
[----:B------:R-:W-:-:S02]  /*59860*/  PRMT R8, R8, 0x7632, R8 ;  /* 0x0000763208087816 */ /* 0x000fc40000000008 */
[----:B------:R-:W-:Y:S01]  /*59870*/  ISETP.GE.AND P2, PT, R20, c[0x0][0x17c], PT ;  /* 0x00005f0014007a0c */ /* 0x000fe20003f46270 */
[C---:B------:R-:W-:Y:S01]  /*59880*/  IMAD.WIDE R20, R22.reuse, 0x2, R16 ;  /* 0x0000000216147825 */ /* 0x040fe200078e0210 */
[----:B0-----:R-:W-:Y:S01]  /*59890*/  IADD3 R2, R3, 0x112, RZ ;  /* 0x0000011203027810 */ /* 0x001fe20007ffe0ff */
[----:B------:R-:W-:Y:S02]  /*598a0*/  @P3 STG.E.U16 [R14.64], R8 ;  /* 0x000000080e003986 */ /* 0x000fe4000c101506 */
[----:B------:R-:W-:Y:S02]  /*598b0*/  IMAD.WIDE R12, R22, 0x2, R18 ;  /* 0x00000002160c7825 */ /* 0x000fe400078e0212 */
[----:B--2---:R0:W-:Y:S01]  /*598c0*/  @P6 STG.E.U16 [R20.64], R24 ;  /* 0x0000001814006986 */ /* 0x0041e2000c101506 */
[----:B------:R-:W-:Y:S02]  /*598d0*/  ISETP.LT.AND P6, PT, R28, c[0x0][0x178], !P5 ;  /* 0x00005e001c007a0c */ /* 0x000fe40006fc1270 */
[----:B------:R-:W-:Y:S01]  /*598e0*/  ISETP.LT.AND P5, PT, R29, c[0x0][0x178], !P5 ;  /* 0x00005e001d007a0c */ /* 0x000fe20006fa1270 */
[----:B----4-:R1:W-:Y:S01]  /*598f0*/  @P4 STG.E.U16 [R12.64], R26 ;  /* 0x0000001a0c004986 */ /* 0x0103e2000c101506 */
[----:B------:R-:W-:-:S02]  /*59900*/  ISETP.GE.AND P3, PT, R2, c[0x0][0x17c], PT ;  /* 0x00005f0002007a0c */ /* 0x000fc40003f66270 */
[----:B------:R-:W-:Y:S02]  /*59910*/  IADD3 R2, R22, c[0x0][0x198], RZ ;  /* 0x0000660016027a10 */ /* 0x000fe40007ffe0ff */
[----:B0-----:R-:W-:Y:S02]  /*59920*/  PRMT R20, R26, 0x7632, R20 ;  /* 0x000076321a147816 */ /* 0x001fe40000000014 */
[----:B-1----:R-:W2:Y:S01]  /*59930*/  LDL.LU R26, [R1+0x580] ;  /* 0x00058000011a7983 */ /* 0x002ea20000300800 */
[----:B------:R-:W-:Y:S01]  /*59940*/  PRMT R8, R24, 0x7632, R8 ;  /* 0x0000763218087816 */ /* 0x000fe20000000008 */
[----:B------:R-:W-:Y:S01]  /*59950*/  IMAD.WIDE R14, R2, 0x2, R16 ;  /* 0x00000002020e7825 */ /* 0x000fe200078e0210 */
[----:B------:R-:W-:Y:S01]  /*59960*/  ISETP.LT.AND P4, PT, R28, c[0x0][0x178], !P3 ;  /* 0x00005e001c007a0c */ /* 0x000fe20005f81270 */
[----:B------:R-:W4:Y:S01]  /*59970*/  LDL.LU R24, [R1+0x360] ;  /* 0x0003600001187983 */ /* 0x000f220000300800 */
[----:B------:R-:W-:Y:S01]  /*59980*/  ISETP.LT.AND P3, PT, R29, c[0x0][0x178], !P3 ;  /* 0x00005e001d007a0c */ /* 0x000fe20005f61270 */
[C-C-:B------:R-:W-:Y:S01]  /*59990*/  IMAD.WIDE R12, R2.reuse, 0x2, R18.reuse ;  /* 0x00000002020c7825 */ /* 0x140fe200078e0212 */
[----:B------:R-:W-:Y:S01]  /*599a0*/  IADD3 R2, R2, c[0x0][0x198], RZ ;  /* 0x0000660002027a10 */ /* 0x000fe20007ffe0ff */
[----:B------:R0:W-:Y:S04]  /*599b0*/  @P6 STG.E.U16 [R14.64], R8 ;  /* 0x000000080e006986 */ /* 0x0001e8000c101506 */
[----:B------:R1:W-:Y:S01]  /*599c0*/  @P5 STG.E.U16 [R12.64], R20 ;  /* 0x000000140c005986 */ /* 0x0003e2000c101506 */
[----:B0-----:R-:W-:-:S04]  /*599d0*/  IMAD.WIDE R14, R2, 0x2, R18 ;  /* 0x00000002020e7825 */ /* 0x001fc800078e0212 */
[----:B-1----:R-:W-:Y:S01]  /*599e0*/  IMAD.WIDE R12, R2, 0x2, R16 ;  /* 0x00000002020c7825 */ /* 0x002fe200078e0210 */
[----:B------:R-:W-:-:S04]  /*599f0*/  PRMT R20, R25, 0x7632, R20 ;  /* 0x0000763219147816 */ /* 0x000fc80000000014 */
[----:B---3--:R-:W-:Y:S04]  /*59a00*/  @P4 STG.E.U16 [R12.64], R23 ;  /* 0x000000170c004986 */ /* 0x008fe8000c101506 */
[----:B------:R0:W-:Y:S04]  /*59a10*/  @P3 STG.E.U16 [R14.64], R25 ;  /* 0x000000190e003986 */ /* 0x0001e8000c101506 */
[----:B0-----:R-:W3:Y:S01]  /*59a20*/  LDL.LU R25, [R1+0x590] ;  /* 0x0005900001197983 */ /* 0x001ee20000300800 */
[----:B------:R-:W-:-:S04]  /*59a30*/  IADD3 R21, R3, 0x113, RZ ;  /* 0x0000011303157810 */ /* 0x000fc80007ffe0ff */
[----:B------:R-:W-:Y:S02]  /*59a40*/  ISETP.GE.AND P6, PT, R21, c[0x0][0x17c], PT ;  /* 0x00005f0015007a0c */ /* 0x000fe40003fc6270 */
[----:B------:R-:W-:Y:S02]  /*59a50*/  IADD3 R8, R3, 0x114, RZ ;  /* 0x0000011403087810 */ /* 0x000fe40007ffe0ff */
[----:B------:R-:W-:Y:S02]  /*59a60*/  ISETP.LT.AND P5, PT, R28, c[0x0][0x178], !P6 ;  /* 0x00005e001c007a0c */ /* 0x000fe400077a1270 */
[----:B------:R-:W-:Y:S02]  /*59a70*/  ISETP.LT.AND P6, PT, R29, c[0x0][0x178], !P6 ;  /* 0x00005e001d007a0c */ /* 0x000fe400077c1270 */
[----:B------:R-:W-:Y:S02]  /*59a80*/  IADD3 R2, R2, c[0x0][0x198], RZ ;  /* 0x0000660002027a10 */ /* 0x000fe40007ffe0ff */
[----:B------:R-:W-:-:S02]  /*59a90*/  ISETP.GE.AND P4, PT, R8, c[0x0][0x17c], PT ;  /* 0x00005f0008007a0c */ /* 0x000fc40003f86270 */
[----:B------:R-:W-:Y:S01]  /*59aa0*/  PRMT R8, R23, 0x7632, R8 ;  /* 0x0000763217087816 */ /* 0x000fe20000000008 */
[----:B------:R-:W-:Y:S01]  /*59ab0*/  IMAD.WIDE R12, R2, 0x2, R16 ;  /* 0x00000002020c7825 */ /* 0x000fe200078e0210 */
[----:B------:R-:W-:-:S03]  /*59ac0*/  ISETP.LT.AND P3, PT, R28, c[0x0][0x178], !P4 ;  /* 0x00005e001c007a0c */ /* 0x000fc60006761270 */
        /* <DEDUP_REMOVED lines=9> */
[----:B------:R-:W-:Y:S01]  /*59b60*/  IADD3 R8, R3, 0x116, RZ ;  /* 0x0000011603087810 */ /* 0x000fe20007ffe0ff */
[----:B--2---:R0:W-:Y:S01]  /*59b70*/  @P3 STG.E.U16 [R12.64], R26 ;  /* 0x0000001a0c003986 */ /* 0x0041e2000c101506 */
[----:B-1----:R-:W-:Y:S02]  /*59b80*/  IADD3 R20, R2, c[0x0][0x198], RZ ;  /* 0x0000660002147a10 */ /* 0x002fe40007ffe0ff */
[----:B------:R-:W-:-:S03]  /*59b90*/  ISETP.GE.AND P3, PT, R8, c[0x0][0x17c], PT ;  /* 0x00005f0008007a0c */ /* 0x000fc60003f66270 */
[----:B------:R-:W-:Y:S01]  /*59ba0*/  IMAD.WIDE R14, R20, 0x2, R16 ;  /* 0x00000002140e7825 */ /* 0x000fe200078e0210 */
[----:B------:R-:W-:-:S03]  /*59bb0*/  ISETP.LT.AND P2, PT, R29, c[0x0][0x178], !P2 ;  /* 0x00005e001d007a0c */ /* 0x000fc60005741270 */
[----:B0-----:R-:W-:Y:S01]  /*59bc0*/  IMAD.WIDE R12, R2, 0x2, R18 ;  /* 0x00000002020c7825 */ /* 0x001fe200078e0212 */
[----:B------:R-:W-:Y:S02]  /*59bd0*/  PRMT R2, R26, 0x7632, R2 ;  /* 0x000076321a027816 */ /* 0x000fe40000000002 */
[----:B----4-:R-:W-:Y:S01]  /*59be0*/  PRMT R8, R24, 0x7632, R8 ;  /* 0x0000763218087816 */ /* 0x010fe20000000008 */
[----:B------:R-:W2:Y:S04]  /*59bf0*/  LDL.LU R26, [R1+0x470] ;  /* 0x00047000011a7983 */ /* 0x000ea80000300800 */
[----:B------:R0:W-:Y:S01]  /*59c00*/  @P4 STG.E.U16 [R12.64], R24 ;  /* 0x000000180c004986 */ /* 0x0001e2000c101506 */
[----:B------:R-:W-:Y:S02]  /*59c10*/  ISETP.LT.AND P4, PT, R28, c[0x0][0x178], !P3 ;  /* 0x00005e001c007a0c */ /* 0x000fe40005f81270 */
[----:B------:R-:W-:Y:S01]  /*59c20*/  ISETP.LT.AND P3, PT, R29, c[0x0][0x178], !P3 ;  /* 0x00005e001d007a0c */ /* 0x000fe20005f61270 */
[----:B------:R1:W-:Y:S01]  /*59c30*/  @P6 STG.E.U16 [R14.64], R2 ;  /* 0x000000020e006986 */ /* 0x0003e2000c101506 */
[----:B------:R-:W-:Y:S01]  /*59c40*/  IADD3 R22, R3, 0x117, RZ ;  /* 0x0000011703167810 */ /* 0x000fe20007ffe0ff */
[C---:B0-----:R-:W-:Y:S01]  /*59c50*/  IMAD.WIDE R12, R20.reuse, 0x2, R18 ;  /* 0x00000002140c7825 */ /* 0x041fe200078e0212 */
[----:B-1----:R-:W-:-:S04]  /*59c60*/  IADD3 R2, R20, c[0x0][0x198], RZ ;  /* 0x0000660014027a10 */ /* 0x002fc80007ffe0ff */
[----:B------:R-:W-:Y:S01]  /*59c70*/  @P2 STG.E.U16 [R12.64], R8 ;  /* 0x000000080c002986 */ /* 0x000fe2000c101506 */
[----:B------:R-:W-:Y:S01]  /*59c80*/  ISETP.GE.AND P6, PT, R22, c[0x0][0x17c], PT ;  /* 0x00005f0016007a0c */ /* 0x000fe20003fc6270 */
[----:B------:R-:W-:-:S04]  /*59c90*/  IMAD.WIDE R14, R2, 0x2, R16 ;  /* 0x00000002020e7825 */ /* 0x000fc800078e0210 */
[----:B------:R-:W-:Y:S01]  /*59ca0*/  IMAD.WIDE R20, R2, 0x2, R18 ;  /* 0x0000000202147825 */ /* 0x000fe200078e0212 */
[----:B---3--:R0:W-:Y:S04]  /*59cb0*/  @P4 STG.E.U16 [R14.64], R25 ;  /* 0x000000190e004986 */ /* 0x0081e8000c101506 */
[----:B------:R1:W-:Y:S01]  /*59cc0*/  @P3 STG.E.U16 [R20.64], R4 ;  /* 0x0000000414003986 */ /* 0x0003e2000c101506 */
[----:B------:R-:W-:Y:S02]  /*59cd0*/  ISETP.LT.AND P3, PT, R28, c[0x0][0x178], !P6 ;  /* 0x00005e001c007a0c */ /* 0x000fe40007761270 */
[----:B0-----:R-:W-:Y:S02]  /*59ce0*/  IADD3 R14, R2, c[0x0][0x198], RZ ;  /* 0x00006600020e7a10 */ /* 0x001fe40007ffe0ff */
[----:B-1----:R-:W-:-:S03]  /*59cf0*/  PRMT R4, R25, 0x7632, R4 ;  /* 0x0000763219047816 */ /* 0x002fc60000000004 */
[----:B------:R-:W-:Y:S01]  /*59d00*/  IMAD.WIDE R12, R14, 0x2, R16 ;  /* 0x000000020e0c7825 */ /* 0x000fe200078e0210 */
[----:B------:R-:W3:Y:S05]  /*59d10*/  LDL.LU R25, [R1+0x3b0] ;  /* 0x0003b00001197983 */ /* 0x000eea0000300800 */
[----:B------:R0:W-:Y:S04]  /*59d20*/  @P3 STG.E.U16 [R12.64], R4 ;  /* 0x000000040c003986 */ /* 0x0001e8000c101506 */
[----:B0-----:R-:W4:Y:S01]  /*59d30*/  LDL.LU R13, [R1+0x5c0] ;  /* 0x0005c000010d7983 */ /* 0x001f220000300800 */
[----:B------:R-:W-:-:S04]  /*59d40*/  IADD3 R23, R3, 0x118, RZ ;  /* 0x0000011803177810 */ /* 0x000fc80007ffe0ff */
[----:B------:R-:W-:Y:S02]  /*59d50*/  ISETP.GE.AND P2, PT, R23, c[0x0][0x17c], PT ;  /* 0x00005f0017007a0c */ /* 0x000fe40003f46270 */
[C---:B------:R-:W-:Y:S02]  /*59d60*/  ISETP.LT.AND P6, PT, R29.reuse, c[0x0][0x178], !P6 ;  /* 0x00005e001d007a0c */ /* 0x040fe400077c1270 */
[----:B------:R-:W-:Y:S02]  /*59d70*/  ISETP.LT.AND P4, PT, R28, c[0x0][0x178], !P2 ;  /* 0x00005e001c007a0c */ /* 0x000fe40005781270 */
[----:B------:R-:W-:Y:S02]  /*59d80*/  ISETP.LT.AND P2, PT, R29, c[0x0][0x178], !P2 ;  /* 0x00005e001d007a0c */ /* 0x000fe40005741270 */
[C---:B------:R-:W-:Y:S01]  /*59d90*/  IADD3 R2, R14.reuse, c[0x0][0x198], RZ ;  /* 0x000066000e027a10 */ /* 0x040fe20007ffe0ff */
[----:B------:R-:W-:Y:S01]  /*59da0*/  IMAD.WIDE R14, R14, 0x2, R18 ;  /* 0x000000020e0e7825 */ /* 0x000fe200078e0212 */
[----:B------:R-:W-:-:S03]  /*59db0*/  PRMT R8, R4, 0x7632, R8 ;  /* 0x0000763204087816 */ /* 0x000fc60000000008 */
[----:B------:R-:W-:-:S04]  /*59dc0*/  IMAD.WIDE R20, R2, 0x2, R16 ;  /* 0x0000000202147825 */ /* 0x000fc800078e0210 */
[----:B------:R-:W-:Y:S01]  /*59dd0*/  IMAD.WIDE R22, R2, 0x2, R18 ;  /* 0x0000000202167825 */ /* 0x000fe200078e0212 */
[----:B------:R2:W-:Y:S01]  /*59de0*/  @P6 STG.E.U16 [R14.64], R8 ;  /* 0x000000080e006986 */ /* 0x0005e2000c101506 */
[----:B------:R-:W-:-:S04]  /*59df0*/  IADD3 R24, R3, 0x119, RZ ;  /* 0x0000011903187810 */ /* 0x000fc80007ffe0ff */
[----:B------:R-:W-:Y:S02]  /*59e00*/  ISETP.GE.AND P3, PT, R24, c[0x0][0x17c], PT ;  /* 0x00005f0018007a0c */ /* 0x000fe40003f66270 */
[----:B--2---:R-:W-:Y:S01]  /*59e10*/  PRMT R8, R26, 0x7632, R8 ;  /* 0x000076321a087816 */ /* 0x004fe20000000008 */
[----:B----4-:R-:W-:Y:S04]  /*59e20*/  @P4 STG.E.U16 [R20.64], R13 ;  /* 0x0000000d14004986 */ /* 0x010fe8000c101506 */
[----:B------:R0:W-:Y:S04]  /*59e30*/  @P2 STG.E.U16 [R22.64], R26 ;  /* 0x0000001a16002986 */ /* 0x0001e8000c101506 */
[----:B0-----:R-:W2:Y:S04]  /*59e40*/  LDL.LU R23, [R1+0x5b0] ;  /* 0x0005b00001177983 */ /* 0x001ea80000300800 */
[----:B------:R-:W4:Y:S04]  /*59e50*/  LDL.LU R24, [R1+0x5a0] ;  /* 0x0005a00001187983 */ /* 0x000f280000300800 */
[----:B------:R-:W4:Y:S01]  /*59e60*/  LDL.LU R26, [R1+0x520] ;  /* 0x00052000011a7983 */ /* 0x000f220000300800 */
[----:B------:R-:W-:-:S02]  /*59e70*/  ISETP.LT.AND P4, PT, R28, c[0x0][0x178], !P3 ;  /* 0x00005e001c007a0c */ /* 0x000fc40005f81270 */
[----:B------:R-:W-:Y:S02]  /*59e80*/  IADD3 R14, R2, c[0x0][0x198], RZ ;  /* 0x00006600020e7a10 */ /* 0x000fe40007ffe0ff */
[C---:B------:R-:W-:Y:S02]  /*59e90*/  ISETP.LT.AND P3, PT, R29.reuse, c[0x0][0x178], !P3 ;  /* 0x00005e001d007a0c */ /* 0x040fe40005f61270 */
[----:B------:R-:W-:Y:S02]  /*59ea0*/  ISETP.LT.AND P6, PT, R28, c[0x0][0x178], !P5 ;  /* 0x00005e001c007a0c */ /* 0x000fe40006fc1270 */
[----:B------:R-:W-:Y:S02]  /*59eb0*/  ISETP.LT.AND P5, PT, R29, c[0x0][0x178], !P5 ;  /* 0x00005e001d007a0c */ /* 0x000fe40006fa1270 */
[----:B------:R-:W-:Y:S01]  /*59ec0*/  PRMT R4, R13, 0x7632, R4 ;  /* 0x000076320d047816 */ /* 0x000fe20000000004 */
[----:B------:R-:W-:Y:S01]  /*59ed0*/  IMAD.WIDE R12, R14, 0x2, R16 ;  /* 0x000000020e0c7825 */ /* 0x000fe200078e0210 */
[----:B------:R-:W-:-:S02]  /*59ee0*/  IADD3 R20, R3, 0x11f, RZ ;  /* 0x0000011f03147810 */ /* 0x000fc40007ffe0ff */
[C---:B------:R-:W-:Y:S01]  /*59ef0*/  IADD3 R2, R14.reuse, c[0x0][0x198], RZ ;  /* 0x000066000e027a10 */ /* 0x040fe20007ffe0ff */
[----:B------:R-:W-:Y:S01]  /*59f00*/  IMAD.WIDE R14, R14, 0x2, R18 ;  /* 0x000000020e0e7825 */ /* 0x000fe200078e0212 */
[C---:B------:R-:W-:Y:S01]  /*59f10*/  IADD3 R22, R3.reuse, 0x11b, RZ ;  /* 0x0000011b03167810 */ /* 0x040fe20007ffe0ff */
[----:B------:R0:W-:Y:S01]  /*59f20*/  @P4 STG.E.U16 [R12.64], R4 ;  /* 0x000000040c004986 */ /* 0x0001e2000c101506 */
[----:B------:R-:W-:Y:S01]  /*59f30*/  ISETP.GE.AND P2, PT, R20, c[0x0][0x17c], PT ;  /* 0x00005f0014007a0c */ /* 0x000fe20003f46270 */
[----:B------:R-:W-:Y:S01]  /*59f40*/  IMAD.WIDE R20, R2, 0x2, R16 ;  /* 0x0000000202147825 */ /* 0x000fe200078e0210 */
[----:B------:R-:W-:Y:S01]  /*59f50*/  ISETP.GE.AND P4, PT, R22, c[0x0][0x17c], PT ;  /* 0x00005f0016007a0c */ /* 0x000fe20003f86270 */
[----:B------:R3:W-:Y:S02]  /*59f60*/  @P3 STG.E.U16 [R14.64], R8 ;  /* 0x000000080e003986 */ /* 0x0007e4000c101506 */
[----:B0-----:R-:W-:Y:S01]  /*59f70*/  IMAD.WIDE R12, R2, 0x2, R18 ;  /* 0x00000002020c7825 */ /* 0x001fe200078e0212 */
[----:B------:R-:W-:-:S02]  /*59f80*/  IADD3 R4, R3, 0x11c, RZ ;  /* 0x0000011c03047810 */ /* 0x000fc40007ffe0ff */
[----:B---3--:R-:W-:Y:S02]  /*59f90*/  PRMT R8, R25, 0x7632, R8 ;  /* 0x0000763219087816 */ /* 0x008fe40000000008 */
[----:B------:R-:W-:Y:S02]  /*59fa0*/  ISETP.GE.AND P3, PT, R4, c[0x0][0x17c], PT ;  /* 0x00005f0004007a0c */ /* 0x000fe40003f66270 */
[----:B------:R-:W-:-:S05]  /*59fb0*/  IADD3 R2, R2, c[0x0][0x198], RZ ;  /* 0x0000660002027a10 */ /* 0x000fca0007ffe0ff */
[----:B------:R-:W-:Y:S01]  /*59fc0*/  IMAD.WIDE R14, R2, 0x2, R18 ;  /* 0x00000002020e7825 */ /* 0x000fe200078e0212 */
[----:B--2---:R-:W-:Y:S01]  /*59fd0*/  @P6 STG.E.U16 [R20.64], R23 ;  /* 0x0000001714006986 */ /* 0x004fe2000c101506 */
[----:B------:R-:W-:-:S03]  /*59fe0*/  ISETP.LT.AND P6, PT, R28, c[0x0][0x178], !P4 ;  /* 0x00005e001c007a0c */ /* 0x000fc600067c1270 */
[----:B------:R0:W-:Y:S01]  /*59ff0*/  @P5 STG.E.U16 [R12.64], R25 ;  /* 0x000000190c005986 */ /* 0x0001e2000c101506 */
[----:B------:R-:W-:Y:S02]  /*5a000*/  ISETP.LT.AND P4, PT, R29, c[0x0][0x178], !P4 ;  /* 0x00005e001d007a0c */ /* 0x000fe40006781270 */
[----:B------:R-:W-:Y:S02]  /*5a010*/  PRMT R4, R23, 0x7632, R4 ;  /* 0x0000763217047816 */ /* 0x000fe40000000004 */
[----:B------:R-:W-:Y:S01]  /*5a020*/  ISETP.LT.AND P5, PT, R28, c[0x0][0x178], !P3 ;  /* 0x00005e001c007a0c */ /* 0x000fe20005fa1270 */
[----:B0-----:R-:W2:Y:S01]  /*5a030*/  LDL.LU R25, [R1+0x5d0] ;  /* 0x0005d00001197983 */ /* 0x001ea20000300800 */
[C---:B------:R-:W-:Y:S01]  /*5a040*/  IMAD.WIDE R12, R2.reuse, 0x2, R16 ;  /* 0x00000002020c7825 */ /* 0x040fe200078e0210 */
[----:B------:R-:W-:Y:S02]  /*5a050*/  ISETP.LT.AND P3, PT, R29, c[0x0][0x178], !P3 ;  /* 0x00005e001d007a0c */ /* 0x000fe40005f61270 */
[----:B------:R-:W3:Y:S01]  /*5a060*/  LDL.LU R23, [R1+0x530] ;  /* 0x0005300001177983 */ /* 0x000ee20000300800 */
[----:B------:R-:W-:-:S03]  /*5a070*/  IADD3 R2, R2, c[0x0][0x198], RZ ;  /* 0x0000660002027a10 */ /* 0x000fc60007ffe0ff */
        /* <DEDUP_REMOVED lines=10> */
[----:B0-----:R-:W4:Y:S04]  /*5a120*/  LDL.LU R24, [R1+0x424] ;  /* 0x0004240001187983 */ /* 0x001f280000300800 */
        /* <DEDUP_REMOVED lines=14> */
[C---:B------:R-:W-:Y:S01]  /*5a210*/  IADD3 R20, R2.reuse, c[0x0][0x198], RZ ;  /* 0x0000660002147a10 */ /* 0x040fe20007ffe0ff */
[----:B0-----:R-:W-:Y:S01]  /*5a220*/  IMAD.WIDE R12, R2, 0x2, R16 ;  /* 0x00000002020c7825 */ /* 0x001fe200078e0210 */
[----:B-1----:R-:W-:-:S03]  /*5a230*/  IADD3 R4, R3, 0x120, RZ ;  /* 0x0000012003047810 */ /* 0x002fc60007ffe0ff */
[----:B------:R-:W-:Y:S01]  /*5a240*/  IMAD.WIDE R14, R20, 0x2, R16 ;  /* 0x00000002140e7825 */ /* 0x000fe200078e0210 */
[----:B------:R-:W-:Y:S02]  /*5a250*/  ISETP.LT.AND P2, PT, R29, c[0x0][0x178], !P2 ;  /* 0x00005e001d007a0c */ /* 0x000fe40005741270 */
[----:B------:R-:W-:-:S04]  /*5a260*/  IADD3 R8, R3, 0x124, RZ ;  /* 0x0000012403087810 */ /* 0x000fc80007ffe0ff */
[----:B------:R-:W-:Y:S02]  /*5a270*/  ISETP.GE.AND P4, PT, R8, c[0x0][0x17c], PT ;  /* 0x00005f0008007a0c */ /* 0x000fe40003f86270 */
[----:B------:R-:W-:Y:S01]  /*5a280*/  IADD3 R8, R3, 0x121, RZ ;  /* 0x0000012103087810 */ /* 0x000fe20007ffe0ff */
[----:B--2---:R0:W-:Y:S01]  /*5a290*/  @P3 STG.E.U16 [R12.64], R25 ;  /* 0x000000190c003986 */ /* 0x0041e2000c101506 */
[----:B------:R-:W-:Y:S01]  /*5a2a0*/  ISETP.GE.AND P3, PT, R4, c[0x0][0x17c], PT ;  /* 0x00005f0004007a0c */ /* 0x000fe20003f66270 */
[----:B0-----:R-:W-:Y:S01]  /*5a2b0*/  IMAD.WIDE R12, R2, 0x2, R18 ;  /* 0x00000002020c7825 */ /* 0x001fe200078e0212 */
[----:B------:R-:W-:Y:S02]  /*5a2c0*/  PRMT R2, R25, 0x7632, R2 ;  /* 0x0000763219027816 */ /* 0x000fe40000000002 */
[----:B---3--:R-:W-:Y:S01]  /*5a2d0*/  PRMT R4, R23, 0x7632, R4 ;  /* 0x0000763217047816 */ /* 0x008fe20000000004 */
[----:B------:R-:W2:Y:S04]  /*5a2e0*/  LDL.LU R25, [R1+0x3a4] ;  /* 0x0003a40001197983 */ /* 0x000ea80000300800 */
[----:B------:R0:W-:Y:S01]  /*5a2f0*/  @P5 STG.E.U16 [R12.64], R23 ;  /* 0x000000170c005986 */ /* 0x0001e2000c101506 */
[----:B------:R-:W-:-:S02]  /*5a300*/  ISETP.LT.AND P5, PT, R28, c[0x0][0x178], !P3 ;  /* 0x00005e001c007a0c */ /* 0x000fc40005fa1270 */
[----:B------:R-:W-:Y:S01]  /*5a310*/  ISETP.LT.AND P3, PT, R29, c[0x0][0x178], !P3 ;  /* 0x00005e001d007a0c */ /* 0x000fe20005f61270 */
[----:B------:R1:W-:Y:S01]  /*5a320*/  @P6 STG.E.U16 [R14.64], R2 ;  /* 0x000000020e006986 */ /* 0x0003e2000c101506 */
[----:B------:R-:W-:Y:S01]  /*5a330*/  ISETP.GE.AND P6, PT, R8, c[0x0][0x17c], PT ;  /* 0x00005f0008007a0c */ /* 0x000fe20003fc6270 */
[C---:B0-----:R-:W-:Y:S01]  /*5a340*/  IMAD.WIDE R12, R20.reuse, 0x2, R18 ;  /* 0x00000002140c7825 */ /* 0x041fe200078e0212 */
[----:B-1----:R-:W-:-:S04]  /*5a350*/  IADD3 R2, R20, c[0x0][0x198], RZ ;  /* 0x0000660014027a10 */ /* 0x002fc80007ffe0ff */
[----:B------:R0:W-:Y:S01]  /*5a360*/  @P2 STG.E.U16 [R12.64], R4 ;  /* 0x000000040c002986 */ /* 0x0001e2000c101506 */
[----:B------:R-:W-:-:S04]  /*5a370*/  IMAD.WIDE R14, R2, 0x2, R16 ;  /* 0x00000002020e7825 */ /* 0x000fc800078e0210 */
[----:B------:R-:W-:Y:S01]  /*5a380*/  IMAD.WIDE R20, R2, 0x2, R18 ;  /* 0x0000000202147825 */ /* 0x000fe200078e0212 */
[----:B----4-:R1:W-:Y:S04]  /*5a390*/  @P5 STG.E.U16 [R14.64], R24 ;  /* 0x000000180e005986 */ /* 0x0103e8000c101506 */
[----:B------:R3:W-:Y:S01]  /*5a3a0*/  @P3 STG.E.U16 [R20.64], R26 ;  /* 0x0000001a14003986 */ /* 0x0007e2000c101506 */
[----:B------:R-:W-:Y:S02]  /*5a3b0*/  ISETP.LT.AND P3, PT, R28, c[0x0][0x178], !P6 ;  /* 0x00005e001c007a0c */ /* 0x000fe40007761270 */
[----:B0-----:R-:W-:Y:S02]  /*5a3c0*/  PRMT R4, R24, 0x7632, R4 ;  /* 0x0000763218047816 */ /* 0x001fe40000000004 */
[----:B-1----:R-:W-:-:S05]  /*5a3d0*/  IADD3 R14, R2, c[0x0][0x198], RZ ;  /* 0x00006600020e7a10 */ /* 0x002fca0007ffe0ff */
[----:B------:R-:W-:Y:S01]  /*5a3e0*/  IMAD.WIDE R12, R14, 0x2, R16 ;  /* 0x000000020e0c7825 */ /* 0x000fe200078e0210 */
[----:B------:R-:W-:Y:S02]  /*5a3f0*/  PRMT R8, R26, 0x7632, R8 ;  /* 0x000076321a087816 */ /* 0x000fe40000000008 */
[----:B---3--:R-:W3:Y:S04]  /*5a400*/  LDL.LU R26, [R1+0x394] ;  /* 0x00039400011a7983 */ /* 0x008ee80000300800 */
        /* <DEDUP_REMOVED lines=8> */
[----:B------:R-:W-:-:S04]  /*5a490*/  IMAD.WIDE R14, R14, 0x2, R18 ;  /* 0x000000020e0e7825 */ /* 0x000fc800078e0212 */
        /* <DEDUP_REMOVED lines=12> */
[C---:B------:R-:W-:Y:S02]  /*5a560*/  ISETP.LT.AND P3, PT, R29.reuse, c[0x0][0x178], !P3 ;  /* 0x00005e001d007a0c */ /* 0x040fe40005f61270 */
[----:B------:R-:W-:Y:S02]  /*5a570*/  IADD3 R14, R2, c[0x0][0x198], RZ ;  /* 0x00006600020e7a10 */ /* 0x000fe40007ffe0ff */
[----:B------:R-:W-:Y:S02]  /*5a580*/  ISETP.LT.AND P6, PT, R28, c[0x0][0x178], !P4 ;  /* 0x00005e001c007a0c */ /* 0x000fe400067c1270 */
[----:B------:R-:W-:Y:S02]  /*5a590*/  ISETP.LT.AND P4, PT, R29, c[0x0][0x178], !P4 ;  /* 0x00005e001d007a0c */ /* 0x000fe40006781270 */
[----:B------:R-:W-:Y:S01]  /*5a5a0*/  PRMT R4, R13, 0x7632, R4 ;  /* 0x000076320d047816 */ /* 0x000fe20000000004 */
[----:B------:R-:W-:Y:S01]  /*5a5b0*/  IMAD.WIDE R12, R14, 0x2, R16 ;  /* 0x000000020e0c7825 */ /* 0x000fe200078e0210 */
[----:B------:R-:W-:-:S02]  /*5a5c0*/  IADD3 R20, R3, 0x129, RZ ;  /* 0x0000012903147810 */ /* 0x000fc40007ffe0ff */
[C---:B------:R-:W-:Y:S01]  /*5a5d0*/  IADD3 R2, R14.reuse, c[0x0][0x198], RZ ;  /* 0x000066000e027a10 */ /* 0x040fe20007ffe0ff */
[----:B------:R-:W-:Y:S01]  /*5a5e0*/  IMAD.WIDE R14, R14, 0x2, R18 ;  /* 0x000000020e0e7825 */ /* 0x000fe200078e0212 */
[----:B------:R-:W-:Y:S02]  /*5a5f0*/  IADD3 R22, R3, 0x125, RZ ;  /* 0x0000012503167810 */ /* 0x000fe40007ffe0ff */
[----:B------:R-:W-:Y:S01]  /*5a600*/  ISETP.GE.AND P2, PT, R20, c[0x0][0x17c], PT ;  /* 0x00005f0014007a0c */ /* 0x000fe20003f46270 */
[----:B------:R-:W-:Y:S01]  /*5a610*/  IMAD.WIDE R20, R2, 0x2, R16 ;  /* 0x0000000202147825 */ /* 0x000fe200078e0210 */
[----:B------:R0:W-:Y:S01]  /*5a620*/  @P5 STG.E.U16 [R12.64], R4 ;  /* 0x000000040c005986 */ /* 0x0001e2000c101506 */
[----:B------:R-:W-:-:S03]  /*5a630*/  ISETP.GE.AND P5, PT, R22, c[0x0][0x17c], PT ;  /* 0x00005f0016007a0c */ /* 0x000fc60003fa6270 */
[----:B------:R3:W-:Y:S01]  /*5a640*/  @P3 STG.E.U16 [R14.64], R8 ;  /* 0x000000080e003986 */ /* 0x0007e2000c101506 */
[----:B0-----:R-:W-:Y:S01]  /*5a650*/  IMAD.WIDE R12, R2, 0x2, R18 ;  /* 0x00000002020c7825 */ /* 0x001fe200078e0212 */
[----:B------:R-:W-:Y:S02]  /*5a660*/  IADD3 R4, R3, 0x126, RZ ;  /* 0x0000012603047810 */ /* 0x000fe40007ffe0ff */
        /* <DEDUP_REMOVED lines=8> */
[----:B------:R-:W-:Y:S02]  /*5a6f0*/  ISETP.LT.AND P4, PT, R28, c[0x0][0x178], !P3 ;  /* 0x00005e001c007a0c */ /* 0x000fe40005f81270 */
[----:B------:R-:W-:Y:S01]  /*5a700*/  PRMT R4, R23, 0x7632, R4 ;  /* 0x0000763217047816 */ /* 0x000fe20000000004 */
        /* <DEDUP_REMOVED lines=30> */
[C---:B------:R-:W-:Y:S02]  /*5a8f0*/  IADD3 R20, R2.reuse, c[0x0][0x198], RZ ;  /* 0x0000660002147a10 */ /* 0x040fe40007ffe0ff */
[----:B0-----:R-:W-:Y:S01]  /*5a900*/  IADD3 R4, R3, 0x12e, RZ ;  /* 0x0000012e03047810 */ /* 0x001fe20007ffe0ff */
[----:B------:R-:W-:-:S03]  /*5a910*/  IMAD.WIDE R12, R2, 0x2, R16 ;  /* 0x00000002020c7825 */ /* 0x000fc600078e0210 */
[----:B------:R-:W-:Y:S02]  /*5a920*/  ISETP.GE.AND P5, PT, R4, c[0x0][0x17c], PT ;  /* 0x00005f0004007a0c */ /* 0x000fe40003fa6270 */
[----:B------:R-:W-:Y:S01]  /*5a930*/  IADD3 R4, R3, 0x12a, RZ ;  /* 0x0000012a03047810 */ /* 0x000fe20007ffe0ff */
[----:B-1----:R-:W-:Y:S01]  /*5a940*/  IMAD.WIDE R14, R20, 0x2, R16 ;  /* 0x00000002140e7825 */ /* 0x002fe200078e0210 */
[----:B------:R-:W-:Y:S01]  /*5a950*/  ISETP.LT.AND P2, PT, R29, c[0x0][0x178], !P2 ;  /* 0x00005e001d007a0c */ /* 0x000fe20005741270 */
        /* <DEDUP_REMOVED lines=17> */
[----:B----4-:R0:W-:Y:S04]  /*5aa70*/  @P4 STG.E.U16 [R14.64], R24 ;  /* 0x000000180e004986 */ /* 0x0101e8000c101506 */
[----:B------:R1:W-:Y:S01]  /*5aa80*/  @P3 STG.E.U16 [R20.64], R25 ;  /* 0x0000001914003986 */ /* 0x0003e2000c101506 */
[----:B------:R-:W-:Y:S02]  /*5aa90*/  ISETP.LT.AND P3, PT, R28, c[0x0][0x178], !P6 ;  /* 0x00005e001c007a0c */ /* 0x000fe40007761270 */
[----:B0-----:R-:W-:Y:S02]  /*5aaa0*/  IADD3 R14, R2, c[0x0][0x198], RZ ;  /* 0x00006600020e7a10 */ /* 0x001fe40007ffe0ff */
[----:B------:R-:W-:-:S03]  /*5aab0*/  PRMT R2, R24, 0x7632, R2 ;  /* 0x0000763218027816 */ /* 0x000fc60000000002 */
[----:B------:R-:W-:Y:S01]  /*5aac0*/  IMAD.WIDE R12, R14, 0x2, R16 ;  /* 0x000000020e0c7825 */ /* 0x000fe200078e0210 */
[----:B------:R-:W-:Y:S02]  /*5aad0*/  PRMT R8, R25, 0x7632, R8 ;  /* 0x0000763219087816 */ /* 0x000fe40000000008 */
[----:B-1----:R-:W3:Y:S04]  /*5aae0*/  LDL.LU R25, [R1+0x554] ;  /* 0x0005540001197983 */ /* 0x002ee80000300800 */
        /* <DEDUP_REMOVED lines=11> */
[----:B------:R-:W-:Y:S01]  /*5aba0*/  @P6 STG.E.U16 [R14.64], R8 ;  /* 0x000000080e006986 */ /* 0x000fe2000c101506 */
[----:B------:R-:W-:-:S04]  /*5abb0*/  IADD3 R24, R3, 0x12d, RZ ;  /* 0x0000012d03187810 */ /* 0x000fc80007ffe0ff */
[----:B------:R-:W-:Y:S02]  /*5abc0*/  ISETP.GE.AND P3, PT, R24, c[0x0][0x17c], PT ;  /* 0x00005f0018007a0c */ /* 0x000fe40003f66270 */
[----:B------:R-:W-:Y:S01]  /*5abd0*/  ISETP.LT.AND P6, PT, R28, c[0x0][0x178], !P5 ;  /* 0x00005e001c007a0c */ /* 0x000fe20006fc1270 */
[----:B----4-:R-:W-:Y:S04]  /*5abe0*/  @P4 STG.E.U16 [R20.64], R13 ;  /* 0x0000000d14004986 */ /* 0x010fe8000c101506 */
[----:B--2---:R0:W-:Y:S04]  /*5abf0*/  @P2 STG.E.U16 [R22.64], R26 ;  /* 0x0000001a16002986 */ /* 0x0041e8000c101506 */
[----:B0-----:R-:W2:Y:S01]  /*5ac00*/  LDL.LU R23, [R1+0x564] ;  /* 0x0005640001177983 */ /* 0x001ea20000300800 */
[----:B------:R-:W-:-:S03]  /*5ac10*/  PRMT R22, R26, 0x7632, R22 ;  /* 0x000076321a167816 */ /* 0x000fc60000000016 */
[----:B------:R-:W4:Y:S01]  /*5ac20*/  LDL.LU R26, [R1+0x4f4] ;  /* 0x0004f400011a7983 */ /* 0x000f220000300800 */
[----:B------:R-:W-:Y:S02]  /*5ac30*/  ISETP.LT.AND P4, PT, R28, c[0x0][0x178], !P3 ;  /* 0x00005e001c007a0c */ /* 0x000fe40005f81270 */
[----:B------:R-:W-:Y:S02]  /*5ac40*/  IADD3 R14, R4, c[0x0][0x198], RZ ;  /* 0x00006600040e7a10 */ /* 0x000fe40007ffe0ff */
[----:B------:R-:W-:Y:S02]  /*5ac50*/  ISETP.LT.AND P3, PT, R29, c[0x0][0x178], !P3 ;  /* 0x00005e001d007a0c */ /* 0x000fe40005f61270 */
[----:B------:R-:W-:Y:S01]  /*5ac60*/  PRMT R8, R13, 0x7632, R8 ;  /* 0x000076320d087816 */ /* 0x000fe20000000008 */
[C---:B------:R-:W-:Y:S01]  /*5ac70*/  IMAD.WIDE R12, R14.reuse, 0x2, R16 ;  /* 0x000000020e0c7825 */ /* 0x040fe200078e0210 */
[----:B------:R-:W-:Y:S02]  /*5ac80*/  IADD3 R20, R3, 0x133, RZ ;  /* 0x0000013303147810 */ /* 0x000fe40007ffe0ff */
[----:B------:R-:W-:-:S02]  /*5ac90*/  IADD3 R2, R14, c[0x0][0x198], RZ ;  /* 0x000066000e027a10 */ /* 0x000fc40007ffe0ff */
[----:B------:R-:W-:Y:S01]  /*5aca0*/  IADD3 R4, R3, 0x12f, RZ ;  /* 0x0000012f03047810 */ /* 0x000fe20007ffe0ff */
[----:B------:R-:W-:Y:S01]  /*5acb0*/  IMAD.WIDE R14, R14, 0x2, R18 ;  /* 0x000000020e0e7825 */ /* 0x000fe200078e0212 */
[----:B------:R-:W-:Y:S01]  /*5acc0*/  ISETP.LT.AND P5, PT, R29, c[0x0][0x178], !P5 ;  /* 0x00005e001d007a0c */ /* 0x000fe20006fa1270 */
[----:B------:R0:W-:Y:S01]  /*5acd0*/  @P4 STG.E.U16 [R12.64], R8 ;  /* 0x000000080c004986 */ /* 0x0001e2000c101506 */
[----:B------:R-:W-:Y:S01]  /*5ace0*/  ISETP.GE.AND P2, PT, R20, c[0x0][0x17c], PT ;  /* 0x00005f0014007a0c */ /* 0x000fe20003f46270 */
[----:B------:R-:W-:Y:S01]  /*5acf0*/  IMAD.WIDE R20, R2, 0x2, R16 ;  /* 0x0000000202147825 */ /* 0x000fe200078e0210 */
[----:B------:R-:W-:Y:S02]  /*5ad00*/  ISETP.GE.AND P4, PT, R4, c[0x0][0x17c], PT ;  /* 0x00005f0004007a0c */ /* 0x000fe40003f86270 */
[----:B------:R-:W-:Y:S01]  /*5ad10*/  IADD3 R4, R3, 0x130, RZ ;  /* 0x0000013003047810 */ /* 0x000fe20007ffe0ff */
[----:B------:R-:W-:Y:S03]  /*5ad20*/  @P3 STG.E.U16 [R14.64], R22 ;  /* 0x000000160e003986 */ /* 0x000fe6000c101506 */
[----:B------:R-:W-:Y:S01]  /*5ad30*/  ISETP.GE.AND P3, PT, R4, c[0x0][0x17c], PT ;  /* 0x00005f0004007a0c */ /* 0x000fe20003f66270 */
[----:B---3--:R1:W-:Y:S01]  /*5ad40*/  @P6 STG.E.U16 [R20.64], R25 ;  /* 0x0000001914006986 */ /* 0x0083e2000c101506 */
[----:B------:R-:W-:Y:S01]  /*5ad50*/  ISETP.LT.AND P6, PT, R28, c[0x0][0x178], !P4 ;  /* 0x00005e001c007a0c */ /* 0x000fe200067c1270 */
[----:B0-----:R-:W-:Y:S01]  /*5ad60*/  IMAD.WIDE R12, R2, 0x2, R18 ;  /* 0x00000002020c7825 */ /* 0x001fe200078e0212 */
[----:B------:R-:W-:-:S02]  /*5ad70*/  PRMT R4, R25, 0x7632, R4 ;  /* 0x0000763219047816 */ /* 0x000fc40000000004 */
[----:B------:R-:W-:Y:S02]  /*5ad80*/  ISETP.LT.AND P4, PT, R29, c[0x0][0x178], !P4 ;  /* 0x00005e001d007a0c */ /* 0x000fe40006781270 */
[----:B------:R-:W-:Y:S01]  /*5ad90*/  IADD3 R2, R2, c[0x0][0x198], RZ ;  /* 0x0000660002027a10 */ /* 0x000fe20007ffe0ff */
[----:B------:R0:W-:Y:S04]  /*5ada0*/  @P5 STG.E.U16 [R12.64], R9 ;  /* 0x000000090c005986 */ /* 0x0001e8000c101506 */
[----:B-1----:R-:W3:Y:S01]  /*5adb0*/  LDL.LU R25, [R1+0x574] ;  /* 0x0005740001197983 */ /* 0x002ee20000300800 */
[----:B------:R-:W-:Y:S02]  /*5adc0*/  ISETP.LT.AND P5, PT, R28, c[0x0][0x178], !P3 ;  /* 0x00005e001c007a0c */ /* 0x000fe40005fa1270 */
[----:B------:R-:W-:Y:S01]  /*5add0*/  PRMT R14, R9, 0x7632, R14 ;  /* 0x00007632090e7816 */ /* 0x000fe2000000000e */
[----:B------:R-:W3:Y:S01]  /*5ade0*/  LDL.LU R21, [R1+0x434] ;  /* 0x0004340001157983 */ /* 0x000ee20000300800 */
[----:B------:R-:W-:Y:S01]  /*5adf0*/  ISETP.LT.AND P3, PT, R29, c[0x0][0x178], !P3 ;  /* 0x00005e001d007a0c */ /* 0x000fe20005f61270 */
[----:B0-----:R-:W-:-:S04]  /*5ae00*/  IMAD.WIDE R8, R2, 0x2, R16 ;  /* 0x0000000202087825 */ /* 0x001fc800078e0210 */
[C---:B------:R-:W-:Y:S01]  /*5ae10*/  IMAD.WIDE R12, R2.reuse, 0x2, R18 ;  /* 0x00000002020c7825 */ /* 0x040fe200078e0212 */
[----:B------:R-:W-:Y:S01]  /*5ae20*/  IADD3 R2, R2, c[0x0][0x198], RZ ;  /* 0x0000660002027a10 */ /* 0x000fe20007ffe0ff */
[----:B------:R0:W-:Y:S04]  /*5ae30*/  @P6 STG.E.U16 [R8.64], R4 ;  /* 0x0000000408006986 */ /* 0x0001e8000c101506 */
[----:B------:R1:W-:Y:S01]  /*5ae40*/  @P4 STG.E.U16 [R12.64], R14 ;  /* 0x0000000e0c004986 */ /* 0x0003e2000c101506 */
[----:B0-----:R-:W-:Y:S01]  /*5ae50*/  IMAD.WIDE R8, R2, 0x2, R16 ;  /* 0x0000000202087825 */ /* 0x001fe200078e0210 */
[----:B------:R-:W-:-:S03]  /*5ae60*/  IADD3 R4, R3, 0x132, RZ ;  /* 0x0000013203047810 */ /* 0x000fc60007ffe0ff */
[----:B-1----:R-:W-:Y:S01]  /*5ae70*/  IMAD.WIDE R12, R2, 0x2, R18 ;  /* 0x00000002020c7825 */ /* 0x002fe200078e0212 */
[----:B--2---:R0:W-:Y:S01]  /*5ae80*/  @P5 STG.E.U16 [R8.64], R23 ;  /* 0x0000001708005986 */ /* 0x0041e2000c101506 */
[----:B------:R-:W-:Y:S02]  /*5ae90*/  ISETP.GE.AND P5, PT, R4, c[0x0][0x17c], PT ;  /* 0x00005f0004007a0c */ /* 0x000fe40003fa6270 */
[----:B------:R-:W-:Y:S01]  /*5aea0*/  PRMT R4, R23, 0x7632, R4 ;  /* 0x0000763217047816 */ /* 0x000fe20000000004 */
[----:B----4-:R1:W-:Y:S01]  /*5aeb0*/  @P3 STG.E.U16 [R12.64], R26 ;  /* 0x0000001a0c003986 */ /* 0x0103e2000c101506 */
[----:B------:R-:W-:-:S03]  /*5aec0*/  PRMT R14, R26, 0x7632, R14 ;  /* 0x000076321a0e7816 */ /* 0x000fc6000000000e */
[----:B0-----:R-:W2:Y:S04]  /*5aed0*/  LDL.LU R23, [R1+0x584] ;  /* 0x0005840001177983 */ /* 0x001ea80000300800 */
        /* <DEDUP_REMOVED lines=18> */
[----:B---3--:R0:W-:Y:S01]  /*5b000*/  @P3 STG.E.U16 [R8.64], R25 ;  /* 0x0000001908003986 */ /* 0x0081e2000c101506 */
[----:B-1----:R-:W-:Y:S02]  /*5b010*/  IADD3 R14, R2, c[0x0][0x198], RZ ;  /* 0x00006600020e7a10 */ /* 0x002fe40007ffe0ff */
[----:B------:R-:W-:-:S03]  /*5b020*/  ISETP.GE.AND P3, PT, R4, c[0x0][0x17c], PT ;  /* 0x00005f0004007a0c */ /* 0x000fc60003f66270 */
[----:B------:R-:W-:Y:S01]  /*5b030*/  IMAD.WIDE R12, R14, 0x2, R16 ;  /* 0x000000020e0c7825 */ /* 0x000fe200078e0210 */
[----:B------:R-:W-:-:S03]  /*5b040*/  ISETP.LT.AND P2, PT, R29, c[0x0][0x178], !P2 ;  /* 0x00005e001d007a0c */ /* 0x000fc60005741270 */
[----:B0-----:R-:W-:Y:S01]  /*5b050*/  IMAD.WIDE R8, R2, 0x2, R18 ;  /* 0x0000000202087825 */ /* 0x001fe200078e0212 */
[----:B------:R-:W-:Y:S02]  /*5b060*/  PRMT R2, R25, 0x7632, R2 ;  /* 0x0000763219027816 */ /* 0x000fe40000000002 */
[----:B------:R-:W-:Y:S01]  /*5b070*/  PRMT R4, R21, 0x7632, R4 ;  /* 0x0000763215047816 */ /* 0x000fe20000000004 */
[----:B------:R-:W3:Y:S04]  /*5b080*/  LDL.LU R25, [R1+0x594] ;  /* 0x0005940001197983 */ /* 0x000ee80000300800 */
[----:B------:R0:W-:Y:S01]  /*5b090*/  @P5 STG.E.U16 [R8.64], R21 ;  /* 0x0000001508005986 */ /* 0x0001e2000c101506 */
[----:B------:R-:W-:Y:S02]  /*5b0a0*/  ISETP.LT.AND P5, PT, R28, c[0x0][0x178], !P3 ;  /* 0x00005e001c007a0c */ /* 0x000fe40005fa1270 */
[----:B------:R-:W-:Y:S01]  /*5b0b0*/  ISETP.LT.AND P3, PT, R29, c[0x0][0x178], !P3 ;  /* 0x00005e001d007a0c */ /* 0x000fe20005f61270 */
[----:B------:R1:W-:Y:S01]  /*5b0c0*/  @P6 STG.E.U16 [R12.64], R2 ;  /* 0x000000020c006986 */ /* 0x0003e2000c101506 */
[C---:B0-----:R-:W-:Y:S01]  /*5b0d0*/  IMAD.WIDE R8, R14.reuse, 0x2, R18 ;  /* 0x000000020e087825 */ /* 0x041fe200078e0212 */
[----:B-1----:R-:W-:-:S04]  /*5b0e0*/  IADD3 R2, R14, c[0x0][0x198], RZ ;  /* 0x000066000e027a10 */ /* 0x002fc80007ffe0ff */
[----:B------:R-:W-:Y:S01]  /*5b0f0*/  @P2 STG.E.U16 [R8.64], R4 ;  /* 0x0000000408002986 */ /* 0x000fe2000c101506 */
[----:B------:R-:W-:-:S04]  /*5b100*/  IMAD.WIDE R12, R2, 0x2, R16 ;  /* 0x00000002020c7825 */ /* 0x000fc800078e0210 */
[----:B------:R-:W-:Y:S01]  /*5b110*/  IMAD.WIDE R14, R2, 0x2, R18 ;  /* 0x00000002020e7825 */ /* 0x000fe200078e0212 */
[----:B--2---:R0:W-:Y:S04]  /*5b120*/  @P5 STG.E.U16 [R12.64], R23 ;  /* 0x000000170c005986 */ /* 0x0041e8000c101506 */
[----:B----4-:R1:W-:Y:S01]  /*5b130*/  @P3 STG.E.U16 [R14.64], R26 ;  /* 0x0000001a0e003986 */ /* 0x0103e2000c101506 */
[----:B------:R-:W-:Y:S02]  /*5b140*/  ISETP.LT.AND P3, PT, R28, c[0x0][0x178], !P4 ;  /* 0x00005e001c007a0c */ /* 0x000fe40006761270 */
[----:B------:R-:W-:Y:S02]  /*5b150*/  ISETP.LT.AND P4, PT, R29, c[0x0][0x178], !P4 ;  /* 0x00005e001d007a0c */ /* 0x000fe40006781270 */
[----:B0-----:R-:W-:-:S02]  /*5b160*/  IADD3 R12, R2, c[0x0][0x198], RZ ;  /* 0x00006600020c7a10 */ /* 0x001fc40007ffe0ff */
[----:B------:R-:W-:Y:S02]  /*5b170*/  PRMT R4, R23, 0x7632, R4 ;  /* 0x0000763217047816 */ /* 0x000fe40000000004 */
[C---:B------:R-:W-:Y:S01]  /*5b180*/  IADD3 R2, R12.reuse, c[0x0][0x198], RZ ;  /* 0x000066000c027a10 */ /* 0x040fe20007ffe0ff */
[----:B------:R-:W-:Y:S01]  /*5b190*/  IMAD.WIDE R8, R12, 0x2, R16 ;  /* 0x000000020c087825 */ /* 0x000fe200078e0210 */
[----:B------:R-:W-:Y:S02]  /*5b1a0*/  PRMT R22, R26, 0x7632, R22 ;  /* 0x000076321a167816 */ /* 0x000fe40000000016 */
[----:B-1----:R-:W2:Y:S01]  /*5b1b0*/  LDL.LU R26, [R1+0x474] ;  /* 0x00047400011a7983 */ /* 0x002ea20000300800 */
[----:B------:R-:W-:-:S03]  /*5b1c0*/  IMAD.WIDE R12, R12, 0x2, R18 ;  /* 0x000000020c0c7825 */ /* 0x000fc600078e0212 */
[----:B------:R-:W-:Y:S04]  /*5b1d0*/  @P3 STG.E.U16 [R8.64], R4 ;  /* 0x0000000408003986 */ /* 0x000fe8000c101506 */
[----:B------:R0:W-:Y:S04]  /*5b1e0*/  @P4 STG.E.U16 [R12.64], R22 ;  /* 0x000000160c004986 */ /* 0x0001e8000c101506 */
[----:B0-----:R-:W4:Y:S01]  /*5b1f0*/  LDL.LU R22, [R1+0x5c4] ;  /* 0x0005c40001167983 */ /* 0x001f220000300800 */
[----:B------:R-:W-:Y:S01]  /*5b200*/  ISETP.LT.AND P5, PT, R28, c[0x0][0x178], !P1 ;  /* 0x00005e001c007a0c */ /* 0x000fe20004fa1270 */
[----:B------:R-:W-:Y:S01]  /*5b210*/  IMAD.WIDE R14, R2, 0x2, R16 ;  /* 0x00000002020e7825 */ /* 0x000fe200078e0210 */
[----:B------:R-:W-:-:S02]  /*5b220*/  IADD3 R23, R3, 0x13a, RZ ;  /* 0x0000013a03177810 */ /* 0x000fc40007ffe0ff */
[----:B------:R-:W-:Y:S02]  /*5b230*/  ISETP.LT.AND P1, PT, R29, c[0x0][0x178], !P1 ;  /* 0x00005e001d007a0c */ /* 0x000fe40004f21270 */
[C---:B------:R-:W-:Y:S02]  /*5b240*/  IADD3 R20, R3.reuse, 0x138, RZ ;  /* 0x0000013803147810 */ /* 0x040fe40007ffe0ff */
[----:B------:R-:W-:Y:S02]  /*5b250*/  IADD3 R21, R3, 0x139, RZ ;  /* 0x0000013903157810 */ /* 0x000fe40007ffe0ff */
[----:B------:R-:W-:Y:S02]  /*5b260*/  ISETP.GE.AND P3, PT, R23, c[0x0][0x17c], PT ;  /* 0x00005f0017007a0c */ /* 0x000fe40003f66270 */
[----:B------:R-:W2:Y:S01]  /*5b270*/  LDL.LU R23, [R1+0x5b4] ;  /* 0x0005b40001177983 */ /* 0x000ea20000300800 */
[----:B------:R-:W-:Y:S02]  /*5b280*/  ISETP.LT.AND P4, PT, R28, c[0x0][0x178], !P0 ;  /* 0x00005e001c007a0c */ /* 0x000fe40004781270 */
[----:B------:R-:W-:-:S02]  /*5b290*/  ISETP.GE.AND P6, PT, R20, c[0x0][0x17c], PT ;  /* 0x00005f0014007a0c */ /* 0x000fc40003fc6270 */
[----:B------:R-:W-:Y:S01]  /*5b2a0*/  ISETP.GE.AND P2, PT, R21, c[0x0][0x17c], PT ;  /* 0x00005f0015007a0c */ /* 0x000fe20003f46270 */
[C---:B------:R-:W-:Y:S01]  /*5b2b0*/  IMAD.WIDE R20, R2.reuse, 0x2, R18 ;  /* 0x0000000202147825 */ /* 0x040fe200078e0212 */
[----:B---3--:R0:W-:Y:S01]  /*5b2c0*/  @P5 STG.E.U16 [R14.64], R25 ;  /* 0x000000190e005986 */ /* 0x0081e2000c101506 */
[----:B------:R-:W-:Y:S02]  /*5b2d0*/  IADD3 R8, R2, c[0x0][0x198], RZ ;  /* 0x0000660002087a10 */ /* 0x000fe40007ffe0ff */
[----:B------:R-:W-:Y:S02]  /*5b2e0*/  ISETP.LT.AND P0, PT, R29, c[0x0][0x178], !P0 ;  /* 0x00005e001d007a0c */ /* 0x000fe40004701270 */
[----:B------:R-:W-:Y:S02]  /*5b2f0*/  ISETP.LT.AND P5, PT, R28, c[0x0][0x178], !P6 ;  /* 0x00005e001c007a0c */ /* 0x000fe400077a1270 */
[----:B0-----:R-:W-:Y:S02]  /*5b300*/  PRMT R14, R25, 0x7632, R14 ;  /* 0x00007632190e7816 */ /* 0x001fe4000000000e */
[----:B------:R-:W3:Y:S01]  /*5b310*/  LDL.LU R25, [R1+0x3b4] ;  /* 0x0003b40001197983 */ /* 0x000ee20000300800 */
[----:B------:R-:W-:-:S02]  /*5b320*/  ISETP.LT.AND P6, PT, R29, c[0x0][0x178], !P6 ;  /* 0x00005e001d007a0c */ /* 0x000fc400077c1270 */
[----:B------:R-:W-:Y:S01]  /*5b330*/  PRMT R15, R5, 0x7632, R15 ;  /* 0x00007632050f7816 */ /* 0x000fe2000000000f */
[----:B------:R0:W-:Y:S01]  /*5b340*/  @P1 STG.E.U16 [R20.64], R5 ;  /* 0x0000000514001986 */ /* 0x0001e2000c101506 */
[----:B------:R-:W-:-:S04]  /*5b350*/  IADD3 R12, R3, 0x13b, RZ ;  /* 0x0000013b030c7810 */ /* 0x000fc80007ffe0ff */
[----:B------:R-:W-:Y:S02]  /*5b360*/  ISETP.GE.AND P1, PT, R12, c[0x0][0x17c], PT ;  /* 0x00005f000c007a0c */ /* 0x000fe40003f26270 */
[C---:B0-----:R-:W-:Y:S01]  /*5b370*/  IADD3 R20, R8.reuse, c[0x0][0x198], RZ ;  /* 0x0000660008147a10 */ /* 0x041fe20007ffe0ff */
[----:B------:R-:W-:-:S04]  /*5b380*/  IMAD.WIDE R4, R8, 0x2, R16 ;  /* 0x0000000208047825 */ /* 0x000fc800078e0210 */
[----:B------:R-:W-:Y:S01]  /*5b390*/  IMAD.WIDE R8, R8, 0x2, R18 ;  /* 0x0000000208087825 */ /* 0x000fe200078e0212 */
[----:B------:R0:W-:Y:S03]  /*5b3a0*/  @P4 STG.E.U16 [R4.64], R14 ;  /* 0x0000000e04004986 */ /* 0x0001e6000c101506 */
[C---:B------:R-:W-:Y:S01]  /*5b3b0*/  IMAD.WIDE R12, R20.reuse, 0x2, R16 ;  /* 0x00000002140c7825 */ /* 0x040fe200078e0210 */
[----:B------:R-:W-:Y:S03]  /*5b3c0*/  @P0 STG.E.U16 [R8.64], R15 ;  /* 0x0000000f08000986 */ /* 0x000fe6000c101506 */
[----:B0-----:R-:W-:Y:S01]  /*5b3d0*/  IMAD.WIDE R4, R20, 0x2, R18 ;  /* 0x0000000214047825 */ /* 0x001fe200078e0212 */
[----:B----4-:R0:W-:Y:S04]  /*5b3e0*/  @P5 STG.E.U16 [R12.64], R22 ;  /* 0x000000160c005986 */ /* 0x0101e8000c101506 */
[----:B--2---:R1:W-:Y:S01]  /*5b3f0*/  @P6 STG.E.U16 [R4.64], R26 ;  /* 0x0000001a04006986 */ /* 0x0043e2000c101506 */
[----:B0-----:R-:W-:-:S03]  /*5b400*/  PRMT R13, R26, 0x7632, R13 ;  /* 0x000076321a0d7816 */ /* 0x001fc6000000000d */
[----:B-1----:R-:W2:Y:S01]  /*5b410*/  LDL.LU R26, [R1+0x5a4] ;  /* 0x0005a400011a7983 */ /* 0x002ea20000300800 */
[----:B------:R-:W-:-:S03]  /*5b420*/  IADD3 R2, R3, 0x13c, RZ ;  /* 0x0000013c03027810 */ /* 0x000fc60007ffe0ff */
[----:B------:R-:W4:Y:S01]  /*5b430*/  LDL.LU R15, [R1+0x524] ;  /* 0x00052400010f7983 */ /* 0x000f220000300800 */
[----:B------:R-:W-:Y:S02]  /*5b440*/  ISETP.GE.AND P4, PT, R2, c[0x0][0x17c], PT ;  /* 0x00005f0002007a0c */ /* 0x000fe40003f86270 */
[----:B------:R-:W-:Y:S02]  /*5b450*/  IADD3 R2, R3, 0x13d, RZ ;  /* 0x0000013d03027810 */ /* 0x000fe40007ffe0ff */
[----:B------:R-:W-:Y:S02]  /*5b460*/  ISETP.LT.AND P5, PT, R28, c[0x0][0x178], !P2 ;  /* 0x00005e001c007a0c */ /* 0x000fe400057a1270 */
[----:B------:R-:W-:Y:S02]  /*5b470*/  ISETP.LT.AND P2, PT, R29, c[0x0][0x178], !P2 ;  /* 0x00005e001d007a0c */ /* 0x000fe40005741270 */
[----:B------:R-:W-:Y:S02]  /*5b480*/  ISETP.GE.AND P0, PT, R2, c[0x0][0x17c], PT ;  /* 0x00005f0002007a0c */ /* 0x000fe40003f06270 */
[----:B------:R-:W-:-:S02]  /*5b490*/  IADD3 R2, R20, c[0x0][0x198], RZ ;  /* 0x0000660014027a10 */ /* 0x000fc40007ffe0ff */
[----:B------:R-:W-:Y:S02]  /*5b4a0*/  ISETP.LT.AND P6, PT, R28, c[0x0][0x178], !P3 ;  /* 0x00005e001c007a0c */ /* 0x000fe40005fc1270 */
[----:B------:R-:W-:Y:S01]  /*5b4b0*/  PRMT R12, R22, 0x7632, R12 ;  /* 0x00007632160c7816 */ /* 0x000fe2000000000c */
[C---:B------:R-:W-:Y:S01]  /*5b4c0*/  IMAD.WIDE R8, R2.reuse, 0x2, R16 ;  /* 0x0000000202087825 */ /* 0x040fe200078e0210 */
[----:B------:R-:W-:Y:S01]  /*5b4d0*/  ISETP.LT.AND P3, PT, R29, c[0x0][0x178], !P3 ;  /* 0x00005e001d007a0c */ /* 0x000fe20005f61270 */
[----:B------:R-:W4:Y:S02]  /*5b4e0*/  LDL.LU R22, [R1+0x5d4] ;  /* 0x0005d40001167983 */ /* 0x000f240000300800 */
[C-C-:B------:R-:W-:Y:S01]  /*5b4f0*/  IMAD.WIDE R4, R2.reuse, 0x2, R18.reuse ;  /* 0x0000000202047825 */ /* 0x140fe200078e0212 */
[----:B------:R-:W-:Y:S01]  /*5b500*/  IADD3 R2, R2, c[0x0][0x198], RZ ;  /* 0x0000660002027a10 */ /* 0x000fe20007ffe0ff */
[----:B------:R0:W-:Y:S04]  /*5b510*/  @P5 STG.E.U16 [R8.64], R12 ;  /* 0x0000000c08005986 */ /* 0x0001e8000c101506 */
[----:B------:R1:W-:Y:S01]  /*5b520*/  @P2 STG.E.U16 [R4.64], R13 ;  /* 0x0000000d04002986 */ /* 0x0003e2000c101506 */
[----:B------:R-:W-:Y:S01]  /*5b530*/  ISETP.LT.AND P2, PT, R28, c[0x0][0x178], !P1 ;  /* 0x00005e001c007a0c */ /* 0x000fe20004f41270 */
[----:B0-----:R-:W-:-:S04]  /*5b540*/  IMAD.WIDE R8, R2, 0x2, R18 ;  /* 0x0000000202087825 */ /* 0x001fc800078e0212 */
[----:B-1----:R-:W-:Y:S01]  /*5b550*/  IMAD.WIDE R4, R2, 0x2, R16 ;  /* 0x0000000202047825 */ /* 0x002fe200078e0210 */
[----:B---3--:R-:W-:-:S04]  /*5b560*/  PRMT R13, R25, 0x7632, R13 ;  /* 0x00007632190d7816 */ /* 0x008fc8000000000d */
[----:B------:R-:W-:Y:S04]  /*5b570*/  @P6 STG.E.U16 [R4.64], R23 ;  /* 0x0000001704006986 */ /* 0x000fe8000c101506 */
[----:B------:R0:W-:Y:S01]  /*5b580*/  @P3 STG.E.U16 [R8.64], R25 ;  /* 0x0000001908003986 */ /* 0x0001e2000c101506 */
[----:B------:R-:W-:Y:S02]  /*5b590*/  IADD3 R12, R3, 0x13f, RZ ;  /* 0x0000013f030c7810 */ /* 0x000fe40007ffe0ff */
[----:B------:R-:W-:Y:S02]  /*5b5a0*/  IADD3 R2, R2, c[0x0][0x198], RZ ;  /* 0x0000660002027a10 */ /* 0x000fe40007ffe0ff */
[----:B------:R-:W-:Y:S01]  /*5b5b0*/  ISETP.LT.AND P1, PT, R29, c[0x0][0x178], !P1 ;  /* 0x00005e001d007a0c */ /* 0x000fe20004f21270 */
[----:B0-----:R-:W3:Y:S01]  /*5b5c0*/  LDL.LU R25, [R1+0x534] ;  /* 0x0005340001197983 */ /* 0x001ee20000300800 */
[----:B------:R-:W-:Y:S01]  /*5b5d0*/  ISETP.LT.AND P3, PT, R28, c[0x0][0x178], !P4 ;  /* 0x00005e001c007a0c */ /* 0x000fe20006761270 */
[----:B------:R-:W-:Y:S01]  /*5b5e0*/  IMAD.WIDE R4, R2, 0x2, R16 ;  /* 0x0000000202047825 */ /* 0x000fe200078e0210 */
[----:B------:R-:W-:-:S02]  /*5b5f0*/  ISETP.GE.AND P6, PT, R12, c[0x0][0x17c], PT ;  /* 0x00005f000c007a0c */ /* 0x000fc40003fc6270 */
[----:B------:R-:W-:Y:S01]  /*5b600*/  PRMT R12, R23, 0x7632, R12 ;  /* 0x00007632170c7816 */ /* 0x000fe2000000000c */
[C---:B------:R-:W-:Y:S01]  /*5b610*/  IMAD.WIDE R8, R2.reuse, 0x2, R18 ;  /* 0x0000000202087825 */ /* 0x040fe200078e0212 */
[----:B------:R-:W-:Y:S01]  /*5b620*/  IADD3 R2, R2, c[0x0][0x198], RZ ;  /* 0x0000660002027a10 */ /* 0x000fe20007ffe0ff */
[----:B------:R-:W3:Y:S04]  /*5b630*/  LDL.LU R23, [R1+0x428] ;  /* 0x0004280001177983 */ /* 0x000ee80000300800 */
[----:B------:R0:W-:Y:S04]  /*5b640*/  @P2 STG.E.U16 [R4.64], R12 ;  /* 0x0000000c04002986 */ /* 0x0001e8000c101506 */
[----:B------:R-:W-:Y:S01]  /*5b650*/  @P1 STG.E.U16 [R8.64], R13 ;  /* 0x0000000d08001986 */ /* 0x000fe2000c101506 */
[----:B0-----:R-:W-:Y:S01]  /*5b660*/  IMAD.WIDE R4, R2, 0x2, R16 ;  /* 0x0000000202047825 */ /* 0x001fe200078e0210 */
[----:B------:R-:W-:-:S04]  /*5b670*/  IADD3 R12, R3, 0x140, RZ ;  /* 0x00000140030c7810 */ /* 0x000fc80007ffe0ff */
[----:B------:R-:W-:Y:S02]  /*5b680*/  ISETP.GE.AND P1, PT, R12, c[0x0][0x17c], PT ;  /* 0x00005f000c007a0c */ /* 0x000fe40003f26270 */
[C---:B------:R-:W-:Y:S01]  /*5b690*/  IADD3 R12, R2.reuse, c[0x0][0x198], RZ ;  /* 0x00006600020c7a10 */ /* 0x040fe20007ffe0ff */
[----:B--2---:R0:W-:Y:S02]  /*5b6a0*/  @P3 STG.E.U16 [R4.64], R26 ;  /* 0x0000001a04003986 */ /* 0x0041e4000c101506 */
[----:B0-----:R-:W-:Y:S01]  /*5b6b0*/  IMAD.WIDE R4, R2, 0x2, R18 ;  /* 0x0000000202047825 */ /* 0x001fe200078e0212 */
[----:B------:R-:W-:Y:S02]  /*5b6c0*/  PRMT R2, R26, 0x7632, R2 ;  /* 0x000076321a027816 */ /* 0x000fe40000000002 */
[----:B------:R-:W2:Y:S01]  /*5b6d0*/  LDL.LU R26, [R1+0x388] ;  /* 0x00038800011a7983 */ /* 0x000ea20000300800 */
[----:B------:R-:W-:Y:S02]  /*5b6e0*/  ISETP.LT.AND P4, PT, R29, c[0x0][0x178], !P4 ;  /* 0x00005e001d007a0c */ /* 0x000fe40006781270 */
[----:B------:R-:W-:-:S02]  /*5b6f0*/  ISETP.LT.AND P2, PT, R28, c[0x0][0x178], !P0 ;  /* 0x00005e001c007a0c */ /* 0x000fc40004741270 */
[C---:B------:R-:W-:Y:S02]  /*5b700*/  IADD3 R14, R3.reuse, 0x13e, RZ ;  /* 0x0000013e030e7810 */ /* 0x040fe40007ffe0ff */
[----:B------:R-:W-:Y:S02]  /*5b710*/  IADD3 R8, R3, 0x141, RZ ;  /* 0x0000014103087810 */ /* 0x000fe40007ffe0ff */
[----:B------:R-:W-:Y:S02]  /*5b720*/  ISETP.GE.AND P5, PT, R14, c[0x0][0x17c], PT ;  /* 0x00005f000e007a0c */ /* 0x000fe40003fa6270 */
[----:B------:R-:W-:Y:S01]  /*5b730*/  ISETP.GE.AND P3, PT, R8, c[0x0][0x17c], PT ;  /* 0x00005f0008007a0c */ /* 0x000fe20003f66270 */
[----:B------:R-:W-:Y:S01]  /*5b740*/  IMAD.WIDE R8, R12, 0x2, R16 ;  /* 0x000000020c087825 */ /* 0x000fe200078e0210 */
[----:B------:R-:W-:Y:S01]  /*5b750*/  ISETP.LT.AND P0, PT, R29, c[0x0][0x178], !P0 ;  /* 0x00005e001d007a0c */ /* 0x000fe20004701270 */
[----:B----4-:R0:W-:Y:S01]  /*5b760*/  @P4 STG.E.U16 [R4.64], R15 ;  /* 0x0000000f04004986 */ /* 0x0101e2000c101506 */
[----:B------:R-:W-:-:S03]  /*5b770*/  ISETP.LT.AND P4, PT, R28, c[0x0][0x178], !P5 ;  /* 0x00005e001c007a0c */ /* 0x000fc60006f81270 */
[----:B------:R1:W-:Y:S01]  /*5b780*/  @P2 STG.E.U16 [R8.64], R2 ;  /* 0x0000000208002986 */ /* 0x0003e2000c101506 */
[----:B------:R-:W-:Y:S01]  /*5b790*/  PRMT R14, R15, 0x7632, R14 ;  /* 0x000076320f0e7816 */ /* 0x000fe2000000000e */
[C---:B0-----:R-:W-:Y:S01]  /*5b7a0*/  IMAD.WIDE R4, R12.reuse, 0x2, R18 ;  /* 0x000000020c047825 */ /* 0x041fe200078e0212 */
[----:B-1----:R-:W-:-:S05]  /*5b7b0*/  IADD3 R2, R12, c[0x0][0x198], RZ ;  /* 0x000066000c027a10 */ /* 0x002fca0007ffe0ff */
[----:B------:R-:W-:Y:S01]  /*5b7c0*/  @P0 STG.E.U16 [R4.64], R14 ;  /* 0x0000000e04000986 */ /* 0x000fe2000c101506 */
[----:B------:R-:W-:Y:S01]  /*5b7d0*/  IMAD.WIDE R8, R2, 0x2, R16 ;  /* 0x0000000202087825 */ /* 0x000fe200078e0210 */
[----:B------:R-:W-:-:S04]  /*5b7e0*/  ISETP.LT.AND P5, PT, R29, c[0x0][0x178], !P5 ;  /* 0x00005e001d007a0c */ /* 0x000fc80006fa1270 */
[----:B------:R0:W-:Y:S01]  /*5b7f0*/  @P4 STG.E.U16 [R8.64], R22 ;  /* 0x0000001608004986 */ /* 0x0001e2000c101506 */
[----:B------:R-:W-:Y:S01]  /*5b800*/  ISETP.LT.AND P4, PT, R28, c[0x0][0x178], !P6 ;  /* 0x00005e001c007a0c */ /* 0x000fe20007781270 */
[C---:B------:R-:W-:Y:S01]  /*5b810*/  IMAD.WIDE R12, R2.reuse, 0x2, R18 ;  /* 0x00000002020c7825 */ /* 0x040fe200078e0212 */
[----:B0-----:R-:W-:Y:S02]  /*5b820*/  IADD3 R8, R2, c[0x0][0x198], RZ ;  /* 0x0000660002087a10 */ /* 0x001fe40007ffe0ff */
[----:B------:R-:W-:Y:S02]  /*5b830*/  PRMT R2, R22, 0x7632, R2 ;  /* 0x0000763216027816 */ /* 0x000fe40000000002 */
[----:B------:R-:W-:Y:S01]  /*5b840*/  IADD3 R22, R3, 0x144, RZ ;  /* 0x0000014403167810 */ /* 0x000fe20007ffe0ff */
[----:B------:R-:W-:Y:S01]  /*5b850*/  IMAD.WIDE R4, R8, 0x2, R16 ;  /* 0x0000000208047825 */ /* 0x000fe200078e0210 */
[----:B---3--:R0:W-:Y:S01]  /*5b860*/  @P5 STG.E.U16 [R12.64], R25 ;  /* 0x000000190c005986 */ /* 0x0081e2000c101506 */
[----:B------:R-:W-:-:S04]  /*5b870*/  PRMT R21, R25, 0x7632, R21 ;  /* 0x0000763219157816 */ /* 0x000fc80000000015 */
[----:B------:R-:W-:Y:S01]  /*5b880*/  @P4 STG.E.U16 [R4.64], R2 ;  /* 0x0000000204004986 */ /* 0x000fe2000c101506 */
[----:B------:R-:W-:Y:S02]  /*5b890*/  ISETP.GE.AND P4, PT, R22, c[0x0][0x17c], PT ;  /* 0x00005f0016007a0c */ /* 0x000fe40003f86270 */
[----:B------:R-:W-:Y:S01]  /*5b8a0*/  IADD3 R20, R3, 0x143, RZ ;  /* 0x0000014303147810 */ /* 0x000fe20007ffe0ff */
[----:B0-----:R-:W3:Y:S04]  /*5b8b0*/  LDL.LU R25, [R1+0x3a8] ;  /* 0x0003a80001197983 */ /* 0x001ee80000300800 */
[----:B------:R-:W4:Y:S01]  /*5b8c0*/  LDL.LU R22, [R1+0x448] ;  /* 0x0004480001167983 */ /* 0x000f220000300800 */
[----:B------:R-:W-:Y:S02]  /*5b8d0*/  ISETP.LT.AND P6, PT, R29, c[0x0][0x178], !P6 ;  /* 0x00005e001d007a0c */ /* 0x000fe400077c1270 */
[----:B------:R-:W-:-:S02]  /*5b8e0*/  ISETP.LT.AND P5, PT, R28, c[0x0][0x178], !P1 ;  /* 0x00005e001c007a0c */ /* 0x000fc40004fa1270 */
[----:B------:R-:W-:Y:S02]  /*5b8f0*/  ISETP.LT.AND P1, PT, R29, c[0x0][0x178], !P1 ;  /* 0x00005e001d007a0c */ /* 0x000fe40004f21270 */
[----:B------:R-:W-:Y:S02]  /*5b900*/  ISETP.GE.AND P0, PT, R20, c[0x0][0x17c], PT ;  /* 0x00005f0014007a0c */ /* 0x000fe40003f06270 */
[C---:B------:R-:W-:Y:S02]  /*5b910*/  IADD3 R20, R8.reuse, c[0x0][0x198], RZ ;  /* 0x0000660008147a10 */ /* 0x040fe40007ffe0ff */
[----:B------:R-:W-:Y:S01]  /*5b920*/  IADD3 R15, R3, 0x142, RZ ;  /* 0x00000142030f7810 */ /* 0x000fe20007ffe0ff */
[----:B------:R-:W-:-:S03]  /*5b930*/  IMAD.WIDE R8, R8, 0x2, R18 ;  /* 0x0000000208087825 */ /* 0x000fc600078e0212 */
[----:B------:R-:W-:Y:S01]  /*5b940*/  ISETP.GE.AND P2, PT, R15, c[0x0][0x17c], PT ;  /* 0x00005f000f007a0c */ /* 0x000fe20003f46270 */
[C---:B------:R-:W-:Y:S01]  /*5b950*/  IMAD.WIDE R12, R20.reuse, 0x2, R16 ;  /* 0x00000002140c7825 */ /* 0x040fe200078e0210 */
[----:B------:R-:W-:Y:S03]  /*5b960*/  @P6 STG.E.U16 [R8.64], R21 ;  /* 0x0000001508006986 */ /* 0x000fe6000c101506 */
[----:B------:R-:W-:Y:S01]  /*5b970*/  IMAD.WIDE R14, R20, 0x2, R18 ;  /* 0x00000002140e7825 */ /* 0x000fe200078e0212 */
[----:B------:R-:W-:Y:S04]  /*5b980*/  @P5 STG.E.U16 [R12.64], R23 ;  /* 0x000000170c005986 */ /* 0x000fe8000c101506 */
[----:B--2---:R0:W-:Y:S02]  /*5b990*/  @P1 STG.E.U16 [R14.64], R26 ;  /* 0x0000001a0e001986 */ /* 0x0041e4000c101506 */
[----:B0-----:R-:W-:-:S02]  /*5b9a0*/  PRMT R14, R23, 0x7632, R14 ;  /* 0x00007632170e7816 */ /* 0x001fc4000000000e */
[----:B------:R-:W2:Y:S01]  /*5b9b0*/  LDL.LU R23, [R1+0x468] ;  /* 0x0004680001177983 */ /* 0x000ea20000300800 */
[----:B------:R-:W-:-:S03]  /*5b9c0*/  PRMT R2, R26, 0x7632, R2 ;  /* 0x000076321a027816 */ /* 0x000fc60000000002 */
[----:B------:R-:W2:Y:S01]  /*5b9d0*/  LDL.LU R26, [R1+0x398] ;  /* 0x00039800011a7983 */ /* 0x000ea20000300800 */
[----:B------:R-:W-:Y:S02]  /*5b9e0*/  ISETP.LT.AND P5, PT, R28, c[0x0][0x178], !P3 ;  /* 0x00005e001c007a0c */ /* 0x000fe40005fa1270 */
[C---:B------:R-:W-:Y:S02]  /*5b9f0*/  ISETP.LT.AND P3, PT, R29.reuse, c[0x0][0x178], !P3 ;  /* 0x00005e001d007a0c */ /* 0x040fe40005f61270 */
[----:B------:R-:W-:Y:S02]  /*5ba00*/  IADD3 R8, R20, c[0x0][0x198], RZ ;  /* 0x0000660014087a10 */ /* 0x000fe40007ffe0ff */
[----:B------:R-:W-:Y:S02]  /*5ba10*/  ISETP.LT.AND P6, PT, R28, c[0x0][0x178], !P2 ;  /* 0x00005e001c007a0c */ /* 0x000fe400057c1270 */
[----:B------:R-:W-:Y:S01]  /*5ba20*/  ISETP.LT.AND P2, PT, R29, c[0x0][0x178], !P2 ;  /* 0x00005e001d007a0c */ /* 0x000fe20005741270 */
[----:B------:R-:W-:Y:S01]  /*5ba30*/  IMAD.WIDE R4, R8, 0x2, R16 ;  /* 0x0000000208047825 */ /* 0x000fe200078e0210 */
[----:B------:R-:W-:-:S02]  /*5ba40*/  IADD3 R12, R3, 0x145, RZ ;  /* 0x00000145030c7810 */ /* 0x000fc40007ffe0ff */
[C---:B------:R-:W-:Y:S01]  /*5ba50*/  IADD3 R20, R8.reuse, c[0x0][0x198], RZ ;  /* 0x0000660008147a10 */ /* 0x040fe20007ffe0ff */
[----:B------:R-:W-:Y:S01]  /*5ba60*/  IMAD.WIDE R8, R8, 0x2, R18 ;  /* 0x0000000208087825 */ /* 0x000fe200078e0212 */
[----:B------:R-:W-:Y:S01]  /*5ba70*/  ISETP.GE.AND P1, PT, R12, c[0x0][0x17c], PT ;  /* 0x00005f000c007a0c */ /* 0x000fe20003f26270 */
[----:B------:R0:W-:Y:S02]  /*5ba80*/  @P5 STG.E.U16 [R4.64], R14 ;  /* 0x0000000e04005986 */ /* 0x0001e4000c101506 */
[C---:B------:R-:W-:Y:S02]  /*5ba90*/  IMAD.WIDE R12, R20.reuse, 0x2, R16 ;  /* 0x00000002140c7825 */ /* 0x040fe400078e0210 */
[----:B------:R1:W-:Y:S02]  /*5baa0*/  @P3 STG.E.U16 [R8.64], R2 ;  /* 0x0000000208003986 */ /* 0x0003e4000c101506 */
[----:B0-----:R-:W-:Y:S01]  /*5bab0*/  IMAD.WIDE R4, R20, 0x2, R18 ;  /* 0x0000000214047825 */ /* 0x001fe200078e0212 */
[----:B-1----:R-:W-:-:S04]  /*5bac0*/  IADD3 R2, R3, 0x147, RZ ;  /* 0x0000014703027810 */ /* 0x002fc80007ffe0ff */
[----:B------:R-:W-:Y:S02]  /*5bad0*/  ISETP.GE.AND P3, PT, R2, c[0x0][0x17c], PT ;  /* 0x00005f0002007a0c */ /* 0x000fe40003f66270 */
[----:B------:R-:W-:-:S05]  /*5bae0*/  IADD3 R2, R20, c[0x0][0x198], RZ ;  /* 0x0000660014027a10 */ /* 0x000fca0007ffe0ff */
[----:B------:R-:W-:Y:S01]  /*5baf0*/  IMAD.WIDE R8, R2, 0x2, R16 ;  /* 0x0000000202087825 */ /* 0x000fe200078e0210 */
[----:B----4-:R0:W-:Y:S01]  /*5bb00*/  @P6 STG.E.U16 [R12.64], R22 ;  /* 0x000000160c006986 */ /* 0x0101e2000c101506 */
[C---:B------:R-:W-:Y:S02]  /*5bb10*/  ISETP.LT.AND P6, PT, R28.reuse, c[0x0][0x178], !P0 ;  /* 0x00005e001c007a0c */ /* 0x040fe400047c1270 */
[----:B------:R-:W-:Y:S01]  /*5bb20*/  ISETP.LT.AND P0, PT, R29, c[0x0][0x178], !P0 ;  /* 0x00005e001d007a0c */ /* 0x000fe20004701270 */
[----:B---3--:R1:W-:Y:S01]  /*5bb30*/  @P2 STG.E.U16 [R4.64], R25 ;  /* 0x0000001904002986 */ /* 0x0083e2000c101506 */
[----:B------:R-:W-:Y:S02]  /*5bb40*/  ISETP.LT.AND P2, PT, R28, c[0x0][0x178], !P4 ;  /* 0x00005e001c007a0c */ /* 0x000fe40006741270 */
[----:B0-----:R-:W-:Y:S02]  /*5bb50*/  PRMT R13, R25, 0x7632, R13 ;  /* 0x00007632190d7816 */ /* 0x001fe4000000000d */
[----:B-1----:R-:W3:Y:S01]  /*5bb60*/  LDL.LU R25, [R1+0x4e8] ;  /* 0x0004e80001197983 */ /* 0x002ee20000300800 */
[----:B------:R-:W-:Y:S01]  /*5bb70*/  PRMT R12, R22, 0x7632, R12 ;  /* 0x00007632160c7816 */ /* 0x000fe2000000000c */
[----:B------:R-:W-:-:S02]  /*5bb80*/  IMAD.WIDE R4, R2, 0x2, R18 ;  /* 0x0000000202047825 */ /* 0x000fc400078e0212 */
[----:B------:R-:W4:Y:S01]  /*5bb90*/  LDL.LU R22, [R1+0x358] ;  /* 0x0003580001167983 */ /* 0x000f220000300800 */
[----:B------:R-:W-:-:S03]  /*5bba0*/  IADD3 R2, R2, c[0x0][0x198], RZ ;  /* 0x0000660002027a10 */ /* 0x000fc60007ffe0ff */
[----:B------:R-:W-:Y:S04]  /*5bbb0*/  @P6 STG.E.U16 [R8.64], R12 ;  /* 0x0000000c08006986 */ /* 0x000fe8000c101506 */
[----:B------:R0:W-:Y:S01]  /*5bbc0*/  @P0 STG.E.U16 [R4.64], R13 ;  /* 0x0000000d04000986 */ /* 0x0001e2000c101506 */
[----:B------:R-:W-:Y:S01]  /*5bbd0*/  ISETP.LT.AND P4, PT, R29, c[0x0][0x178], !P4 ;  /* 0x00005e001d007a0c */ /* 0x000fe20006781270 */
[----:B0-----:R-:W-:Y:S01]  /*5bbe0*/  IMAD.WIDE R4, R2, 0x2, R16 ;  /* 0x0000000202047825 */ /* 0x001fe200078e0210 */
[----:B------:R-:W-:-:S03]  /*5bbf0*/  IADD3 R12, R3, 0x149, RZ ;  /* 0x00000149030c7810 */ /* 0x000fc60007ffe0ff */
[----:B------:R-:W-:Y:S01]  /*5bc00*/  IMAD.WIDE R8, R2, 0x2, R18 ;  /* 0x0000000202087825 */ /* 0x000fe200078e0212 */
[----:B--2---:R0:W-:Y:S01]  /*5bc10*/  @P2 STG.E.U16 [R4.64], R23 ;  /* 0x0000001704002986 */ /* 0x0041e2000c101506 */
[----:B------:R-:W-:-:S03]  /*5bc20*/  PRMT R13, R23, 0x7632, R13 ;  /* 0x00007632170d7816 */ /* 0x000fc6000000000d */
[----:B0-----:R-:W2:Y:S01]  /*5bc30*/  LDL.LU R23, [R1+0x508] ;  /* 0x0005080001177983 */ /* 0x001ea20000300800 */
[----:B------:R-:W-:Y:S02]  /*5bc40*/  ISETP.GE.AND P2, PT, R12, c[0x0][0x17c], PT ;  /* 0x00005f000c007a0c */ /* 0x000fe40003f46270 */
[----:B------:R-:W-:Y:S01]  /*5bc50*/  PRMT R12, R26, 0x7632, R12 ;  /* 0x000076321a0c7816 */ /* 0x000fe2000000000c */
[----:B------:R0:W-:Y:S04]  /*5bc60*/  @P4 STG.E.U16 [R8.64], R26 ;  /* 0x0000001a08004986 */ /* 0x0001e8000c101506 */
[----:B0-----:R-:W2:Y:S01]  /*5bc70*/  LDL.LU R26, [R1+0x418] ;  /* 0x00041800011a7983 */ /* 0x001ea20000300800 */
[----:B------:R-:W-:Y:S02]  /*5bc80*/  IADD3 R15, R3, 0x146, RZ ;  /* 0x00000146030f7810 */ /* 0x000fe40007ffe0ff */
[----:B------:R-:W-:-:S02]  /*5bc90*/  ISETP.LT.AND P0, PT, R28, c[0x0][0x178], !P1 ;  /* 0x00005e001c007a0c */ /* 0x000fc40004f01270 */
[----:B------:R-:W-:Y:S02]  /*5bca0*/  ISETP.LT.AND P1, PT, R29, c[0x0][0x178], !P1 ;  /* 0x00005e001d007a0c */ /* 0x000fe40004f21270 */
[----:B------:R-:W-:Y:S02]  /*5bcb0*/  ISETP.GE.AND P5, PT, R15, c[0x0][0x17c], PT ;  /* 0x00005f000f007a0c */ /* 0x000fe40003fa6270 */
        /* <DEDUP_REMOVED lines=10> */
[C-C-:B0-----:R-:W-:Y:S01]  /*5bd60*/  IMAD.WIDE R4, R2.reuse, 0x2, R16.reuse ;  /* 0x0000000202047825 */ /* 0x141fe200078e0210 */
[----:B-1----:R-:W-:Y:S02]  /*5bd70*/  IADD3 R8, R3, 0x14b, RZ ;  /* 0x0000014b03087810 */ /* 0x002fe40007ffe0ff */
[----:B------:R-:W-:Y:S02]  /*5bd80*/  IADD3 R12, R2, c[0x0][0x198], RZ ;  /* 0x00006600020c7a10 */ /* 0x000fe40007ffe0ff */
[----:B------:R-:W-:Y:S02]  /*5bd90*/  ISETP.GE.AND P6, PT, R14, c[0x0][0x17c], PT ;  /* 0x00005f000e007a0c */ /* 0x000fe40003fc6270 */
[----:B------:R-:W-:Y:S01]  /*5bda0*/  ISETP.LT.AND P3, PT, R29, c[0x0][0x178], !P3 ;  /* 0x00005e001d007a0c */ /* 0x000fe20005f61270 */
[----:B---3--:R0:W-:Y:S01]  /*5bdb0*/  @P4 STG.E.U16 [R4.64], R25 ;  /* 0x0000001904004986 */ /* 0x0081e2000c101506 */
[----:B------:R-:W-:Y:S01]  /*5bdc0*/  ISETP.GE.AND P4, PT, R8, c[0x0][0x17c], PT ;  /* 0x00005f0008007a0c */ /* 0x000fe20003f86270 */
[----:B------:R-:W-:-:S04]  /*5bdd0*/  IMAD.WIDE R8, R12, 0x2, R16 ;  /* 0x000000020c087825 */ /* 0x000fc800078e0210 */
[----:B0-----:R-:W-:Y:S01]  /*5bde0*/  IMAD.WIDE R4, R2, 0x2, R18 ;  /* 0x0000000202047825 */ /* 0x001fe200078e0212 */
[----:B------:R-:W-:Y:S02]  /*5bdf0*/  PRMT R2, R25, 0x7632, R2 ;  /* 0x0000763219027816 */ /* 0x000fe40000000002 */
[----:B----4-:R-:W-:Y:S01]  /*5be00*/  PRMT R15, R22, 0x7632, R15 ;  /* 0x00007632160f7816 */ /* 0x010fe2000000000f */
[----:B------:R-:W3:Y:S04]  /*5be10*/  LDL.LU R25, [R1+0x458] ;  /* 0x0004580001197983 */ /* 0x000ee80000300800 */
[----:B------:R0:W-:Y:S01]  /*5be20*/  @P5 STG.E.U16 [R4.64], R22 ;  /* 0x0000001604005986 */ /* 0x0001e2000c101506 */
[----:B------:R-:W-:-:S03]  /*5be30*/  ISETP.LT.AND P5, PT, R28, c[0x0][0x178], !P6 ;  /* 0x00005e001c007a0c */ /* 0x000fc600077a1270 */
[----:B------:R1:W-:Y:S01]  /*5be40*/  @P1 STG.E.U16 [R8.64], R2 ;  /* 0x0000000208001986 */ /* 0x0003e2000c101506 */
[----:B------:R-:W-:Y:S01]  /*5be50*/  ISETP.LT.AND P6, PT, R29, c[0x0][0x178], !P6 ;  /* 0x00005e001d007a0c */ /* 0x000fe200077c1270 */
[C---:B0-----:R-:W-:Y:S01]  /*5be60*/  IMAD.WIDE R4, R12.reuse, 0x2, R18 ;  /* 0x000000020c047825 */ /* 0x041fe200078e0212 */
[----:B-1----:R-:W-:-:S04]  /*5be70*/  IADD3 R2, R12, c[0x0][0x198], RZ ;  /* 0x000066000c027a10 */ /* 0x002fc80007ffe0ff */
[----:B------:R-:W-:Y:S01]  /*5be80*/  @P3 STG.E.U16 [R4.64], R15 ;  /* 0x0000000f04003986 */ /* 0x000fe2000c101506 */
[----:B------:R-:W-:Y:S01]  /*5be90*/  IMAD.WIDE R8, R2, 0x2, R16 ;  /* 0x0000000202087825 */ /* 0x000fe200078e0210 */
[----:B------:R-:W-:-:S04]  /*5bea0*/  IADD3 R13, R3, 0x14a, RZ ;  /* 0x0000014a030d7810 */ /* 0x000fc80007ffe0ff */
[----:B------:R-:W-:Y:S01]  /*5beb0*/  ISETP.GE.AND P0, PT, R13, c[0x0][0x17c], PT ;  /* 0x00005f000d007a0c */ /* 0x000fe20003f06270 */
[----:B------:R-:W-:Y:S01]  /*5bec0*/  IMAD.WIDE R12, R2, 0x2, R18 ;  /* 0x00000002020c7825 */ /* 0x000fe200078e0212 */
[----:B--2---:R0:W-:Y:S01]  /*5bed0*/  @P5 STG.E.U16 [R8.64], R23 ;  /* 0x0000001708005986 */ /* 0x0041e2000c101506 */
[----:B------:R-:W-:Y:S02]  /*5bee0*/  ISETP.LT.AND P5, PT, R28, c[0x0][0x178], !P2 ;  /* 0x00005e001c007a0c */ /* 0x000fe400057a1270 */
[----:B0-----:R-:W-:Y:S02]  /*5bef0*/  IADD3 R8, R2, c[0x0][0x198], RZ ;  /* 0x0000660002087a10 */ /* 0x001fe40007ffe0ff */
[----:B------:R-:W-:Y:S01]  /*5bf00*/  PRMT R2, R23, 0x7632, R2 ;  /* 0x0000763217027816 */ /* 0x000fe20000000002 */
[----:B------:R0:W-:Y:S02]  /*5bf10*/  @P6 STG.E.U16 [R12.64], R26 ;  /* 0x0000001a0c006986 */ /* 0x0001e4000c101506 */
[----:B------:R-:W-:Y:S01]  /*5bf20*/  IMAD.WIDE R4, R8, 0x2, R16 ;  /* 0x0000000208047825 */ /* 0x000fe200078e0210 */
[----:B------:R-:W-:Y:S01]  /*5bf30*/  PRMT R21, R26, 0x7632, R21 ;  /* 0x000076321a157816 */ /* 0x000fe20000000015 */
[----:B------:R-:W2:Y:S04]  /*5bf40*/  LDL.LU R23, [R1+0x548] ;  /* 0x0005480001177983 */ /* 0x000ea80000300800 */
[----:B------:R1:W-:Y:S04]  /*5bf50*/  @P5 STG.E.U16 [R4.64], R2 ;  /* 0x0000000204005986 */ /* 0x0003e8000c101506 */
[----:B0-----:R-:W4:Y:S04]  /*5bf60*/  LDL.LU R26, [R1+0x378] ;  /* 0x00037800011a7983 */ /* 0x001f280000300800 */
[----:B-1----:R-:W2:Y:S01]  /*5bf70*/  LDL.LU R5, [R1+0x518] ;  /* 0x0005180001057983 */ /* 0x002ea20000300800 */
[----:B------:R-:W-:-:S02]  /*5bf80*/  IADD3 R20, R3, 0x14d, RZ ;  /* 0x0000014d03147810 */ /* 0x000fc40007ffe0ff */
[C---:B------:R-:W-:Y:S02]  /*5bf90*/  ISETP.LT.AND P2, PT, R29.reuse, c[0x0][0x178], !P2 ;  /* 0x00005e001d007a0c */ /* 0x040fe40005741270 */
[----:B------:R-:W-:Y:S02]  /*5bfa0*/  ISETP.LT.AND P6, PT, R28, c[0x0][0x178], !P0 ;  /* 0x00005e001c007a0c */ /* 0x000fe400047c1270 */
[----:B------:R-:W-:Y:S02]  /*5bfb0*/  ISETP.LT.AND P0, PT, R29, c[0x0][0x178], !P0 ;  /* 0x00005e001d007a0c */ /* 0x000fe40004701270 */
[----:B------:R-:W-:Y:S02]  /*5bfc0*/  ISETP.GE.AND P3, PT, R20, c[0x0][0x17c], PT ;  /* 0x00005f0014007a0c */ /* 0x000fe40003f66270 */
[C---:B------:R-:W-:Y:S02]  /*5bfd0*/  IADD3 R20, R8.reuse, c[0x0][0x198], RZ ;  /* 0x0000660008147a10 */ /* 0x040fe40007ffe0ff */
[----:B------:R-:W-:Y:S01]  /*5bfe0*/  IADD3 R14, R3, 0x14c, RZ ;  /* 0x0000014c030e7810 */ /* 0x000fe20007ffe0ff */
[----:B------:R-:W-:-:S03]  /*5bff0*/  IMAD.WIDE R8, R8, 0x2, R18 ;  /* 0x0000000208087825 */ /* 0x000fc600078e0212 */
[----:B------:R-:W-:Y:S01]  /*5c000*/  ISETP.GE.AND P1, PT, R14, c[0x0][0x17c], PT ;  /* 0x00005f000e007a0c */ /* 0x000fe20003f26270 */
[C---:B------:R-:W-:Y:S01]  /*5c010*/  IMAD.WIDE R12, R20.reuse, 0x2, R16 ;  /* 0x00000002140c7825 */ /* 0x040fe200078e0210 */
[----:B------:R0:W-:Y:S03]  /*5c020*/  @P2 STG.E.U16 [R8.64], R21 ;  /* 0x0000001508002986 */ /* 0x0001e6000c101506 */
[----:B------:R-:W-:Y:S01]  /*5c030*/  IMAD.WIDE R14, R20, 0x2, R18 ;  /* 0x00000002140e7825 */ /* 0x000fe200078e0212 */
[----:B------:R-:W-:Y:S02]  /*5c040*/  ISETP.LT.AND P2, PT, R28, c[0x0][0x178], !P1 ;  /* 0x00005e001c007a0c */ /* 0x000fe40004f41270 */
[----:B------:R-:W-:Y:S02]  /*5c050*/  ISETP.LT.AND P1, PT, R29, c[0x0][0x178], !P1 ;  /* 0x00005e001d007a0c */ /* 0x000fe40004f21270 */
[----:B0-----:R-:W-:-:S04]  /*5c060*/  IADD3 R8, R20, c[0x0][0x198], RZ ;  /* 0x0000660014087a10 */ /* 0x001fc80007ffe0ff */
[----:B------:R-:W-:Y:S01]  /*5c070*/  IADD3 R2, R8, c[0x0][0x198], RZ ;  /* 0x0000660008027a10 */ /* 0x000fe20007ffe0ff */
[----:B--2---:R0:W-:Y:S04]  /*5c080*/  @P6 STG.E.U16 [R12.64], R5 ;  /* 0x000000050c006986 */ /* 0x0041e8000c101506 */
[----:B---3--:R1:W-:Y:S01]  /*5c090*/  @P0 STG.E.U16 [R14.64], R25 ;  /* 0x000000190e000986 */ /* 0x0083e2000c101506 */
[----:B------:R-:W-:Y:S02]  /*5c0a0*/  ISETP.LT.AND P0, PT, R28, c[0x0][0x178], !P4 ;  /* 0x00005e001c007a0c */ /* 0x000fe40006701270 */
[----:B------:R-:W-:Y:S02]  /*5c0b0*/  ISETP.LT.AND P4, PT, R29, c[0x0][0x178], !P4 ;  /* 0x00005e001d007a0c */ /* 0x000fe40006781270 */
[----:B0-----:R-:W-:-:S02]  /*5c0c0*/  IADD3 R12, R3, 0x14f, RZ ;  /* 0x0000014f030c7810 */ /* 0x001fc40007ffe0ff */
[----:B-1----:R-:W-:Y:S02]  /*5c0d0*/  PRMT R15, R25, 0x7632, R15 ;  /* 0x00007632190f7816 */ /* 0x002fe4000000000f */
[----:B------:R-:W2:Y:S01]  /*5c0e0*/  LDL.LU R25, [R1+0x558] ;  /* 0x0005580001197983 */ /* 0x000ea20000300800 */
[----:B------:R-:W-:Y:S01]  /*5c0f0*/  PRMT R14, R5, 0x7632, R14 ;  /* 0x00007632050e7816 */ /* 0x000fe2000000000e */
[----:B------:R-:W-:Y:S01]  /*5c100*/  IMAD.WIDE R4, R8, 0x2, R16 ;  /* 0x0000000208047825 */ /* 0x000fe200078e0210 */
[----:B------:R-:W-:-:S03]  /*5c110*/  ISETP.GE.AND P6, PT, R12, c[0x0][0x17c], PT ;  /* 0x00005f000c007a0c */ /* 0x000fc60003fc6270 */
[----:B------:R-:W-:Y:S01]  /*5c120*/  IMAD.WIDE R8, R8, 0x2, R18 ;  /* 0x0000000208087825 */ /* 0x000fe200078e0212 */
[----:B------:R0:W-:Y:S03]  /*5c130*/  @P0 STG.E.U16 [R4.64], R14 ;  /* 0x0000000e04000986 */ /* 0x0001e6000c101506 */
[C---:B------:R-:W-:Y:S01]  /*5c140*/  IMAD.WIDE R12, R2.reuse, 0x2, R16 ;  /* 0x00000002020c7825 */ /* 0x040fe200078e0210 */
[----:B------:R-:W-:Y:S04]  /*5c150*/  @P4 STG.E.U16 [R8.64], R15 ;  /* 0x0000000f08004986 */ /* 0x000fe8000c101506 */
[----:B------:R1:W-:Y:S01]  /*5c160*/  @P2 STG.E.U16 [R12.64], R23 ;  /* 0x000000170c002986 */ /* 0x0003e2000c101506 */
[----:B0-----:R-:W-:-:S05]  /*5c170*/  IMAD.WIDE R4, R2, 0x2, R18 ;  /* 0x0000000202047825 */ /* 0x001fca00078e0212 */
[----:B----4-:R0:W-:Y:S01]  /*5c180*/  @P1 STG.E.U16 [R4.64], R26 ;  /* 0x0000001a04001986 */ /* 0x0101e2000c101506 */
[----:B-1----:R-:W-:-:S03]  /*5c190*/  PRMT R13, R26, 0x7632, R13 ;  /* 0x000076321a0d7816 */ /* 0x002fc6000000000d */
[----:B0-----:R-:W3:Y:S04]  /*5c1a0*/  LDL.LU R26, [R1+0x568] ;  /* 0x00056800011a7983 */ /* 0x001ee80000300800 */
[----:B------:R-:W4:Y:S01]  /*5c1b0*/  LDL.LU R21, [R1+0x4f8] ;  /* 0x0004f80001157983 */ /* 0x000f220000300800 */
[----:B------:R-:W-:Y:S02]  /*5c1c0*/  IADD3 R22, R3, 0x14e, RZ ;  /* 0x0000014e03167810 */ /* 0x000fe40007ffe0ff */
[----:B------:R-:W-:Y:S02]  /*5c1d0*/  PRMT R12, R23, 0x7632, R12 ;  /* 0x00007632170c7816 */ /* 0x000fe4000000000c */
[----:B------:R-:W-:Y:S02]  /*5c1e0*/  ISETP.GE.AND P5, PT, R22, c[0x0][0x17c], PT ;  /* 0x00005f0016007a0c */ /* 0x000fe40003fa6270 */
[----:B------:R-:W4:Y:S01]  /*5c1f0*/  LDL.LU R22, [R1+0x578] ;  /* 0x0005780001167983 */ /* 0x000f220000300800 */
[----:B------:R-:W-:-:S03]  /*5c200*/  ISETP.LT.AND P4, PT, R28, c[0x0][0x178], !P3 ;  /* 0x00005e001c007a0c */ /* 0x000fc60005f81270 */
[----:B------:R-:W4:Y:S01]  /*5c210*/  LDL.LU R23, [R1+0x438] ;  /* 0x0004380001177983 */ /* 0x000f220000300800 */
[----:B------:R-:W-:Y:S02]  /*5c220*/  ISETP.LT.AND P3, PT, R29, c[0x0][0x178], !P3 ;  /* 0x00005e001d007a0c */ /* 0x000fe40005f61270 */
[----:B------:R-:W-:Y:S02]  /*5c230*/  IADD3 R8, R3, 0x151, RZ ;  /* 0x0000015103087810 */ /* 0x000fe40007ffe0ff */
[----:B------:R-:W-:Y:S02]  /*5c240*/  IADD3 R2, R2, c[0x0][0x198], RZ ;  /* 0x0000660002027a10 */ /* 0x000fe40007ffe0ff */
[----:B------:R-:W-:Y:S02]  /*5c250*/  ISETP.LT.AND P1, PT, R28, c[0x0][0x178], !P5 ;  /* 0x00005e001c007a0c */ /* 0x000fe40006f21270 */
[----:B------:R-:W-:Y:S01]  /*5c260*/  ISETP.GE.AND P2, PT, R8, c[0x0][0x17c], PT ;  /* 0x00005f0008007a0c */ /* 0x000fe20003f46270 */
[----:B------:R-:W-:Y:S01]  /*5c270*/  IMAD.WIDE R4, R2, 0x2, R16 ;  /* 0x0000000202047825 */ /* 0x000fe200078e0210 */
[----:B------:R-:W-:-:S03]  /*5c280*/  ISETP.LT.AND P5, PT, R29, c[0x0][0x178], !P5 ;  /* 0x00005e001d007a0c */ /* 0x000fc60006fa1270 */
[C---:B------:R-:W-:Y:S01]  /*5c290*/  IMAD.WIDE R8, R2.reuse, 0x2, R18 ;  /* 0x0000000202087825 */ /* 0x040fe200078e0212 */
[----:B------:R-:W-:Y:S01]  /*5c2a0*/  IADD3 R2, R2, c[0x0][0x198], RZ ;  /* 0x0000660002027a10 */ /* 0x000fe20007ffe0ff */
[----:B------:R0:W-:Y:S01]  /*5c2b0*/  @P4 STG.E.U16 [R4.64], R12 ;  /* 0x0000000c04004986 */ /* 0x0001e2000c101506 */
[----:B------:R-:W-:-:S03]  /*5c2c0*/  IADD3 R20, R3, 0x150, RZ ;  /* 0x0000015003147810 */ /* 0x000fc60007ffe0ff */
[----:B------:R1:W-:Y:S01]  /*5c2d0*/  @P3 STG.E.U16 [R8.64], R13 ;  /* 0x0000000d08003986 */ /* 0x0003e2000c101506 */
[----:B------:R-:W-:Y:S02]  /*5c2e0*/  ISETP.LT.AND P3, PT, R28, c[0x0][0x178], !P6 ;  /* 0x00005e001c007a0c */ /* 0x000fe40007761270 */
[----:B------:R-:W-:Y:S01]  /*5c2f0*/  ISETP.GE.AND P0, PT, R20, c[0x0][0x17c], PT ;  /* 0x00005f0014007a0c */ /* 0x000fe20003f06270 */
[----:B0-----:R-:W-:-:S04]  /*5c300*/  IMAD.WIDE R4, R2, 0x2, R16 ;  /* 0x0000000202047825 */ /* 0x001fc800078e0210 */
[C---:B-1----:R-:W-:Y:S01]  /*5c310*/  IMAD.WIDE R8, R2.reuse, 0x2, R18 ;  /* 0x0000000202087825 */ /* 0x042fe200078e0212 */
[----:B------:R-:W-:Y:S02]  /*5c320*/  IADD3 R2, R2, c[0x0][0x198], RZ ;  /* 0x0000660002027a10 */ /* 0x000fe40007ffe0ff */
[----:B------:R-:W-:Y:S02]  /*5c330*/  ISETP.LT.AND P6, PT, R29, c[0x0][0x178], !P6 ;  /* 0x00005e001d007a0c */ /* 0x000fe400077c1270 */
[----:B------:R-:W-:Y:S01]  /*5c340*/  IADD3 R12, R3, 0x153, RZ ;  /* 0x00000153030c7810 */ /* 0x000fe20007ffe0ff */
[----:B--2---:R0:W-:Y:S04]  /*5c350*/  @P1 STG.E.U16 [R4.64], R25 ;  /* 0x0000001904001986 */ /* 0x0041e8000c101506 */
[----:B------:R1:W-:Y:S01]  /*5c360*/  @P5 STG.E.U16 [R8.64], R10 ;  /* 0x0000000a08005986 */ /* 0x0003e2000c101506 */
[----:B------:R-:W-:-:S02]  /*5c370*/  ISETP.LT.AND P5, PT, R28, c[0x0][0x178], !P0 ;  /* 0x00005e001c007a0c */ /* 0x000fc400047a1270 */
[----:B------:R-:W-:Y:S01]  /*5c380*/  ISETP.GE.AND P1, PT, R12, c[0x0][0x17c], PT ;  /* 0x00005f000c007a0c */ /* 0x000fe20003f26270 */
[----:B0-----:R-:W-:Y:S01]  /*5c390*/  IMAD.WIDE R4, R2, 0x2, R16 ;  /* 0x0000000202047825 */ /* 0x001fe200078e0210 */
[----:B-1----:R-:W-:-:S03]  /*5c3a0*/  PRMT R10, R25, 0x7632, R10 ;  /* 0x00007632190a7816 */ /* 0x002fc6000000000a */
[C---:B------:R-:W-:Y:S01]  /*5c3b0*/  IMAD.WIDE R8, R2.reuse, 0x2, R18 ;  /* 0x0000000202087825 */ /* 0x040fe200078e0212 */
[----:B------:R-:W-:Y:S01]  /*5c3c0*/  IADD3 R2, R2, c[0x0][0x198], RZ ;  /* 0x0000660002027a10 */ /* 0x000fe20007ffe0ff */
[----:B------:R-:W2:Y:S01]  /*5c3d0*/  LDL.LU R25, [R1+0x588] ;  /* 0x0005880001197983 */ /* 0x000ea20000300800 */
[----:B------:R-:W-:-:S03]  /*5c3e0*/  PRMT R12, R10, 0x7632, R12 ;  /* 0x000076320a0c7816 */ /* 0x000fc6000000000c */
[----:B------:R0:W-:Y:S04]  /*5c3f0*/  @P3 STG.E.U16 [R4.64], R10 ;  /* 0x0000000a04003986 */ /* 0x0001e8000c101506 */
[----:B------:R1:W-:Y:S01]  /*5c400*/  @P6 STG.E.U16 [R8.64], R12 ;  /* 0x0000000c08006986 */ /* 0x0003e2000c101506 */
[C---:B0-----:R-:W-:Y:S01]  /*5c410*/  IMAD.WIDE R4, R2.reuse, 0x2, R16 ;  /* 0x0000000202047825 */ /* 0x041fe200078e0210 */
[----:B-1----:R-:W-:-:S04]  /*5c420*/  IADD3 R12, R2, c[0x0][0x198], RZ ;  /* 0x00006600020c7a10 */ /* 0x002fc80007ffe0ff */
[----:B---3--:R0:W-:Y:S02]  /*5c430*/  @P5 STG.E.U16 [R4.64], R26 ;  /* 0x0000001a04005986 */ /* 0x0081e4000c101506 */
[----:B0-----:R-:W-:Y:S01]  /*5c440*/  IMAD.WIDE R4, R2, 0x2, R18 ;  /* 0x0000000202047825 */ /* 0x001fe200078e0212 */
[----:B------:R-:W-:Y:S02]  /*5c450*/  PRMT R2, R26, 0x7632, R2 ;  /* 0x000076321a027816 */ /* 0x000fe40000000002 */
[----:B------:R-:W3:Y:S01]  /*5c460*/  LDL.LU R26, [R1+0x368] ;  /* 0x00036800011a7983 */ /* 0x000ee20000300800 */
[----:B------:R-:W-:Y:S02]  /*5c470*/  ISETP.LT.AND P0, PT, R29, c[0x0][0x178], !P0 ;  /* 0x00005e001d007a0c */ /* 0x000fe40004701270 */
[----:B------:R-:W-:Y:S02]  /*5c480*/  ISETP.LT.AND P6, PT, R28, c[0x0][0x178], !P2 ;  /* 0x00005e001c007a0c */ /* 0x000fe400057c1270 */
[----:B------:R-:W-:-:S02]  /*5c490*/  IADD3 R14, R3, 0x152, RZ ;  /* 0x00000152030e7810 */ /* 0x000fc40007ffe0ff */
[----:B------:R-:W-:Y:S02]  /*5c4a0*/  IADD3 R8, R3, 0x155, RZ ;  /* 0x0000015503087810 */ /* 0x000fe40007ffe0ff */
[----:B------:R-:W-:Y:S02]  /*5c4b0*/  ISETP.GE.AND P4, PT, R14, c[0x0][0x17c], PT ;  /* 0x00005f000e007a0c */ /* 0x000fe40003f86270 */
[----:B------:R-:W-:Y:S01]  /*5c4c0*/  ISETP.GE.AND P5, PT, R8, c[0x0][0x17c], PT ;  /* 0x00005f0008007a0c */ /* 0x000fe20003fa6270 */
[----:B------:R-:W-:Y:S01]  /*5c4d0*/  IMAD.WIDE R8, R12, 0x2, R16 ;  /* 0x000000020c087825 */ /* 0x000fe200078e0210 */
[C---:B------:R-:W-:Y:S01]  /*5c4e0*/  ISETP.LT.AND P2, PT, R29.reuse, c[0x0][0x178], !P2 ;  /* 0x00005e001d007a0c */ /* 0x040fe20005741270 */
[----:B----4-:R0:W-:Y:S01]  /*5c4f0*/  @P0 STG.E.U16 [R4.64], R21 ;  /* 0x0000001504000986 */ /* 0x0101e2000c101506 */
[----:B------:R-:W-:Y:S02]  /*5c500*/  ISETP.LT.AND P0, PT, R28, c[0x0][0x178], !P4 ;  /* 0x00005e001c007a0c */ /* 0x000fe40006701270 */
[----:B------:R-:W-:Y:S01]  /*5c510*/  ISETP.LT.AND P4, PT, R29, c[0x0][0x178], !P4 ;  /* 0x00005e001d007a0c */ /* 0x000fe20006781270 */
[----:B------:R1:W-:Y:S01]  /*5c520*/  @P6 STG.E.U16 [R8.64], R2 ;  /* 0x0000000208006986 */ /* 0x0003e2000c101506 */
[----:B------:R-:W-:-:S04]  /*5c530*/  IADD3 R10, R3, 0x154, RZ ;  /* 0x00000154030a7810 */ /* 0x000fc80007ffe0ff */
[----:B------:R-:W-:Y:S02]  /*5c540*/  ISETP.GE.AND P3, PT, R10, c[0x0][0x17c], PT ;  /* 0x00005f000a007a0c */ /* 0x000fe40003f66270 */
[----:B------:R-:W-:Y:S01]  /*5c550*/  PRMT R10, R21, 0x7632, R10 ;  /* 0x00007632150a7816 */ /* 0x000fe2000000000a */
[C---:B0-----:R-:W-:Y:S01]  /*5c560*/  IMAD.WIDE R4, R12.reuse, 0x2, R18 ;  /* 0x000000020c047825 */ /* 0x041fe200078e0212 */
[----:B-1----:R-:W-:-:S04]  /*5c570*/  IADD3 R2, R12, c[0x0][0x198], RZ ;  /* 0x000066000c027a10 */ /* 0x002fc80007ffe0ff */
[----:B------:R-:W-:Y:S01]  /*5c580*/  @P2 STG.E.U16 [R4.64], R10 ;  /* 0x0000000a04002986 */ /* 0x000fe2000c101506 */
[----:B------:R-:W-:-:S04]  /*5c590*/  IMAD.WIDE R8, R2, 0x2, R16 ;  /* 0x0000000202087825 */ /* 0x000fc800078e0210 */
[----:B------:R-:W-:Y:S01]  /*5c5a0*/  IMAD.WIDE R12, R2, 0x2, R18 ;  /* 0x00000002020c7825 */ /* 0x000fe200078e0212 */
[----:B------:R-:W-:Y:S01]  /*5c5b0*/  @P0 STG.E.U16 [R8.64], R22 ;  /* 0x0000001608000986 */ /* 0x000fe2000c101506 */
[----:B------:R-:W-:-:S03]  /*5c5c0*/  PRMT R20, R23, 0x7632, R20 ;  /* 0x0000763217147816 */ /* 0x000fc60000000014 */
[----:B------:R0:W-:Y:S04]  /*5c5d0*/  @P4 STG.E.U16 [R12.64], R23 ;  /* 0x000000170c004986 */ /* 0x0001e8000c101506 */
[----:B0-----:R-:W4:Y:S01]  /*5c5e0*/  LDL.LU R23, [R1+0x598] ;  /* 0x0005980001177983 */ /* 0x001f220000300800 */
[----:B------:R-:W-:Y:S02]  /*5c5f0*/  ISETP.LT.AND P0, PT, R28, c[0x0][0x178], !P1 ;  /* 0x00005e001c007a0c */ /* 0x000fe40004f01270 */
[----:B------:R-:W-:Y:S02]  /*5c600*/  ISETP.LT.AND P1, PT, R29, c[0x0][0x178], !P1 ;  /* 0x00005e001d007a0c */ /* 0x000fe40004f21270 */
[----:B------:R-:W-:Y:S02]  /*5c610*/  IADD3 R8, R2, c[0x0][0x198], RZ ;  /* 0x0000660002087a10 */ /* 0x000fe40007ffe0ff */
[----:B------:R-:W-:-:S02]  /*5c620*/  ISETP.LT.AND P4, PT, R28, c[0x0][0x178], !P3 ;  /* 0x00005e001c007a0c */ /* 0x000fc40005f81270 */
[----:B------:R-:W-:Y:S02]  /*5c630*/  ISETP.LT.AND P3, PT, R29, c[0x0][0x178], !P3 ;  /* 0x00005e001d007a0c */ /* 0x000fe40005f61270 */
[C---:B------:R-:W-:Y:S02]  /*5c640*/  IADD3 R10, R8.reuse, c[0x0][0x198], RZ ;  /* 0x00006600080a7a10 */ /* 0x040fe40007ffe0ff */
[C---:B------:R-:W-:Y:S02]  /*5c650*/  IADD3 R14, R3.reuse, 0x156, RZ ;  /* 0x00000156030e7810 */ /* 0x040fe40007ffe0ff */
[----:B------:R-:W-:Y:S01]  /*5c660*/  IADD3 R15, R3, 0x157, RZ ;  /* 0x00000157030f7810 */ /* 0x000fe20007ffe0ff */
[----:B------:R-:W-:Y:S01]  /*5c670*/  IMAD.WIDE R4, R8, 0x2, R16 ;  /* 0x0000000208047825 */ /* 0x000fe200078e0210 */
[----:B------:R-:W-:Y:S02]  /*5c680*/  PRMT R2, R22, 0x7632, R2 ;  /* 0x0000763216027816 */ /* 0x000fe40000000002 */
[----:B------:R-:W-:Y:S01]  /*5c690*/  ISETP.GE.AND P6, PT, R14, c[0x0][0x17c], PT ;  /* 0x00005f000e007a0c */ /* 0x000fe20003fc6270 */
[----:B------:R-:W-:Y:S01]  /*5c6a0*/  IMAD.WIDE R8, R8, 0x2, R18 ;  /* 0x0000000208087825 */ /* 0x000fe200078e0212 */
[----:B------:R-:W-:-:S03]  /*5c6b0*/  ISETP.GE.AND P2, PT, R15, c[0x0][0x17c], PT ;  /* 0x00005f000f007a0c */ /* 0x000fc60003f46270 */
[C---:B------:R-:W-:Y:S01]  /*5c6c0*/  IMAD.WIDE R12, R10.reuse, 0x2, R16 ;  /* 0x000000020a0c7825 */ /* 0x040fe200078e0210 */
[----:B------:R-:W-:Y:S03]  /*5c6d0*/  @P0 STG.E.U16 [R4.64], R2 ;  /* 0x0000000204000986 */ /* 0x000fe6000c101506 */
[----:B------:R-:W-:Y:S01]  /*5c6e0*/  IMAD.WIDE R14, R10, 0x2, R18 ;  /* 0x000000020a0e7825 */ /* 0x000fe200078e0212 */
[----:B------:R-:W-:Y:S04]  /*5c6f0*/  @P1 STG.E.U16 [R8.64], R20 ;  /* 0x0000001408001986 */ /* 0x000fe8000c101506 */
[----:B--2---:R-:W-:Y:S04]  /*5c700*/  @P4 STG.E.U16 [R12.64], R25 ;  /* 0x000000190c004986 */ /* 0x004fe8000c101506 */
[----:B---3--:R0:W-:Y:S02]  /*5c710*/  @P3 STG.E.U16 [R14.64], R26 ;  /* 0x0000001a0e003986 */ /* 0x0081e4000c101506 */
[----:B0-----:R-:W-:-:S02]  /*5c720*/  PRMT R14, R25, 0x7632, R14 ;  /* 0x00007632190e7816 */ /* 0x001fc4000000000e */
[----:B------:R-:W2:Y:S01]  /*5c730*/  LDL.LU R25, [R1+0x5c8] ;  /* 0x0005c80001197983 */ /* 0x000ea20000300800 */
[----:B------:R-:W-:-:S03]  /*5c740*/  PRMT R15, R26, 0x7632, R15 ;  /* 0x000076321a0f7816 */ /* 0x000fc6000000000f */
[----:B------:R-:W3:Y:S01]  /*5c750*/  LDL.LU R26, [R1+0x478] ;  /* 0x00047800011a7983 */ /* 0x000ee20000300800 */
[----:B------:R-:W-:Y:S02]  /*5c760*/  ISETP.LT.AND P1, PT, R28, c[0x0][0x178], !P5 ;  /* 0x00005e001c007a0c */ /* 0x000fe40006f21270 */
[----:B------:R-:W-:Y:S02]  /*5c770*/  IADD3 R8, R10, c[0x0][0x198], RZ ;  /* 0x000066000a087a10 */ /* 0x000fe40007ffe0ff */
[C---:B------:R-:W-:Y:S02]  /*5c780*/  ISETP.LT.AND P5, PT, R29.reuse, c[0x0][0x178], !P5 ;  /* 0x00005e001d007a0c */ /* 0x040fe40006fa1270 */
        /* <DEDUP_REMOVED lines=9> */
[----:B------:R-:W-:Y:S02]  /*5c820*/  @P5 STG.E.U16 [R8.64], R15 ;  /* 0x0000000f08005986 */ /* 0x000fe4000c101506 */
[----:B0-----:R-:W-:Y:S02]  /*5c830*/  IMAD.WIDE R4, R2, 0x2, R18 ;  /* 0x0000000202047825 */ /* 0x001fe400078e0212 */
[----:B----4-:R-:W-:Y:S04]  /*5c840*/  @P3 STG.E.U16 [R12.64], R23 ;  /* 0x000000170c003986 */ /* 0x010fe8000c101506 */
[----:B------:R0:W-:Y:S02]  /*5c850*/  @P6 STG.E.U16 [R4.64], R6 ;  /* 0x0000000604006986 */ /* 0x0001e4000c101506 */
[----:B0-----:R-:W-:-:S02]  /*5c860*/  PRMT R6, R23, 0x7632, R6 ;  /* 0x0000763217067816 */ /* 0x001fc40000000006 */
[----:B------:R-:W4:Y:S01]  /*5c870*/  LDL.LU R23, [R1+0x5b8] ;  /* 0x0005b80001177983 */ /* 0x000f220000300800 */
[----:B------:R-:W-:Y:S02]  /*5c880*/  IADD3 R21, R3, 0x158, RZ ;  /* 0x0000015803157810 */ /* 0x000fe40007ffe0ff */
[----:B------:R-:W-:Y:S02]  /*5c890*/  ISETP.LT.AND P5, PT, R28, c[0x0][0x178], !P2 ;  /* 0x00005e001c007a0c */ /* 0x000fe400057a1270 */
[----:B------:R-:W-:Y:S02]  /*5c8a0*/  ISETP.GE.AND P0, PT, R21, c[0x0][0x17c], PT ;  /* 0x00005f0015007a0c */ /* 0x000fe40003f06270 */
[----:B------:R-:W-:Y:S01]  /*5c8b0*/  IADD3 R8, R3, 0x15b, RZ ;  /* 0x0000015b03087810 */ /* 0x000fe20007ffe0ff */
[----:B------:R-:W4:Y:S01]  /*5c8c0*/  LDL.LU R21, [R1+0x3b8] ;  /* 0x0003b80001157983 */ /* 0x000f220000300800 */
[----:B------:R-:W-:Y:S02]  /*5c8d0*/  IADD3 R2, R2, c[0x0][0x198], RZ ;  /* 0x0000660002027a10 */ /* 0x000fe40007ffe0ff */
[----:B------:R-:W-:-:S02]  /*5c8e0*/  ISETP.LT.AND P2, PT, R29, c[0x0][0x178], !P2 ;  /* 0x00005e001d007a0c */ /* 0x000fc40005741270 */
[----:B------:R-:W-:Y:S01]  /*5c8f0*/  ISETP.LT.AND P6, PT, R28, c[0x0][0x178], !P0 ;  /* 0x00005e001c007a0c */ /* 0x000fe200047c1270 */
[----:B------:R-:W-:Y:S01]  /*5c900*/  IMAD.WIDE R4, R2, 0x2, R16 ;  /* 0x0000000202047825 */ /* 0x000fe200078e0210 */
[----:B------:R-:W-:Y:S02]  /*5c910*/  ISETP.GE.AND P3, PT, R8, c[0x0][0x17c], PT ;  /* 0x00005f0008007a0c */ /* 0x000fe40003f66270 */
[----:B------:R-:W-:Y:S01]  /*5c920*/  IADD3 R10, R3, 0x15a, RZ ;  /* 0x0000015a030a7810 */ /* 0x000fe20007ffe0ff */
[C---:B------:R-:W-:Y:S01]  /*5c930*/  IMAD.WIDE R8, R2.reuse, 0x2, R18 ;  /* 0x0000000202087825 */ /* 0x040fe200078e0212 */
[----:B------:R-:W-:Y:S02]  /*5c940*/  IADD3 R2, R2, c[0x0][0x198], RZ ;  /* 0x0000660002027a10 */ /* 0x000fe40007ffe0ff */
[----:B------:R-:W-:Y:S01]  /*5c950*/  ISETP.LT.AND P0, PT, R29, c[0x0][0x178], !P0 ;  /* 0x00005e001d007a0c */ /* 0x000fe20004701270 */
[----:B------:R0:W-:Y:S01]  /*5c960*/  @P5 STG.E.U16 [R4.64], R6 ;  /* 0x0000000604005986 */ /* 0x0001e2000c101506 */
[----:B------:R-:W-:-:S02]  /*5c970*/  ISETP.GE.AND P1, PT, R10, c[0x0][0x17c], PT ;  /* 0x00005f000a007a0c */ /* 0x000fc40003f26270 */
[----:B------:R-:W-:-:S05]  /*5c980*/  PRMT R10, R6, 0x7632, R10 ;  /* 0x00007632060a7816 */ /* 0x000fca000000000a */
[----:B------:R1:W-:Y:S01]  /*5c990*/  @P2 STG.E.U16 [R8.64], R10 ;  /* 0x0000000a08002986 */ /* 0x0003e2000c101506 */
[----:B0-----:R-:W-:Y:S01]  /*5c9a0*/  IMAD.WIDE R4, R2, 0x2, R16 ;  /* 0x0000000202047825 */ /* 0x001fe200078e0210 */
[----:B------:R-:W-:-:S03]  /*5c9b0*/  IADD3 R6, R3, 0x15d, RZ ;  /* 0x0000015d03067810 */ /* 0x000fc60007ffe0ff */
[----:B-1----:R-:W-:Y:S01]  /*5c9c0*/  IMAD.WIDE R8, R2, 0x2, R18 ;  /* 0x0000000202087825 */ /* 0x002fe200078e0212 */
[----:B--2---:R0:W-:Y:S01]  /*5c9d0*/  @P6 STG.E.U16 [R4.64], R25 ;  /* 0x0000001904006986 */ /* 0x0041e2000c101506 */
[----:B------:R-:W-:Y:S02]  /*5c9e0*/  ISETP.GE.AND P6, PT, R6, c[0x0][0x17c], PT ;  /* 0x00005f0006007a0c */ /* 0x000fe40003fc6270 */
[----:B------:R-:W-:Y:S01]  /*5c9f0*/  PRMT R6, R25, 0x7632, R6 ;  /* 0x0000763219067816 */ /* 0x000fe20000000006 */
[----:B---3--:R1:W-:Y:S01]  /*5ca00*/  @P0 STG.E.U16 [R8.64], R26 ;  /* 0x0000001a08000986 */ /* 0x0083e2000c101506 */
[----:B------:R-:W-:-:S03]  /*5ca10*/  PRMT R10, R26, 0x7632, R10 ;  /* 0x000076321a0a7816 */ /* 0x000fc6000000000a */
[----:B0-----:R-:W2:Y:S04]  /*5ca20*/  LDL.LU R25, [R1+0x5a8] ;  /* 0x0005a80001197983 */ /* 0x001ea80000300800 */
[----:B-1----:R-:W3:Y:S01]  /*5ca30*/  LDL.LU R26, [R1+0x528] ;  /* 0x00052800011a7983 */ /* 0x002ee20000300800 */
[----:B------:R-:W-:Y:S02]  /*5ca40*/  ISETP.LT.AND P2, PT, R28, c[0x0][0x178], !P4 ;  /* 0x00005e001c007a0c */ /* 0x000fe40006741270 */
[----:B------:R-:W-:Y:S01]  /*5ca50*/  IADD3 R2, R2, c[0x0][0x198], RZ ;  /* 0x0000660002027a10 */ /* 0x000fe20007ffe0ff */
[----:B------:R-:W3:Y:S01]  /*5ca60*/  LDL.LU R22, [R1+0x5d8] ;  /* 0x0005d80001167983 */ /* 0x000ee20000300800 */
[----:B------:R-:W-:Y:S02]  /*5ca70*/  ISETP.LT.AND P4, PT, R29, c[0x0][0x178], !P4 ;  /* 0x00005e001d007a0c */ /* 0x000fe40006781270 */
[----:B------:R-:W-:Y:S01]  /*5ca80*/  ISETP.LT.AND P0, PT, R28, c[0x0][0x178], !P1 ;  /* 0x00005e001c007a0c */ /* 0x000fe20004f01270 */
[----:B------:R-:W-:-:S04]  /*5ca90*/  IMAD.WIDE R4, R2, 0x2, R16 ;  /* 0x0000000202047825 */ /* 0x000fc800078e0210 */
[C---:B------:R-:W-:Y:S01]  /*5caa0*/  IMAD.WIDE R8, R2.reuse, 0x2, R18 ;  /* 0x0000000202087825 */ /* 0x040fe200078e0212 */
[----:B------:R-:W-:Y:S01]  /*5cab0*/  IADD3 R2, R2, c[0x0][0x198], RZ ;  /* 0x0000660002027a10 */ /* 0x000fe20007ffe0ff */
[----:B------:R0:W-:Y:S04]  /*5cac0*/  @P2 STG.E.U16 [R4.64], R6 ;  /* 0x0000000604002986 */ /* 0x0001e8000c101506 */
[----:B------:R-:W-:Y:S01]  /*5cad0*/  @P4 STG.E.U16 [R8.64], R10 ;  /* 0x0000000a08004986 */ /* 0x000fe2000c101506 */
[----:B0-----:R-:W-:Y:S01]  /*5cae0*/  IMAD.WIDE R4, R2, 0x2, R16 ;  /* 0x0000000202047825 */ /* 0x001fe200078e0210 */
[----:B------:R-:W-:-:S04]  /*5caf0*/  IADD3 R6, R3, 0x15e, RZ ;  /* 0x0000015e03067810 */ /* 0x000fc80007ffe0ff */
[----:B------:R-:W-:Y:S02]  /*5cb00*/  ISETP.GE.AND P2, PT, R6, c[0x0][0x17c], PT ;  /* 0x00005f0006007a0c */ /* 0x000fe40003f46270 */
[C---:B------:R-:W-:Y:S01]  /*5cb10*/  IADD3 R6, R2.reuse, c[0x0][0x198], RZ ;  /* 0x0000660002067a10 */ /* 0x040fe20007ffe0ff */
[----:B----4-:R0:W-:Y:S02]  /*5cb20*/  @P0 STG.E.U16 [R4.64], R23 ;  /* 0x0000001704000986 */ /* 0x0101e4000c101506 */
[----:B0-----:R-:W-:Y:S01]  /*5cb30*/  IMAD.WIDE R4, R2, 0x2, R18 ;  /* 0x0000000202047825 */ /* 0x001fe200078e0212 */
[----:B------:R-:W-:Y:S02]  /*5cb40*/  PRMT R2, R23, 0x7632, R2 ;  /* 0x0000763217027816 */ /* 0x000fe40000000002 */
[----:B------:R-:W4:Y:S01]  /*5cb50*/  LDL.LU R23, [R1+0x538] ;  /* 0x0005380001177983 */ /* 0x000f220000300800 */
        /* <DEDUP_REMOVED lines=8> */
[----:B------:R0:W-:Y:S01]  /*5cbe0*/  @P1 STG.E.U16 [R4.64], R21 ;  /* 0x0000001504001986 */ /* 0x0001e2000c101506 */
[----:B------:R-:W-:-:S02]  /*5cbf0*/  ISETP.LT.AND P1, PT, R28, c[0x0][0x178], !P5 ;  /* 0x00005e001c007a0c */ /* 0x000fc40006f21270 */
[----:B------:R-:W-:Y:S01]  /*5cc00*/  ISETP.LT.AND P5, PT, R29, c[0x0][0x178], !P5 ;  /* 0x00005e001d007a0c */ /* 0x000fe20006fa1270 */
[----:B------:R1:W-:Y:S01]  /*5cc10*/  @P4 STG.E.U16 [R8.64], R2 ;  /* 0x0000000208004986 */ /* 0x0003e2000c101506 */
[----:B------:R-:W-:Y:S02]  /*5cc20*/  PRMT R14, R21, 0x7632, R14 ;  /* 0x00007632150e7816 */ /* 0x000fe4000000000e */
[----:B------:R-:W-:Y:S01]  /*5cc30*/  IADD3 R10, R3, 0x160, RZ ;  /* 0x00000160030a7810 */ /* 0x000fe20007ffe0ff */
[C---:B0-----:R-:W-:Y:S01]  /*5cc40*/  IMAD.WIDE R4, R6.reuse, 0x2, R18 ;  /* 0x0000000206047825 */ /* 0x041fe200078e0212 */
[----:B-1----:R-:W-:-:S04]  /*5cc50*/  IADD3 R2, R6, c[0x0][0x198], RZ ;  /* 0x0000660006027a10 */ /* 0x002fc80007ffe0ff */
[----:B------:R-:W-:Y:S01]  /*5cc60*/  @P3 STG.E.U16 [R4.64], R14 ;  /* 0x0000000e04003986 */ /* 0x000fe2000c101506 */
[----:B------:R-:W-:-:S04]  /*5cc70*/  IMAD.WIDE R8, R2, 0x2, R16 ;  /* 0x0000000202087825 */ /* 0x000fc800078e0210 */
[----:B------:R-:W-:Y:S01]  /*5cc80*/  IMAD.WIDE R12, R2, 0x2, R18 ;  /* 0x00000002020c7825 */ /* 0x000fe200078e0212 */
[----:B------:R-:W-:Y:S01]  /*5cc90*/  ISETP.GE.AND P4, PT, R10, c[0x0][0x17c], PT ;  /* 0x00005f000a007a0c */ /* 0x000fe20003f86270 */
[----:B--2---:R0:W-:Y:S04]  /*5cca0*/  @P1 STG.E.U16 [R8.64], R25 ;  /* 0x0000001908001986 */ /* 0x0041e8000c101506 */
[----:B---3--:R1:W-:Y:S01]  /*5ccb0*/  @P5 STG.E.U16 [R12.64], R26 ;  /* 0x0000001a0c005986 */ /* 0x0083e2000c101506 */
[----:B------:R-:W-:Y:S02]  /*5ccc0*/  PRMT R10, R26, 0x7632, R10 ;  /* 0x000076321a0a7816 */ /* 0x000fe4000000000a */
[----:B0-----:R-:W-:Y:S02]  /*5ccd0*/  IADD3 R8, R2, c[0x0][0x198], RZ ;  /* 0x0000660002087a10 */ /* 0x001fe40007ffe0ff */
[----:B------:R-:W-:-:S02]  /*5cce0*/  PRMT R2, R25, 0x7632, R2 ;  /* 0x0000763219027816 */ /* 0x000fc40000000002 */
[----:B------:R-:W2:Y:S04]  /*5ccf0*/  LDL.LU R25, [R1+0x42c] ;  /* 0x00042c0001197983 */ /* 0x000ea80000300800 */
[----:B-1----:R-:W3:Y:S01]  /*5cd00*/  LDL.LU R26, [R1+0x38c] ;  /* 0x00038c00011a7983 */ /* 0x002ee20000300800 */
[----:B------:R-:W-:Y:S02]  /*5cd10*/  IADD3 R6, R3, 0x161, RZ ;  /* 0x0000016103067810 */ /* 0x000fe40007ffe0ff */
[C---:B------:R-:W-:Y:S02]  /*5cd20*/  ISETP.LT.AND P1, PT, R28.reuse, c[0x0][0x178], !P6 ;  /* 0x00005e001c007a0c */ /* 0x040fe40007721270 */
[----:B------:R-:W-:Y:S02]  /*5cd30*/  ISETP.LT.AND P6, PT, R29, c[0x0][0x178], !P6 ;  /* 0x00005e001d007a0c */ /* 0x000fe400077c1270 */
[----:B------:R-:W-:-:S02]  /*5cd40*/  ISETP.LT.AND P5, PT, R28, c[0x0][0x178], !P2 ;  /* 0x00005e001c007a0c */ /* 0x000fc400057a1270 */
[----:B------:R-:W-:Y:S02]  /*5cd50*/  ISETP.GE.AND P3, PT, R6, c[0x0][0x17c], PT ;  /* 0x00005f0006007a0c */ /* 0x000fe40003f66270 */
[----:B------:R-:W-:Y:S02]  /*5cd60*/  ISETP.LT.AND P2, PT, R29, c[0x0][0x178], !P2 ;  /* 0x00005e001d007a0c */ /* 0x000fe40005741270 */
[C---:B------:R-:W-:Y:S01]  /*5cd70*/  IADD3 R6, R8.reuse, c[0x0][0x198], RZ ;  /* 0x0000660008067a10 */ /* 0x040fe20007ffe0ff */
[----:B------:R-:W-:-:S04]  /*5cd80*/  IMAD.WIDE R4, R8, 0x2, R16 ;  /* 0x0000000208047825 */ /* 0x000fc800078e0210 */
[----:B------:R-:W-:Y:S01]  /*5cd90*/  IMAD.WIDE R8, R8, 0x2, R18 ;  /* 0x0000000208087825 */ /* 0x000fe200078e0212 */
[----:B------:R-:W-:Y:S03]  /*5cda0*/  @P1 STG.E.U16 [R4.64], R2 ;  /* 0x0000000204001986 */ /* 0x000fe6000c101506 */
[C---:B------:R-:W-:Y:S01]  /*5cdb0*/  IMAD.WIDE R12, R6.reuse, 0x2, R16 ;  /* 0x00000002060c7825 */ /* 0x040fe200078e0210 */
[----:B------:R-:W-:Y:S03]  /*5cdc0*/  @P6 STG.E.U16 [R8.64], R10 ;  /* 0x0000000a08006986 */ /* 0x000fe6000c101506 */
[----:B------:R-:W-:Y:S01]  /*5cdd0*/  IMAD.WIDE R14, R6, 0x2, R18 ;  /* 0x00000002060e7825 */ /* 0x000fe200078e0212 */
[----:B------:R0:W-:Y:S02]  /*5cde0*/  @P5 STG.E.U16 [R12.64], R22 ;  /* 0x000000160c005986 */ /* 0x0001e4000c101506 */
[----:B0-----:R-:W-:-:S02]  /*5cdf0*/  PRMT R12, R22, 0x7632, R12 ;  /* 0x00007632160c7816 */ /* 0x001fc4000000000c */
[----:B------:R-:W3:Y:S01]  /*5ce00*/  LDL.LU R22, [R1+0x44c] ;  /* 0x00044c0001167983 */ /* 0x000ee20000300800 */
[----:B----4-:R-:W-:-:S03]  /*5ce10*/  PRMT R2, R23, 0x7632, R2 ;  /* 0x0000763217027816 */ /* 0x010fc60000000002 */
[----:B------:R0:W-:Y:S04]  /*5ce20*/  @P2 STG.E.U16 [R14.64], R23 ;  /* 0x000000170e002986 */ /* 0x0001e8000c101506 */
[----:B0-----:R-:W4:Y:S01]  /*5ce30*/  LDL.LU R23, [R1+0x3ac] ;  /* 0x0003ac0001177983 */ /* 0x001f220000300800 */
[----:B------:R-:W-:Y:S02]  /*5ce40*/  ISETP.LT.AND P5, PT, R28, c[0x0][0x178], !P0 ;  /* 0x00005e001c007a0c */ /* 0x000fe400047a1270 */
[----:B------:R-:W-:Y:S02]  /*5ce50*/  ISETP.LT.AND P0, PT, R29, c[0x0][0x178], !P0 ;  /* 0x00005e001d007a0c */ /* 0x000fe40004701270 */
[----:B------:R-:W-:Y:S02]  /*5ce60*/  IADD3 R4, R6, c[0x0][0x198], RZ ;  /* 0x0000660006047a10 */ /* 0x000fe40007ffe0ff */
[----:B------:R-:W-:-:S02]  /*5ce70*/  ISETP.LT.AND P6, PT, R28, c[0x0][0x178], !P4 ;  /* 0x00005e001c007a0c */ /* 0x000fc400067c1270 */
[----:B------:R-:W-:Y:S01]  /*5ce80*/  ISETP.LT.AND P4, PT, R29, c[0x0][0x178], !P4 ;  /* 0x00005e001d007a0c */ /* 0x000fe20006781270 */
[C---:B------:R-:W-:Y:S01]  /*5ce90*/  IMAD.WIDE R8, R4.reuse, 0x2, R16 ;  /* 0x0000000204087825 */ /* 0x040fe200078e0210 */
[----:B------:R-:W-:-:S03]  /*5cea0*/  IADD3 R6, R4, c[0x0][0x198], RZ ;  /* 0x0000660004067a10 */ /* 0x000fc60007ffe0ff */
[----:B------:R-:W-:Y:S01]  /*5ceb0*/  IMAD.WIDE R4, R4, 0x2, R18 ;  /* 0x0000000204047825 */ /* 0x000fe200078e0212 */
[----:B------:R0:W-:Y:S01]  /*5cec0*/  @P5 STG.E.U16 [R8.64], R12 ;  /* 0x0000000c08005986 */ /* 0x0001e2000c101506 */
[----:B------:R-:W-:-:S03]  /*5ced0*/  IADD3 R10, R3, 0x164, RZ ;  /* 0x00000164030a7810 */ /* 0x000fc60007ffe0ff */
[----:B------:R1:W-:Y:S01]  /*5cee0*/  @P0 STG.E.U16 [R4.64], R2 ;  /* 0x0000000204000986 */ /* 0x0003e2000c101506 */
[----:B------:R-:W-:Y:S01]  /*5cef0*/  ISETP.GE.AND P5, PT, R10, c[0x0][0x17c], PT ;  /* 0x00005f000a007a0c */ /* 0x000fe20003fa6270 */
[----:B0-----:R-:W-:-:S04]  /*5cf00*/  IMAD.WIDE R8, R6, 0x2, R16 ;  /* 0x0000000206087825 */ /* 0x001fc800078e0210 */
[----:B-1----:R-:W-:Y:S01]  /*5cf10*/  IMAD.WIDE R4, R6, 0x2, R18 ;  /* 0x0000000206047825 */ /* 0x002fe200078e0212 */
[----:B--2---:R-:W-:Y:S01]  /*5cf20*/  PRMT R2, R25, 0x7632, R2 ;  /* 0x0000763219027816 */ /* 0x004fe20000000002 */
[----:B------:R0:W-:Y:S01]  /*5cf30*/  @P6 STG.E.U16 [R8.64], R25 ;  /* 0x0000001908006986 */ /* 0x0001e2000c101506 */
[----:B---3--:R-:W-:-:S03]  /*5cf40*/  PRMT R10, R26, 0x7632, R10 ;  /* 0x000076321a0a7816 */ /* 0x008fc6000000000a */
[----:B------:R1:W-:Y:S04]  /*5cf50*/  @P4 STG.E.U16 [R4.64], R26 ;  /* 0x0000001a04004986 */ /* 0x0003e8000c101506 */
[----:B0-----:R-:W2:Y:S04]  /*5cf60*/  LDL.LU R25, [R1+0x46c] ;  /* 0x00046c0001197983 */ /* 0x001ea80000300800 */
[----:B-1----:R-:W3:Y:S01]  /*5cf70*/  LDL.LU R26, [R1+0x39c] ;  /* 0x00039c00011a7983 */ /* 0x002ee20000300800 */
[----:B------:R-:W-:Y:S02]  /*5cf80*/  IADD3 R20, R3, 0x162, RZ ;  /* 0x0000016203147810 */ /* 0x000fe40007ffe0ff */
[----:B------:R-:W-:-:S02]  /*5cf90*/  ISETP.LT.AND P0, PT, R28, c[0x0][0x178], !P3 ;  /* 0x00005e001c007a0c */ /* 0x000fc40005f01270 */
[----:B------:R-:W-:Y:S02]  /*5cfa0*/  ISETP.GE.AND P1, PT, R20, c[0x0][0x17c], PT ;  /* 0x00005f0014007a0c */ /* 0x000fe40003f26270 */
[----:B------:R-:W-:Y:S02]  /*5cfb0*/  IADD3 R8, R6, c[0x0][0x198], RZ ;  /* 0x0000660006087a10 */ /* 0x000fe40007ffe0ff */
[C---:B------:R-:W-:Y:S02]  /*5cfc0*/  ISETP.LT.AND P3, PT, R29.reuse, c[0x0][0x178], !P3 ;  /* 0x00005e001d007a0c */ /* 0x040fe40005f61270 */
[----:B------:R-:W-:Y:S02]  /*5cfd0*/  ISETP.LT.AND P4, PT, R28, c[0x0][0x178], !P1 ;  /* 0x00005e001c007a0c */ /* 0x000fe40004f81270 */
[----:B------:R-:W-:Y:S01]  /*5cfe0*/  ISETP.LT.AND P1, PT, R29, c[0x0][0x178], !P1 ;  /* 0x00005e001d007a0c */ /* 0x000fe20004f21270 */
[----:B------:R-:W-:Y:S01]  /*5cff0*/  IMAD.WIDE R4, R8, 0x2, R16 ;  /* 0x0000000208047825 */ /* 0x000fe200078e0210 */
[----:B------:R-:W-:-:S02]  /*5d000*/  IADD3 R13, R3, 0x163, RZ ;  /* 0x00000163030d7810 */ /* 0x000fc40007ffe0ff */
[----:B------:R-:W-:Y:S02]  /*5d010*/  IADD3 R12, R3, 0x165, RZ ;  /* 0x00000165030c7810 */ /* 0x000fe40007ffe0ff */
[C---:B------:R-:W-:Y:S01]  /*5d020*/  IADD3 R6, R8.reuse, c[0x0][0x198], RZ ;  /* 0x0000660008067a10 */ /* 0x040fe20007ffe0ff */
[----:B------:R-:W-:Y:S01]  /*5d030*/  IMAD.WIDE R8, R8, 0x2, R18 ;  /* 0x0000000208087825 */ /* 0x000fe200078e0212 */
[----:B------:R-:W-:Y:S01]  /*5d040*/  ISETP.GE.AND P2, PT, R13, c[0x0][0x17c], PT ;  /* 0x00005f000d007a0c */ /* 0x000fe20003f46270 */
[----:B------:R0:W-:Y:S01]  /*5d050*/  @P0 STG.E.U16 [R4.64], R2 ;  /* 0x0000000204000986 */ /* 0x0001e2000c101506 */
[----:B------:R-:W-:Y:S01]  /*5d060*/  ISETP.GE.AND P6, PT, R12, c[0x0][0x17c], PT ;  /* 0x00005f000c007a0c */ /* 0x000fe20003fc6270 */
[C---:B------:R-:W-:Y:S02]  /*5d070*/  IMAD.WIDE R12, R6.reuse, 0x2, R16 ;  /* 0x00000002060c7825 */ /* 0x040fe400078e0210 */
[----:B------:R-:W-:Y:S04]  /*5d080*/  @P3 STG.E.U16 [R8.64], R10 ;  /* 0x0000000a08003986 */ /* 0x000fe8000c101506 */
[----:B------:R1:W-:Y:S01]  /*5d090*/  @P4 STG.E.U16 [R12.64], R22 ;  /* 0x000000160c004986 */ /* 0x0003e2000c101506 */
[----:B0-----:R-:W-:Y:S01]  /*5d0a0*/  IMAD.WIDE R4, R6, 0x2, R18 ;  /* 0x0000000206047825 */ /* 0x001fe200078e0212 */
[----:B------:R-:W-:-:S02]  /*5d0b0*/  PRMT R2, R22, 0x7632, R2 ;  /* 0x0000763216027816 */ /* 0x000fc40000000002 */
[----:B-1----:R-:W3:Y:S01]  /*5d0c0*/  LDL.LU R22, [R1+0x4ec] ;  /* 0x0004ec0001167983 */ /* 0x002ee20000300800 */
        /* <DEDUP_REMOVED lines=11> */
[----:B------:R0:W-:Y:S04]  /*5d180*/  @P3 STG.E.U16 [R8.64], R2 ;  /* 0x0000000208003986 */ /* 0x0001e8000c101506 */
[----:B------:R1:W-:Y:S01]  /*5d190*/  @P2 STG.E.U16 [R4.64], R10 ;  /* 0x0000000a04002986 */ /* 0x0003e2000c101506 */
        /* <DEDUP_REMOVED lines=11> */
[----:B------:R-:W-:Y:S02]  /*5d250*/  IADD3 R12, R3, 0x168, RZ ;  /* 0x00000168030c7810 */ /* 0x000fe40007ffe0ff */
[----:B------:R-:W-:Y:S02]  /*5d260*/  IADD3 R8, R6, c[0x0][0x198], RZ ;  /* 0x0000660006087a10 */ /* 0x000fe40007ffe0ff */
[C---:B------:R-:W-:Y:S02]  /*5d270*/  ISETP.LT.AND P6, PT, R29.reuse, c[0x0][0x178], !P6 ;  /* 0x00005e001d007a0c */ /* 0x040fe400077c1270 */
[----:B------:R-:W-:Y:S02]  /*5d280*/  ISETP.LT.AND P4, PT, R28, c[0x0][0x178], !P0 ;  /* 0x00005e001c007a0c */ /* 0x000fe40004781270 */
[----:B------:R-:W-:Y:S01]  /*5d290*/  ISETP.LT.AND P0, PT, R29, c[0x0][0x178], !P0 ;  /* 0x00005e001d007a0c */ /* 0x000fe20004701270 */
[----:B------:R-:W-:Y:S01]  /*5d2a0*/  IMAD.WIDE R4, R8, 0x2, R16 ;  /* 0x0000000208047825 */ /* 0x000fe200078e0210 */
[----:B------:R-:W-:-:S02]  /*5d2b0*/  ISETP.GE.AND P3, PT, R12, c[0x0][0x17c], PT ;  /* 0x00005f000c007a0c */ /* 0x000fc40003f66270 */
[----:B------:R-:W-:Y:S02]  /*5d2c0*/  IADD3 R12, R3, 0x169, RZ ;  /* 0x00000169030c7810 */ /* 0x000fe40007ffe0ff */
[C---:B------:R-:W-:Y:S01]  /*5d2d0*/  IADD3 R6, R8.reuse, c[0x0][0x198], RZ ;  /* 0x0000660008067a10 */ /* 0x040fe20007ffe0ff */
[----:B------:R-:W-:Y:S01]  /*5d2e0*/  IMAD.WIDE R8, R8, 0x2, R18 ;  /* 0x0000000208087825 */ /* 0x000fe200078e0212 */
[----:B------:R-:W-:Y:S01]  /*5d2f0*/  ISETP.GE.AND P5, PT, R12, c[0x0][0x17c], PT ;  /* 0x00005f000c007a0c */ /* 0x000fe20003fa6270 */
[----:B------:R0:W-:Y:S02]  /*5d300*/  @P2 STG.E.U16 [R4.64], R2 ;  /* 0x0000000204002986 */ /* 0x0001e4000c101506 */
        /* <DEDUP_REMOVED lines=9> */
[----:B------:R-:W-:-:S04]  /*5d3a0*/  IADD3 R14, R3, 0x167, RZ ;  /* 0x00000167030e7810 */ /* 0x000fc80007ffe0ff */
[----:B------:R-:W-:-:S04]  /*5d3b0*/  ISETP.GE.AND P1, PT, R14, c[0x0][0x17c], PT ;  /* 0x00005f000e007a0c */ /* 0x000fc80003f26270 */
[----:B------:R-:W-:Y:S02]  /*5d3c0*/  ISETP.LT.AND P4, PT, R28, c[0x0][0x178], !P1 ;  /* 0x00005e001c007a0c */ /* 0x000fe40004f81270 */
[C---:B------:R-:W-:Y:S02]  /*5d3d0*/  ISETP.LT.AND P1, PT, R29.reuse, c[0x0][0x178], !P1 ;  /* 0x00005e001d007a0c */ /* 0x040fe40004f21270 */
[----:B------:R-:W-:Y:S02]  /*5d3e0*/  IADD3 R13, R6, c[0x0][0x198], RZ ;  /* 0x00006600060d7a10 */ /* 0x000fe40007ffe0ff */
[----:B------:R-:W-:Y:S02]  /*5d3f0*/  ISETP.LT.AND P6, PT, R28, c[0x0][0x178], !P3 ;  /* 0x00005e001c007a0c */ /* 0x000fe40005fc1270 */
        /* <DEDUP_REMOVED lines=30> */
[----:B------:R4:W-:Y:S04]  /*5d5e0*/  @P5 STG.E.U16 [R8.64], R10 ;  /* 0x0000000a08005986 */ /* 0x0009e8000c101506 */
[----:B------:R-:W-:Y:S01]  /*5d5f0*/  @P3 STG.E.U16 [R12.64], R22 ;  /* 0x000000160c003986 */ /* 0x000fe2000c101506 */
[----:B0-----:R-:W-:Y:S01]  /*5d600*/  IMAD.WIDE R4, R6, 0x2, R18 ;  /* 0x0000000206047825 */ /* 0x001fe200078e0212 */
[----:B----4-:R-:W-:-:S04]  /*5d610*/  PRMT R10, R23, 0x7632, R10 ;  /* 0x00007632170a7816 */ /* 0x010fc8000000000a */
        /* <DEDUP_REMOVED lines=9> */
[----:B------:R-:W-:Y:S01]  /*5d6b0*/  IMAD.WIDE R8, R13, 0x2, R16 ;  /* 0x000000020d087825 */ /* 0x000fe200078e0210 */
[----:B------:R-:W-:-:S02]  /*5d6c0*/  PRMT R2, R22, 0x7632, R2 ;  /* 0x0000763216027816 */ /* 0x000fc40000000002 */
[C---:B------:R-:W-:Y:S01]  /*5d6d0*/  IADD3 R6, R13.reuse, c[0x0][0x198], RZ ;  /* 0x000066000d067a10 */ /* 0x040fe20007ffe0ff */
[----:B------:R-:W-:Y:S02]  /*5d6e0*/  IMAD.WIDE R4, R13, 0x2, R18 ;  /* 0x000000020d047825 */ /* 0x000fe400078e0212 */
        /* <DEDUP_REMOVED lines=10> */
[C---:B------:R-:W-:Y:S02]  /*5d790*/  IADD3 R14, R3.reuse, 0x16e, RZ ;  /* 0x0000016e030e7810 */ /* 0x040fe40007ffe0ff */
[----:B------:R-:W-:Y:S01]  /*5d7a0*/  IADD3 R12, R3, 0x170, RZ ;  /* 0x00000170030c7810 */ /* 0x000fe20007ffe0ff */
[----:B------:R-:W3:Y:S01]  /*5d7b0*/  LDL.LU R22, [R1+0x57c] ;  /* 0x00057c0001167983 */ /* 0x000ee20000300800 */
[----:B------:R-:W-:-:S02]  /*5d7c0*/  ISETP.GE.AND P1, PT, R14, c[0x0][0x17c], PT ;  /* 0x00005f000e007a0c */ /* 0x000fc40003f26270 */
[----:B------:R-:W-:Y:S02]  /*5d7d0*/  ISETP.LT.AND P0, PT, R28, c[0x0][0x178], !P6 ;  /* 0x00005e001c007a0c */ /* 0x000fe40007701270 */
[----:B------:R-:W-:Y:S02]  /*5d7e0*/  ISETP.LT.AND P6, PT, R29, c[0x0][0x178], !P6 ;  /* 0x00005e001d007a0c */ /* 0x000fe400077c1270 */
[----:B------:R-:W-:Y:S02]  /*5d7f0*/  IADD3 R8, R6, c[0x0][0x198], RZ ;  /* 0x0000660006087a10 */ /* 0x000fe40007ffe0ff */
[----:B------:R-:W-:Y:S02]  /*5d800*/  ISETP.LT.AND P4, PT, R28, c[0x0][0x178], !P1 ;  /* 0x00005e001c007a0c */ /* 0x000fe40004f81270 */
[----:B------:R-:W-:Y:S02]  /*5d810*/  ISETP.GE.AND P3, PT, R12, c[0x0][0x17c], PT ;  /* 0x00005f000c007a0c */ /* 0x000fe40003f66270 */
[----:B------:R-:W-:-:S02]  /*5d820*/  IADD3 R12, R3, 0x171, RZ ;  /* 0x00000171030c7810 */ /* 0x000fc40007ffe0ff */
[C---:B------:R-:W-:Y:S01]  /*5d830*/  IADD3 R6, R8.reuse, c[0x0][0x198], RZ ;  /* 0x0000660008067a10 */ /* 0x040fe20007ffe0ff */
[----:B------:R-:W-:Y:S01]  /*5d840*/  IMAD.WIDE R4, R8, 0x2, R16 ;  /* 0x0000000208047825 */ /* 0x000fe200078e0210 */
[----:B------:R-:W-:-:S03]  /*5d850*/  ISETP.GE.AND P5, PT, R12, c[0x0][0x17c], PT ;  /* 0x00005f000c007a0c */ /* 0x000fc60003fa6270 */
[----:B------:R-:W-:Y:S01]  /*5d860*/  IMAD.WIDE R8, R8, 0x2, R18 ;  /* 0x0000000208087825 */ /* 0x000fe200078e0212 */
[----:B------:R4:W-:Y:S03]  /*5d870*/  @P0 STG.E.U16 [R4.64], R2 ;  /* 0x0000000204000986 */ /* 0x0009e6000c101506 */
[----:B------:R-:W-:Y:S01]  /*5d880*/  IMAD.WIDE R12, R6, 0x2, R16 ;  /* 0x00000002060c7825 */ /* 0x000fe200078e0210 */
[----:B------:R-:W-:Y:S01]  /*5d890*/  @P6 STG.E.U16 [R8.64], R10 ;  /* 0x0000000a08006986 */ /* 0x000fe2000c101506 */
[----:B------:R-:W-:Y:S02]  /*5d8a0*/  IADD3 R14, R3, 0x16f, RZ ;  /* 0x0000016f030e7810 */ /* 0x000fe40007ffe0ff */
[----:B----4-:R-:W-:Y:S01]  /*5d8b0*/  PRMT R2, R23, 0x7632, R2 ;  /* 0x0000763217027816 */ /* 0x010fe20000000002 */
[----:B------:R0:W-:Y:S04]  /*5d8c0*/  @P4 STG.E.U16 [R12.64], R23 ;  /* 0x000000170c004986 */ /* 0x0001e8000c101506 */
[----:B0-----:R-:W4:Y:S01]  /*5d8d0*/  LDL.LU R23, [R1+0x43c] ;  /* 0x00043c0001177983 */ /* 0x001f220000300800 */
[----:B------:R-:W-:-:S02]  /*5d8e0*/  ISETP.LT.AND P1, PT, R29, c[0x0][0x178], !P1 ;  /* 0x00005e001d007a0c */ /* 0x000fc40004f21270 */
[----:B------:R-:W-:Y:S01]  /*5d8f0*/  ISETP.GE.AND P2, PT, R14, c[0x0][0x17c], PT ;  /* 0x00005f000e007a0c */ /* 0x000fe20003f46270 */
[----:B------:R-:W-:-:S03]  /*5d900*/  IMAD.WIDE R4, R6, 0x2, R18 ;  /* 0x0000000206047825 */ /* 0x000fc600078e0212 */
[----:B------:R-:W-:Y:S02]  /*5d910*/  ISETP.LT.AND P4, PT, R28, c[0x0][0x178], !P2 ;  /* 0x00005e001c007a0c */ /* 0x000fe40005781270 */
[C---:B------:R-:W-:Y:S02]  /*5d920*/  ISETP.LT.AND P2, PT, R29.reuse, c[0x0][0x178], !P2 ;  /* 0x00005e001d007a0c */ /* 0x040fe40005741270 */
[----:B------:R-:W-:Y:S02]  /*5d930*/  IADD3 R12, R6, c[0x0][0x198], RZ ;  /* 0x00006600060c7a10 */ /* 0x000fe40007ffe0ff */
[----:B------:R-:W-:Y:S01]  /*5d940*/  ISETP.LT.AND P6, PT, R28, c[0x0][0x178], !P3 ;  /* 0x00005e001c007a0c */ /* 0x000fe20005fc1270 */
[----:B------:R0:W-:Y:S01]  /*5d950*/  @P1 STG.E.U16 [R4.64], R11 ;  /* 0x0000000b04001986 */ /* 0x0001e2000c101506 */
[----:B------:R-:W-:Y:S01]  /*5d960*/  ISETP.LT.AND P3, PT, R29, c[0x0][0x178], !P3 ;  /* 0x00005e001d007a0c */ /* 0x000fe20005f61270 */
[----:B------:R-:W-:Y:S01]  /*5d970*/  IMAD.WIDE R8, R12, 0x2, R16 ;  /* 0x000000020c087825 */ /* 0x000fe200078e0210 */
[----:B------:R-:W-:-:S02]  /*5d980*/  PRMT R10, R11, 0x7632, R10 ;  /* 0x000076320b0a7816 */ /* 0x000fc4000000000a */
[C---:B------:R-:W-:Y:S02]  /*5d990*/  IADD3 R6, R12.reuse, c[0x0][0x198], RZ ;  /* 0x000066000c067a10 */ /* 0x040fe40007ffe0ff */
[----:B------:R1:W-:Y:S01]  /*5d9a0*/  @P4 STG.E.U16 [R8.64], R2 ;  /* 0x0000000208004986 */ /* 0x0003e2000c101506 */
[----:B0-----:R-:W-:-:S05]  /*5d9b0*/  IMAD.WIDE R4, R12, 0x2, R18 ;  /* 0x000000020c047825 */ /* 0x001fca00078e0212 */
[----:B------:R0:W-:Y:S01]  /*5d9c0*/  @P2 STG.E.U16 [R4.64], R10 ;  /* 0x0000000a04002986 */ /* 0x0001e2000c101506 */
[----:B-1----:R-:W-:-:S04]  /*5d9d0*/  IMAD.WIDE R8, R6, 0x2, R16 ;  /* 0x0000000206087825 */ /* 0x002fc800078e0210 */
[----:B0-----:R-:W-:Y:S01]  /*5d9e0*/  IMAD.WIDE R4, R6, 0x2, R18 ;  /* 0x0000000206047825 */ /* 0x001fe200078e0212 */
        /* <DEDUP_REMOVED lines=44> */
[----:B------:R0:W-:Y:S04]  /*5dcb0*/  @P5 STG.E.U16 [R8.64], R25 ;  /* 0x0000001908005986 */ /* 0x0001e8000c101506 */
[----:B---3--:R1:W-:Y:S01]  /*5dcc0*/  @P4 STG.E.U16 [R4.64], R26 ;  /* 0x0000001a04004986 */ /* 0x0083e2000c101506 */
[----:B------:R-:W-:-:S03]  /*5dcd0*/  PRMT R12, R26, 0x7632, R12 ;  /* 0x000076321a0c7816 */ /* 0x000fc6000000000c */
[----:B0-----:R-:W2:Y:S04]  /*5dce0*/  LDL.LU R25, [R1+0x5cc] ;  /* 0x0005cc0001197983 */ /* 0x001ea80000300800 */
[----:B-1----:R-:W3:Y:S01]  /*5dcf0*/  LDL.LU R26, [R1+0x47c] ;  /* 0x00047c00011a7983 */ /* 0x002ee20000300800 */
[C---:B------:R-:W-:Y:S02]  /*5dd00*/  IADD3 R13, R3.reuse, 0x176, RZ ;  /* 0x00000176030d7810 */ /* 0x040fe40007ffe0ff */
[----:B------:R-:W-:Y:S02]  /*5dd10*/  ISETP.LT.AND P1, PT, R28, c[0x0][0x178], !P6 ;  /* 0x00005e001c007a0c */ /* 0x000fe40007721270 */
[----:B------:R-:W-:Y:S02]  /*5dd20*/  IADD3 R8, R6, c[0x0][0x198], RZ ;  /* 0x0000660006087a10 */ /* 0x000fe40007ffe0ff */
[----:B------:R-:W-:-:S02]  /*5dd30*/  IADD3 R11, R3, 0x178, RZ ;  /* 0x00000178030b7810 */ /* 0x000fc40007ffe0ff */
[----:B------:R-:W-:Y:S01]  /*5dd40*/  ISETP.GE.AND P2, PT, R13, c[0x0][0x17c], PT ;  /* 0x00005f000d007a0c */ /* 0x000fe20003f46270 */
[----:B------:R-:W-:Y:S01]  /*5dd50*/  ISETP.LT.AND P6, PT, R29, c[0x0][0x178], !P6 ;  /* 0x00005e001d007a0c */ /* 0x000fe200077c1270 */
[----:B------:R-:W-:Y:S01]  /*5dd60*/  IADD3 R10, R3, 0x179, RZ ;  /* 0x00000179030a7810 */ /* 0x000fe20007ffe0ff */
[----:B------:R-:W3:Y:S01]  /*5dd70*/  LDL.LU R22, [R1+0x5bc] ;  /* 0x0005bc0001167983 */ /* 0x000ee20000300800 */
[----:B------:R-:W-:Y:S02]  /*5dd80*/  ISETP.LT.AND P4, PT, R28, c[0x0][0x178], !P2 ;  /* 0x00005e001c007a0c */ /* 0x000fe40005781270 */
[C---:B------:R-:W-:Y:S01]  /*5dd90*/  IADD3 R6, R8.reuse, c[0x0][0x198], RZ ;  /* 0x0000660008067a10 */ /* 0x040fe20007ffe0ff */
[----:B------:R-:W-:Y:S01]  /*5dda0*/  IMAD.WIDE R4, R8, 0x2, R16 ;  /* 0x0000000208047825 */ /* 0x000fe200078e0210 */
[----:B------:R-:W-:-:S03]  /*5ddb0*/  ISETP.GE.AND P3, PT, R11, c[0x0][0x17c], PT ;  /* 0x00005f000b007a0c */ /* 0x000fc60003f66270 */
[----:B------:R-:W-:Y:S01]  /*5ddc0*/  IMAD.WIDE R8, R8, 0x2, R18 ;  /* 0x0000000208087825 */ /* 0x000fe200078e0212 */
[----:B------:R-:W-:-:S03]  /*5ddd0*/  ISETP.GE.AND P5, PT, R10, c[0x0][0x17c], PT ;  /* 0x00005f000a007a0c */ /* 0x000fc60003fa6270 */
[----:B------:R-:W-:Y:S01]  /*5dde0*/  IMAD.WIDE R10, R6, 0x2, R16 ;  /* 0x00000002060a7825 */ /* 0x000fe200078e0210 */
[----:B------:R4:W-:Y:S03]  /*5ddf0*/  @P1 STG.E.U16 [R4.64], R2 ;  /* 0x0000000204001986 */ /* 0x0009e6000c101506 */
[----:B------:R-:W-:Y:S01]  /*5de00*/  @P6 STG.E.U16 [R8.64], R12 ;  /* 0x0000000c08006986 */ /* 0x000fe2000c101506 */
[----:B------:R-:W-:Y:S02]  /*5de10*/  IADD3 R13, R3, 0x177, RZ ;  /* 0x00000177030d7810 */ /* 0x000fe40007ffe0ff */
[----:B------:R-:W-:Y:S02]  /*5de20*/  ISETP.LT.AND P2, PT, R29, c[0x0][0x178], !P2 ;  /* 0x00005e001d007a0c */ /* 0x000fe40005741270 */
[----:B------:R-:W-:Y:S02]  /*5de30*/  ISETP.GE.AND P0, PT, R13, c[0x0][0x17c], PT ;  /* 0x00005f000d007a0c */ /* 0x000fe40003f06270 */
[----:B------:R-:W-:-:S02]  /*5de40*/  ISETP.LT.AND P6, PT, R28, c[0x0][0x178], !P3 ;  /* 0x00005e001c007a0c */ /* 0x000fc40005fc1270 */
[----:B----4-:R-:W-:Y:S01]  /*5de50*/  PRMT R2, R23, 0x7632, R2 ;  /* 0x0000763217027816 */ /* 0x010fe20000000002 */
[----:B------:R0:W-:Y:S04]  /*5de60*/  @P4 STG.E.U16 [R10.64], R23 ;  /* 0x000000170a004986 */ /* 0x0001e8000c101506 */
[----:B0-----:R-:W4:Y:S01]  /*5de70*/  LDL.LU R23, [R1+0x3bc] ;  /* 0x0003bc0001177983 */ /* 0x001f220000300800 */
[----:B------:R-:W-:Y:S01]  /*5de80*/  ISETP.LT.AND P4, PT, R28, c[0x0][0x178], !P0 ;  /* 0x00005e001c007a0c */ /* 0x000fe20004781270 */
[----:B------:R-:W-:Y:S02]  /*5de90*/  ISETP.LT.AND P0, PT, R29, c[0x0][0x178], !P0 ;  /* 0x00005e001d007a0c */ /* 0x000fe40004701270 */
[C---:B------:R-:W-:Y:S01]  /*5dea0*/  IMAD.WIDE R4, R6.reuse, 0x2, R18 ;  /* 0x0000000206047825 */ /* 0x040fe200078e0212 */
[----:B------:R-:W-:-:S02]  /*5deb0*/  IADD3 R10, R6, c[0x0][0x198], RZ ;  /* 0x00006600060a7a10 */ /* 0x000fc40007ffe0ff */
[----:B------:R-:W-:Y:S02]  /*5dec0*/  PRMT R8, R7, 0x7632, R8 ;  /* 0x0000763207087816 */ /* 0x000fe40000000008 */
[----:B------:R-:W-:Y:S01]  /*5ded0*/  ISETP.LT.AND P3, PT, R29, c[0x0][0x178], !P3 ;  /* 0x00005e001d007a0c */ /* 0x000fe20005f61270 */
[----:B------:R0:W-:Y:S01]  /*5dee0*/  @P2 STG.E.U16 [R4.64], R7 ;  /* 0x0000000704002986 */ /* 0x0001e2000c101506 */
[C---:B------:R-:W-:Y:S01]  /*5def0*/  IADD3 R9, R10.reuse, c[0x0][0x198], RZ ;  /* 0x000066000a097a10 */ /* 0x040fe20007ffe0ff */
[----:B0-----:R-:W-:-:S04]  /*5df00*/  IMAD.WIDE R6, R10, 0x2, R16 ;  /* 0x000000020a067825 */ /* 0x001fc800078e0210 */
[----:B------:R-:W-:Y:S01]  /*5df10*/  IMAD.WIDE R4, R10, 0x2, R18 ;  /* 0x000000020a047825 */ /* 0x000fe200078e0212 */
[----:B------:R0:W-:Y:S04]  /*5df20*/  @P4 STG.E.U16 [R6.64], R2 ;  /* 0x0000000206004986 */ /* 0x0001e8000c101506 */
[----:B------:R1:W-:Y:S02]  /*5df30*/  @P0 STG.E.U16 [R4.64], R8 ;  /* 0x0000000804000986 */ /* 0x0003e4000c101506 */
[----:B0-----:R-:W-:-:S04]  /*5df40*/  IMAD.WIDE R6, R9, 0x2, R16 ;  /* 0x0000000209067825 */ /* 0x001fc800078e0210 */
[----:B-1----:R-:W-:Y:S01]  /*5df50*/  IMAD.WIDE R4, R9, 0x2, R18 ;  /* 0x0000000209047825 */ /* 0x002fe200078e0212 */
[----:B--2---:R-:W-:Y:S04]  /*5df60*/  @P6 STG.E.U16 [R6.64], R25 ;  /* 0x0000001906006986 */ /* 0x004fe8000c101506 */
[----:B---3--:R0:W-:Y:S01]  /*5df70*/  @P3 STG.E.U16 [R4.64], R26 ;  /* 0x0000001a04003986 */ /* 0x0081e2000c101506 */
[----:B------:R-:W-:-:S03]  /*5df80*/  PRMT R10, R26, 0x7632, R10 ;  /* 0x000076321a0a7816 */ /* 0x000fc6000000000a */
[----:B0-----:R-:W2:Y:S01]  /*5df90*/  LDL.LU R26, [R1+0x5ac] ;  /* 0x0005ac00011a7983 */ /* 0x001ea20000300800 */
[----:B------:R-:W-:Y:S02]  /*5dfa0*/  PRMT R7, R25, 0x7632, R7 ;  /* 0x0000763219077816 */ /* 0x000fe40000000007 */
[----:B------:R-:W3:Y:S01]  /*5dfb0*/  LDL.LU R25, [R1+0x52c] ;  /* 0x00052c0001197983 */ /* 0x000ee20000300800 */
[----:B------:R-:W-:Y:S02]  /*5dfc0*/  IADD3 R13, R3, 0x17a, RZ ;  /* 0x0000017a030d7810 */ /* 0x000fe40007ffe0ff */
[----:B------:R-:W-:Y:S02]  /*5dfd0*/  ISETP.LT.AND P0, PT, R28, c[0x0][0x178], !P5 ;  /* 0x00005e001c007a0c */ /* 0x000fe40006f01270 */
[----:B------:R-:W-:Y:S02]  /*5dfe0*/  IADD3 R6, R9, c[0x0][0x198], RZ ;  /* 0x0000660009067a10 */ /* 0x000fe40007ffe0ff */
[----:B------:R-:W-:-:S02]  /*5dff0*/  ISETP.GE.AND P1, PT, R13, c[0x0][0x17c], PT ;  /* 0x00005f000d007a0c */ /* 0x000fc40003f26270 */
[----:B------:R-:W-:Y:S01]  /*5e000*/  IADD3 R2, R3, 0x17d, RZ ;  /* 0x0000017d03027810 */ /* 0x000fe20007ffe0ff */
[----:B------:R-:W-:Y:S02]  /*5e010*/  ISETP.LT.AND P5, PT, R29, c[0x0][0x178], !P5 ;  /* 0x00005e001d007a0c */ /* 0x000fe40006fa1270 */
[----:B------:R-:W-:Y:S01]  /*5e020*/  IMAD.WIDE R4, R6, 0x2, R16 ;  /* 0x0000000206047825 */ /* 0x000fe200078e0210 */
[----:B------:R-:W-:Y:S02]  /*5e030*/  ISETP.LT.AND P3, PT, R28, c[0x0][0x178], !P1 ;  /* 0x00005e001c007a0c */ /* 0x000fe40004f61270 */
[----:B------:R-:W-:Y:S01]  /*5e040*/  ISETP.GE.AND P6, PT, R2, c[0x0][0x17c], PT ;  /* 0x00005f0002007a0c */ /* 0x000fe20003fc6270 */
[----:B------:R-:W-:Y:S01]  /*5e050*/  IADD3 R2, R6, c[0x0][0x198], RZ ;  /* 0x0000660006027a10 */ /* 0x000fe20007ffe0ff */
[----:B------:R-:W-:Y:S01]  /*5e060*/  IADD3 R11, R3, 0x17b, RZ ;  /* 0x0000017b030b7810 */ /* 0x000fe20007ffe0ff */
[----:B------:R0:W-:Y:S01]  /*5e070*/  @P0 STG.E.U16 [R4.64], R7 ;  /* 0x0000000704000986 */ /* 0x0001e2000c101506 */
[----:B------:R-:W-:-:S02]  /*5e080*/  ISETP.LT.AND P1, PT, R29, c[0x0][0x178], !P1 ;  /* 0x00005e001d007a0c */ /* 0x000fc40004f21270 */
[----:B------:R-:W-:Y:S02]  /*5e090*/  ISETP.GE.AND P2, PT, R11, c[0x0][0x17c], PT ;  /* 0x00005f000b007a0c */ /* 0x000fe40003f46270 */
[----:B------:R-:W-:Y:S01]  /*5e0a0*/  IADD3 R8, R3, 0x17e, RZ ;  /* 0x0000017e03087810 */ /* 0x000fe20007ffe0ff */
[----:B0-----:R-:W-:-:S04]  /*5e0b0*/  IMAD.WIDE R4, R6, 0x2, R18 ;  /* 0x0000000206047825 */ /* 0x001fc800078e0212 */
[----:B------:R-:W-:Y:S01]  /*5e0c0*/  IMAD.WIDE R6, R2, 0x2, R16 ;  /* 0x0000000202067825 */ /* 0x000fe200078e0210 */
[----:B------:R-:W-:Y:S04]  /*5e0d0*/  @P5 STG.E.U16 [R4.64], R10 ;  /* 0x0000000a04005986 */ /* 0x000fe8000c101506 */
[----:B------:R0:W-:Y:S01]  /*5e0e0*/  @P3 STG.E.U16 [R6.64], R22 ;  /* 0x0000001606003986 */ /* 0x0001e2000c101506 */
[----:B------:R-:W-:Y:S01]  /*5e0f0*/  ISETP.LT.AND P3, PT, R28, c[0x0][0x178], !P2 ;  /* 0x00005e001c007a0c */ /* 0x000fe20005761270 */
[----:B------:R-:W-:Y:S01]  /*5e100*/  ISETP.LT.AND P2, PT, R29, c[0x0][0x178], !P2 ;  /* 0x00005e001d007a0c */ /* 0x000fe20005741270 */
[----:B------:R-:W-:Y:S01]  /*5e110*/  ISETP.GE.AND P0, PT, R8, c[0x0][0x17c], PT ;  /* 0x00005f0008007a0c */ /* 0x000fe20003f06270 */
[----:B------:R-:W-:Y:S01]  /*5e120*/  IMAD.WIDE R8, R2, 0x2, R18 ;  /* 0x0000000202087825 */ /* 0x000fe200078e0212 */
[----:B------:R-:W-:-:S02]  /*5e130*/  IADD3 R11, R3, 0x17f, RZ ;  /* 0x0000017f030b7810 */ /* 0x000fc40007ffe0ff */
[----:B0-----:R-:W-:Y:S02]  /*5e140*/  IADD3 R6, R2, c[0x0][0x198], RZ ;  /* 0x0000660002067a10 */ /* 0x001fe40007ffe0ff */
[----:B------:R-:W-:Y:S02]  /*5e150*/  ISETP.GE.AND P5, PT, R11, c[0x0][0x17c], PT ;  /* 0x00005f000b007a0c */ /* 0x000fe40003fa6270 */
[----:B------:R-:W-:Y:S01]  /*5e160*/  PRMT R10, R22, 0x7632, R10 ;  /* 0x00007632160a7816 */ /* 0x000fe2000000000a */
[----:B----4-:R0:W-:Y:S01]  /*5e170*/  @P1 STG.E.U16 [R8.64], R23 ;  /* 0x0000001708001986 */ /* 0x0101e2000c101506 */
[C---:B------:R-:W-:Y:S01]  /*5e180*/  IMAD.WIDE R4, R6.reuse, 0x2, R16 ;  /* 0x0000000206047825 */ /* 0x040fe200078e0210 */
[----:B------:R-:W-:Y:S02]  /*5e190*/  PRMT R11, R23, 0x7632, R11 ;  /* 0x00007632170b7816 */ /* 0x000fe4000000000b */
[----:B------:R-:W-:Y:S01]  /*5e1a0*/  IADD3 R12, R3, 0x17c, RZ ;  /* 0x0000017c030c7810 */ /* 0x000fe20007ffe0ff */
[----:B------:R-:W4:Y:S04]  /*5e1b0*/  LDL.LU R22, [R1+0x5dc] ;  /* 0x0005dc0001167983 */ /* 0x000f280000300800 */
[----:B------:R-:W-:Y:S01]  /*5e1c0*/  @P3 STG.E.U16 [R4.64], R10 ;  /* 0x0000000a04003986 */ /* 0x000fe2000c101506 */
[----:B0-----:R-:W-:Y:S01]  /*5e1d0*/  IMAD.WIDE R8, R6, 0x2, R18 ;  /* 0x0000000206087825 */ /* 0x001fe200078e0212 */
[----:B------:R-:W-:-:S02]  /*5e1e0*/  ISETP.GE.AND P4, PT, R12, c[0x0][0x17c], PT ;  /* 0x00005f000c007a0c */ /* 0x000fc40003f86270 */
[----:B------:R-:W-:Y:S01]  /*5e1f0*/  IADD3 R2, R6, c[0x0][0x198], RZ ;  /* 0x0000660006027a10 */ /* 0x000fe20007ffe0ff */
[----:B------:R-:W4:Y:S04]  /*5e200*/  LDL.LU R23, [R1+0x53c] ;  /* 0x00053c0001177983 */ /* 0x000f280000300800 */
[----:B------:R-:W-:Y:S02]  /*5e210*/  @P2 STG.E.U16 [R8.64], R11 ;  /* 0x0000000b08002986 */ /* 0x000fe4000c101506 */
[----:B------:R-:W0:Y:S01]  /*5e220*/  LDS.128 R8, [R0] ;  /* 0x0000000000087984 */ /* 0x000e220000000c00 */
[----:B------:R-:W-:-:S03]  /*5e230*/  ISETP.LT.AND P1, PT, R28, c[0x0][0x178], !P4 ;  /* 0x00005e001c007a0c */ /* 0x000fc60006721270 */
[----:B------:R-:W-:Y:S02]  /*5e240*/  ISETP.LT.AND P4, PT, R29, c[0x0][0x178], !P4 ;  /* 0x00005e001d007a0c */ /* 0x000fe40006781270 */
[C---:B------:R-:W-:Y:S01]  /*5e250*/  IMAD.WIDE R6, R2.reuse, 0x2, R16 ;  /* 0x0000000202067825 */ /* 0x040fe200078e0210 */
[----:B0-----:R-:W-:Y:S07]  /*5e260*/  STL.64 [R1+0x38], R10 ;  /* 0x0000380a01007387 */ /* 0x001fee0000100a00 */
[----:B--2---:R0:W-:Y:S01]  /*5e270*/  @P1 STG.E.U16 [R6.64], R26 ;  /* 0x0000001a06001986 */ /* 0x0041e2000c101506 */
[----:B---3--:R-:W-:Y:S01]  /*5e280*/  PRMT R5, R25, 0x7632, R5 ;  /* 0x0000763219057816 */ /* 0x008fe20000000005 */
[----:B0-----:R-:W-:-:S05]  /*5e290*/  IMAD.WIDE R6, R2, 0x2, R18 ;  /* 0x0000000202067825 */ /* 0x001fca00078e0212 */
[----:B------:R0:W-:Y:S04]  /*5e2a0*/  @P4 STG.E.U16 [R6.64], R25 ;  /* 0x0000001906004986 */ /* 0x0001e8000c101506 */
[----:B0-----:R-:W2:Y:S01]  /*5e2b0*/  LDL.LU R25, [R1+0x5e0] ;  /* 0x0005e00001197983 */ /* 0x001ea20000300800 */
[----:B------:R-:W-:Y:S02]  /*5e2c0*/  ISETP.LT.AND P1, PT, R28, c[0x0][0x178], !P6 ;  /* 0x00005e001c007a0c */ /* 0x000fe40007721270 */
[----:B------:R-:W-:Y:S02]  /*5e2d0*/  IADD3 R10, R2, c[0x0][0x198], RZ ;  /* 0x00006600020a7a10 */ /* 0x000fe40007ffe0ff */
[----:B------:R-:W-:Y:S02]  /*5e2e0*/  IADD3 R12, R3, 0x180, RZ ;  /* 0x00000180030c7810 */ /* 0x000fe40007ffe0ff */
[----:B------:R-:W-:Y:S01]  /*5e2f0*/  PRMT R4, R26, 0x7632, R4 ;  /* 0x000076321a047816 */ /* 0x000fe20000000004 */
[----:B------:R-:W-:-:S02]  /*5e300*/  IMAD.MOV.U32 R14, RZ, RZ, R8 ;  /* 0x000000ffff0e7224 */ /* 0x000fc400078e0008 */
[----:B------:R-:W-:Y:S01]  /*5e310*/  IMAD.MOV.U32 R26, RZ, RZ, R9 ;  /* 0x000000ffff1a7224 */ /* 0x000fe200078e0009 */
[----:B------:R-:W-:Y:S01]  /*5e320*/  ISETP.GE.AND P3, PT, R12, c[0x0][0x17c], PT ;  /* 0x00005f000c007a0c */ /* 0x000fe20003f66270 */
[----:B------:R-:W-:Y:S01]  /*5e330*/  IMAD.WIDE R8, R10, 0x2, R16 ;  /* 0x000000020a087825 */ /* 0x000fe200078e0210 */
[----:B------:R-:W-:Y:S01]  /*5e340*/  IADD3 R12, R3, 0x182, RZ ;  /* 0x00000182030c7810 */ /* 0x000fe20007ffe0ff */
[----:B------:R-:W-:Y:S02]  /*5e350*/  STL [R1+0x17f4], R14 ;  /* 0x0017f40e01007387 */ /* 0x000fe40000100800 */
[----:B------:R-:W-:Y:S02]  /*5e360*/  STL [R1+0x17f0], R13 ;  /* 0x0017f00d01007387 */ /* 0x000fe40000100800 */
[----:B------:R0:W-:Y:S01]  /*5e370*/  @P1 STG.E.U16 [R8.64], R4 ;  /* 0x0000000408001986 */ /* 0x0001e2000c101506 */
[----:B------:R-:W-:Y:S02]  /*5e380*/  ISETP.GE.AND P1, PT, R12, c[0x0][0x17c], PT ;  /* 0x00005f000c007a0c */ /* 0x000fe40003f26270 */
[----:B------:R-:W1:Y:S01]  /*5e390*/  LDS.128 R12, [R27] ;  /* 0x000000001b0c7984 */ /* 0x000e620000000c00 */
[----:B------:R-:W-:-:S02]  /*5e3a0*/  ISETP.LT.AND P6, PT, R29, c[0x0][0x178], !P6 ;  /* 0x00005e001d007a0c */ /* 0x000fc400077c1270 */
[----:B------:R-:W-:Y:S02]  /*5e3b0*/  ISETP.LT.AND P2, PT, R28, c[0x0][0x178], !P0 ;  /* 0x00005e001c007a0c */ /* 0x000fe40004741270 */
[C---:B------:R-:W-:Y:S01]  /*5e3c0*/  IADD3 R2, R10.reuse, c[0x0][0x198], RZ ;  /* 0x000066000a027a10 */ /* 0x040fe20007ffe0ff */
[----:B------:R-:W-:Y:S01]  /*5e3d0*/  IMAD.WIDE R6, R10, 0x2, R18 ;  /* 0x000000020a067825 */ /* 0x000fe200078e0212 */
[----:B------:R-:W-:-:S03]  /*5e3e0*/  ISETP.LT.AND P4, PT, R29, c[0x0][0x178], !P0 ;  /* 0x00005e001d007a0c */ /* 0x000fc60004781270 */
[----:B0-----:R-:W-:-:S04]  /*5e3f0*/  IMAD.WIDE R8, R2, 0x2, R16 ;  /* 0x0000000202087825 */ /* 0x001fc800078e0210 */
[----:B------:R0:W-:Y:S01]  /*5e400*/  @P6 STG.E.U16 [R6.64], R5 ;  /* 0x0000000506006986 */ /* 0x0001e2000c101506 */
[----:B------:R-:W-:Y:S01]  /*5e410*/  ISETP.LT.AND P6, PT, R28, c[0x0][0x178], !P5 ;  /* 0x00005e001c007a0c */ /* 0x000fe20006fc1270 */
[----:B----4-:R-:W-:Y:S01]  /*5e420*/  @P2 STG.E.U16 [R8.64], R22 ;  /* 0x0000001608002986 */ /* 0x010fe2000c101506 */
[----:B------:R-:W-:Y:S02]  /*5e430*/  ISETP.LT.AND P5, PT, R29, c[0x0][0x178], !P5 ;  /* 0x00005e001d007a0c */ /* 0x000fe40006fa1270 */
[----:B0-----:R-:W-:Y:S01]  /*5e440*/  IADD3 R6, R3, 0x183, RZ ;  /* 0x0000018303067810 */ /* 0x001fe20007ffe0ff */
[----:B------:R-:W-:Y:S01]  /*5e450*/  IMAD.WIDE R4, R2, 0x2, R18 ;  /* 0x0000000202047825 */ /* 0x000fe200078e0212 */
[----:B-1----:R-:W-:Y:S03]  /*5e460*/  STL [R1+0x44], R13 ;  /* 0x0000440d01007387 */ /* 0x002fe60000100800 */
[----:B------:R0:W-:Y:S02]  /*5e470*/  STL.64 [R1+0x48], R14 ;  /* 0x0000480e01007387 */ /* 0x0001e40000100a00 */
[----:B0-----:R-:W3:Y:S01]  /*5e480*/  LDL.LU R14, [R1+0x17f4] ;  /* 0x0017f400010e7983 */ /* 0x001ee20000300800 */
[----:B------:R-:W-:Y:S01]  /*5e490*/  ISETP.GE.AND P2, PT, R6, c[0x0][0x17c], PT ;  /* 0x00005f0006007a0c */ /* 0x000fe20003f46270 */
[----:B------:R-:W-:-:S02]  /*5e4a0*/  IADD3 R6, R2, c[0x0][0x198], RZ ;  /* 0x0000660002067a10 */ /* 0x000fc40007ffe0ff */
[----:B------:R-:W4:Y:S01]  /*5e4b0*/  LDL.LU R13, [R1+0x17f0] ;  /* 0x0017f000010d7983 */ /* 0x000f220000300800 */
[----:B------:R0:W-:Y:S01]  /*5e4c0*/  @P4 STG.E.U16 [R4.64], R23 ;  /* 0x0000001704004986 */ /* 0x0001e2000c101506 */
[----:B------:R-:W-:Y:S02]  /*5e4d0*/  ISETP.LT.AND P4, PT, R28, c[0x0][0x178], !P3 ;  /* 0x00005e001c007a0c */ /* 0x000fe40005f81270 */
[----:B------:R-:W-:Y:S02]  /*5e4e0*/  PRMT R7, R22, 0x7632, R7 ;  /* 0x0000763216077816 */ /* 0x000fe40000000007 */
[C---:B------:R-:W-:Y:S02]  /*5e4f0*/  IADD3 R2, R6.reuse, c[0x0][0x198], RZ ;  /* 0x0000660006027a10 */ /* 0x040fe40007ffe0ff */
[----:B------:R-:W-:Y:S01]  /*5e500*/  PRMT R10, R23, 0x7632, R10 ;  /* 0x00007632170a7816 */ /* 0x000fe2000000000a */
[----:B0-----:R-:W-:Y:S01]  /*5e510*/  IMAD.WIDE R4, R6, 0x2, R16 ;  /* 0x0000000206047825 */ /* 0x001fe200078e0210 */
[----:B------:R-:W-:-:S04]  /*5e520*/  LOP3.LUT R21, R0, 0x40, RZ, 0x3c, !PT ;  /* 0x0000004000157812 */ /* 0x000fc800078e3cff */
[----:B------:R0:W-:Y:S04]  /*5e530*/  @P6 STG.E.U16 [R4.64], R7 ;  /* 0x0000000704006986 */ /* 0x0001e8000c101506 */
[----:B------:R-:W-:Y:S01]  /*5e540*/  STL.64 [R1+0x17e8], R26 ;  /* 0x0017e81a01007387 */ /* 0x000fe20000100a00 */
[----:B------:R-:W-:Y:S02]  /*5e550*/  STL [R1+0x17e0], R24 ;  /* 0x0017e01801007387 */ /* 0x000fe40000100800 */
[----:B------:R-:W4:Y:S02]  /*5e560*/  LDL.LU R23, [R1+0x5f0] ;  /* 0x0005f00001177983 */ /* 0x000f240000300800 */
[----:B0-----:R-:W-:-:S04]  /*5e570*/  IMAD.WIDE R4, R6, 0x2, R18 ;  /* 0x0000000206047825 */ /* 0x001fc800078e0212 */
[----:B------:R-:W-:Y:S01]  /*5e580*/  IMAD.WIDE R6, R2, 0x2, R16 ;  /* 0x0000000202067825 */ /* 0x000fe200078e0210 */
[----:B------:R0:W-:Y:S04]  /*5e590*/  @P5 STG.E.U16 [R4.64], R10 ;  /* 0x0000000a04005986 */ /* 0x0001e8000c101506 */
[----:B--2---:R-:W-:Y:S01]  /*5e5a0*/  @P4 STG.E.U16 [R6.64], R25 ;  /* 0x0000001906004986 */ /* 0x004fe2000c101506 */
[----:B0-----:R-:W-:Y:S02]  /*5e5b0*/  PRMT R10, R25, 0x7632, R10 ;  /* 0x00007632190a7816 */ /* 0x001fe4000000000a */
[----:B------:R-:W0:Y:S02]  /*5e5c0*/  LDS.128 R24, [R21] ;  /* 0x0000000015187984 */ /* 0x000e240000000c00 */
[----:B0-----:R-:W-:Y:S02]  /*5e5d0*/  STL [R1+0x64], R25 ;  /* 0x0000641901007387 */ /* 0x001fe40000100800 */
[----:B------:R0:W-:Y:S02]  /*5e5e0*/  STL.64 [R1+0x68], R26 ;  /* 0x0000681a01007387 */ /* 0x0001e40000100a00 */
[----:B------:R-:W-:Y:S01]  /*5e5f0*/  IMAD.MOV.U32 R20, RZ, RZ, R24 ;  /* 0x000000ffff147224 */ /* 0x000fe200078e0018 */
[----:B0-----:R-:W2:Y:S01]  /*5e600*/  LDL.LU.64 R26, [R1+0x17e8] ;  /* 0x0017e800011a7983 */ /* 0x001ea20000300a00 */
[----:B------:R-:W2:Y:S01]  /*5e610*/  LDL.LU R24, [R1+0x17e0] ;  /* 0x0017e00001187983 */ /* 0x000ea20000300800 */
[----:B------:R-:W-:-:S02]  /*5e620*/  ISETP.LT.AND P3, PT, R29, c[0x0][0x178], !P3 ;  /* 0x00005e001d007a0c */ /* 0x000fc40005f61270 */
[----:B------:R-:W-:Y:S01]  /*5e630*/  IADD3 R11, R3, 0x181, RZ ;  /* 0x00000181030b7810 */ /* 0x000fe20007ffe0ff */
[----:B------:R-:W-:-:S04]  /*5e640*/  IMAD.WIDE R8, R2, 0x2, R18 ;  /* 0x0000000202087825 */ /* 0x000fc800078e0212 */
[----:B------:R-:W-:Y:S01]  /*5e650*/  IMAD.MOV.U32 R15, RZ, RZ, R12 ;  /* 0x000000ffff0f7224 */ /* 0x000fe200078e000c */
[----:B------:R-:W-:Y:S02]  /*5e660*/  IADD3 R6, R2, c[0x0][0x198], RZ ;  /* 0x0000660002067a10 */ /* 0x000fe40007ffe0ff */
[----:B------:R-:W-:Y:S02]  /*5e670*/  ISETP.GE.AND P0, PT, R11, c[0x0][0x17c], PT ;  /* 0x00005f000b007a0c */ /* 0x000fe40003f06270 */
[----:B------:R-:W-:Y:S02]  /*5e680*/  IADD3 R12, R3, 0x185, RZ ;  /* 0x00000185030c7810 */ /* 0x000fe40007ffe0ff */
[----:B------:R-:W-:Y:S01]  /*5e690*/  LOP3.LUT R25, R0, 0x60, RZ, 0x3c, !PT ;  /* 0x0000006000197812 */ /* 0x000fe200078e3cff */
[----:B------:R-:W2:Y:S04]  /*5e6a0*/  LDL.LU R22, [R1+0x600] ;  /* 0x0006000001167983 */ /* 0x000ea80000300800 */
[----:B---3--:R-:W-:Y:S01]  /*5e6b0*/  @P3 STG.E.U16 [R8.64], R14 ;  /* 0x0000000e08003986 */ /* 0x008fe2000c101506 */
[----:B------:R-:W-:-:S02]  /*5e6c0*/  ISETP.LT.AND P3, PT, R28, c[0x0][0x178], !P0 ;  /* 0x00005e001c007a0c */ /* 0x000fc40004761270 */
[----:B------:R-:W-:Y:S01]  /*5e6d0*/  ISETP.GE.AND P5, PT, R12, c[0x0][0x17c], PT ;  /* 0x00005f000c007a0c */ /* 0x000fe20003fa6270 */
[----:B------:R-:W-:Y:S01]  /*5e6e0*/  IMAD.WIDE R4, R6, 0x2, R16 ;  /* 0x0000000206047825 */ /* 0x000fe200078e0210 */
[C---:B------:R-:W-:Y:S02]  /*5e6f0*/  IADD3 R11, R3.reuse, 0x184, RZ ;  /* 0x00000184030b7810 */ /* 0x040fe40007ffe0ff */
[----:B------:R-:W-:Y:S01]  /*5e700*/  IADD3 R12, R3, 0x186, RZ ;  /* 0x00000186030c7810 */ /* 0x000fe20007ffe0ff */
[----:B------:R-:W-:Y:S01]  /*5e710*/  STL [R1+0x17dc], R15 ;  /* 0x0017dc0f01007387 */ /* 0x000fe20000100800 */
[----:B----4-:R-:W-:Y:S01]  /*5e720*/  STL [R1+0x17d8], R13 ;  /* 0x0017d80d01007387 */ /* 0x010fe20000100800 */
[----:B------:R-:W-:Y:S01]  /*5e730*/  ISETP.GE.AND P6, PT, R11, c[0x0][0x17c], PT ;  /* 0x00005f000b007a0c */ /* 0x000fe20003fc6270 */
[----:B------:R-:W-:-:S03]  /*5e740*/  PRMT R11, R14, 0x7632, R11 ;  /* 0x000076320e0b7816 */ /* 0x000fc6000000000b */
[----:B------:R-:W-:Y:S01]  /*5e750*/  @P3 STG.E.U16 [R4.64], R10 ;  /* 0x0000000a04003986 */ /* 0x000fe2000c101506 */
[----:B------:R-:W-:Y:S02]  /*5e760*/  ISETP.GE.AND P3, PT, R12, c[0x0][0x17c], PT ;  /* 0x00005f000c007a0c */ /* 0x000fe40003f66270 */
[----:B------:R-:W0:Y:S02]  /*5e770*/  LDS.128 R12, [R25] ;  /* 0x00000000190c7984 */ /* 0x000e240000000c00 */
[----:B0-----:R-:W-:Y:S02]  /*5e780*/  STL [R1+0xc4], R13 ;  /* 0x0000c40d01007387 */ /* 0x001fe40000100800 */
[----:B------:R0:W-:Y:S02]  /*5e790*/  STL.64 [R1+0xc8], R14 ;  /* 0x0000c80e01007387 */ /* 0x0001e40000100a00 */
[----:B0-----:R-:W3:Y:S01]  /*5e7a0*/  LDL.LU R15, [R1+0x17dc] ;  /* 0x0017dc00010f7983 */ /* 0x001ee20000300800 */
[----:B------:R-:W4:Y:S01]  /*5e7b0*/  LDL.LU R13, [R1+0x17d8] ;  /* 0x0017d800010d7983 */ /* 0x000f220000300800 */
[----:B------:R-:W-:-:S02]  /*5e7c0*/  ISETP.LT.AND P0, PT, R29, c[0x0][0x178], !P0 ;  /* 0x00005e001d007a0c */ /* 0x000fc40004701270 */
[----:B------:R-:W-:Y:S02]  /*5e7d0*/  ISETP.LT.AND P4, PT, R28, c[0x0][0x178], !P1 ;  /* 0x00005e001c007a0c */ /* 0x000fe40004f81270 */
[C---:B------:R-:W-:Y:S01]  /*5e7e0*/  IADD3 R2, R6.reuse, c[0x0][0x198], RZ ;  /* 0x0000660006027a10 */ /* 0x040fe20007ffe0ff */
[----:B------:R-:W-:-:S04]  /*5e7f0*/  IMAD.WIDE R6, R6, 0x2, R18 ;  /* 0x0000000206067825 */ /* 0x000fc800078e0212 */
[----:B------:R-:W-:-:S04]  /*5e800*/  IMAD.WIDE R8, R2, 0x2, R16 ;  /* 0x0000000202087825 */ /* 0x000fc800078e0210 */
[----:B------:R0:W-:Y:S02]  /*5e810*/  @P0 STG.E.U16 [R6.64], R11 ;  /* 0x0000000b06000986 */ /* 0x0001e4000c101506 */
[----:B------:R1:W-:Y:S01]  /*5e820*/  @P4 STG.E.U16 [R8.64], R23 ;  /* 0x0000001708004986 */ /* 0x0003e2000c101506 */
[----:B0-----:R-:W-:Y:S01]  /*5e830*/  PRMT R11, R23, 0x7632, R11 ;  /* 0x00007632170b7816 */ /* 0x001fe2000000000b */
[----:B--2---:R-:W-:Y:S01]  /*5e840*/  STL.64 [R1+0x17d0], R26 ;  /* 0x0017d01a01007387 */ /* 0x004fe20000100a00 */
[----:B------:R-:W-:Y:S02]  /*5e850*/  STL.64 [R1+0x17c8], R24 ;  /* 0x0017c81801007387 */ /* 0x000fe40000100a00 */
[----:B------:R-:W0:Y:S04]  /*5e860*/  LDS.128 R24, [R0+0x800] ;  /* 0x0008000000187984 */ /* 0x000e280000000c00 */
[----:B-1----:R-:W2:Y:S01]  /*5e870*/  LDL.LU R23, [R1+0x610] ;  /* 0x0006100001177983 */ /* 0x002ea20000300800 */
[----:B0-----:R-:W-:Y:S01]  /*5e880*/  STL [R1+0xb4], R25 ;  /* 0x0000b41901007387 */ /* 0x001fe20000100800 */
[----:B------:R0:W-:Y:S03]  /*5e890*/  STL.64 [R1+0xb8], R26 ;  /* 0x0000b81a01007387 */ /* 0x0001e60000100a00 */
[----:B0-----:R-:W4:Y:S01]  /*5e8a0*/  LDL.LU.64 R26, [R1+0x17d0] ;  /* 0x0017d000011a7983 */ /* 0x001f220000300a00 */
[----:B------:R-:W-:-:S02]  /*5e8b0*/  ISETP.LT.AND P1, PT, R29, c[0x0][0x178], !P1 ;  /* 0x00005e001d007a0c */ /* 0x000fc40004f21270 */
[----:B------:R-:W-:Y:S01]  /*5e8c0*/  ISETP.LT.AND P4, PT, R28, c[0x0][0x178], !P2 ;  /* 0x00005e001c007a0c */ /* 0x000fe20005781270 */
[C---:B------:R-:W-:Y:S01]  /*5e8d0*/  IMAD.WIDE R4, R2.reuse, 0x2, R18 ;  /* 0x0000000202047825 */ /* 0x040fe200078e0212 */
[----:B------:R-:W-:Y:S02]  /*5e8e0*/  IADD3 R6, R3, 0x187, RZ ;  /* 0x0000018703067810 */ /* 0x000fe40007ffe0ff */
[----:B------:R-:W-:Y:S02]  /*5e8f0*/  IADD3 R10, R2, c[0x0][0x198], RZ ;  /* 0x00006600020a7a10 */ /* 0x000fe40007ffe0ff */
[----:B------:R-:W-:Y:S02]  /*5e900*/  ISETP.LT.AND P2, PT, R29, c[0x0][0x178], !P2 ;  /* 0x00005e001d007a0c */ /* 0x000fe40005741270 */
[----:B------:R-:W-:Y:S02]  /*5e910*/  ISETP.GE.AND P0, PT, R6, c[0x0][0x17c], PT ;  /* 0x00005f0006007a0c */ /* 0x000fe40003f06270 */
[C---:B------:R-:W-:Y:S01]  /*5e920*/  IADD3 R2, R10.reuse, c[0x0][0x198], RZ ;  /* 0x000066000a027a10 */ /* 0x040fe20007ffe0ff */
[----:B------:R-:W-:Y:S01]  /*5e930*/  IMAD.WIDE R6, R10, 0x2, R16 ;  /* 0x000000020a067825 */ /* 0x000fe200078e0210 */
[----:B---3--:R0:W-:Y:S01]  /*5e940*/  @P1 STG.E.U16 [R4.64], R15 ;  /* 0x0000000f04001986 */ /* 0x0081e2000c101506 */
[----:B------:R-:W-:-:S02]  /*5e950*/  ISETP.LT.AND P1, PT, R28, c[0x0][0x178], !P6 ;  /* 0x00005e001c007a0c */ /* 0x000fc40007721270 */
[----:B------:R-:W-:Y:S01]  /*5e960*/  PRMT R8, R15, 0x7632, R8 ;  /* 0x000076320f087816 */ /* 0x000fe20000000008 */
[----:B------:R1:W-:Y:S02]  /*5e970*/  @P4 STG.E.U16 [R6.64], R11 ;  /* 0x0000000b06004986 */ /* 0x0003e4000c101506 */
[----:B0-----:R-:W-:-:S04]  /*5e980*/  IMAD.WIDE R4, R10, 0x2, R18 ;  /* 0x000000020a047825 */ /* 0x001fc800078e0212 */
[----:B-1----:R-:W-:-:S04]  /*5e990*/  IMAD.WIDE R6, R2, 0x2, R16 ;  /* 0x0000000202067825 */ /* 0x002fc800078e0210 */
[----:B------:R-:W-:Y:S02]  /*5e9a0*/  IMAD.MOV.U32 R15, RZ, RZ, R24 ;  /* 0x000000ffff0f7224 */ /* 0x000fe400078e0018 */
[----:B------:R-:W3:Y:S04]  /*5e9b0*/  LDL.LU.64 R24, [R1+0x17c8] ;  /* 0x0017c80001187983 */ /* 0x000ee80000300a00 */
[----:B------:R0:W-:Y:S01]  /*5e9c0*/  @P2 STG.E.U16 [R4.64], R8 ;  /* 0x0000000804002986 */ /* 0x0001e2000c101506 */
[----:B------:R1:W-:Y:S01]  /*5e9d0*/  @P1 STG.E.U16 [R6.64], R22 ;  /* 0x0000001606001986 */ /* 0x0003e2000c101506 */
[C---:B0-----:R-:W-:Y:S01]  /*5e9e0*/  IADD3 R8, R2.reuse, c[0x0][0x198], RZ ;  /* 0x0000660002087a10 */ /* 0x041fe20007ffe0ff */
[----:B------:R-:W-:Y:S01]  /*5e9f0*/  IMAD.WIDE R4, R2, 0x2, R18 ;  /* 0x0000000202047825 */ /* 0x000fe200078e0212 */
[----:B------:R-:W-:-:S02]  /*5ea00*/  PRMT R2, R22, 0x7632, R2 ;  /* 0x0000763216027816 */ /* 0x000fc40000000002 */
[----:B-1----:R-:W3:Y:S01]  /*5ea10*/  LDL.LU R22, [R1+0x620] ;  /* 0x0006200001167983 */ /* 0x002ee20000300800 */
[----:B------:R-:W-:Y:S02]  /*5ea20*/  ISETP.LT.AND P6, PT, R29, c[0x0][0x178], !P6 ;  /* 0x00005e001d007a0c */ /* 0x000fe400077c1270 */
[----:B------:R-:W-:Y:S02]  /*5ea30*/  ISETP.LT.AND P2, PT, R28, c[0x0][0x178], !P5 ;  /* 0x00005e001c007a0c */ /* 0x000fe40006f41270 */
[----:B------:R-:W-:Y:S01]  /*5ea40*/  IADD3 R6, R3, 0x189, RZ ;  /* 0x0000018903067810 */ /* 0x000fe20007ffe0ff */
[----:B------:R-:W-:-:S03]  /*5ea50*/  ISETP.LT.AND P5, PT, R29, c[0x0][0x178], !P5 ;  /* 0x00005e001d007a0c */ /* 0x000fc60006fa1270 */
[----:B------:R-:W-:Y:S01]  /*5ea60*/  ISETP.GE.AND P1, PT, R6, c[0x0][0x17c], PT ;  /* 0x00005f0006007a0c */ /* 0x000fe20003f26270 */
[----:B------:R-:W-:-:S04]  /*5ea70*/  IMAD.WIDE R6, R8, 0x2, R16 ;  /* 0x0000000208067825 */ /* 0x000fc800078e0210 */
[----:B------:R-:W-:Y:S01]  /*5ea80*/  @P6 STG.E.U16 [R4.64], R20 ;  /* 0x0000001404006986 */ /* 0x000fe2000c101506 */
[----:B------:R-:W-:Y:S01]  /*5ea90*/  ISETP.LT.AND P6, PT, R28, c[0x0][0x178], !P3 ;  /* 0x00005e001c007a0c */ /* 0x000fe20005fc1270 */
[----:B------:R0:W-:Y:S01]  /*5eaa0*/  @P2 STG.E.U16 [R6.64], R2 ;  /* 0x0000000206002986 */ /* 0x0001e2000c101506 */
[----:B------:R-:W-:Y:S02]  /*5eab0*/  PRMT R10, R20, 0x7632, R10 ;  /* 0x00007632140a7816 */ /* 0x000fe4000000000a */
[C---:B0-----:R-:W-:Y:S01]  /*5eac0*/  IADD3 R2, R8.reuse, c[0x0][0x198], RZ ;  /* 0x0000660008027a10 */ /* 0x041fe20007ffe0ff */
[----:B------:R-:W-:-:S04]  /*5ead0*/  IMAD.WIDE R4, R8, 0x2, R18 ;  /* 0x0000000208047825 */ /* 0x000fc800078e0212 */
[----:B------:R-:W-:Y:S01]  /*5eae0*/  IMAD.WIDE R6, R2, 0x2, R16 ;  /* 0x0000000202067825 */ /* 0x000fe200078e0210 */
[----:B------:R-:W-:Y:S03]  /*5eaf0*/  @P5 STG.E.U16 [R4.64], R10 ;  /* 0x0000000a04005986 */ /* 0x000fe6000c101506 */
[----:B------:R-:W-:Y:S01]  /*5eb00*/  IMAD.MOV.U32 R14, RZ, RZ, R12 ;  /* 0x000000ffff0e7224 */ /* 0x000fe200078e000c */
[----:B------:R-:W-:-:S04]  /*5eb10*/  IADD3 R12, R3, 0x18b, RZ ;  /* 0x0000018b030c7810 */ /* 0x000fc80007ffe0ff */
[----:B------:R-:W-:Y:S01]  /*5eb20*/  ISETP.GE.AND P5, PT, R12, c[0x0][0x17c], PT ;  /* 0x00005f000c007a0c */ /* 0x000fe20003fa6270 */
[----:B--2---:R-:W-:Y:S01]  /*5eb30*/  @P6 STG.E.U16 [R6.64], R23 ;  /* 0x0000001706006986 */ /* 0x004fe2000c101506 */
[----:B------:R-:W-:-:S03]  /*5eb40*/  PRMT R12, R23, 0x7632, R12 ;  /* 0x00007632170c7816 */ /* 0x000fc6000000000c */
[----:B----4-:R-:W0:Y:S04]  /*5eb50*/  LDS.128 R4, [R27+0x800] ;  /* 0x000800001b047984 */ /* 0x010e280000000c00 */
[----:B0-----:R-:W-:Y:S01]  /*5eb60*/  STL [R1+0xa4], R5 ;  /* 0x0000a40501007387 */ /* 0x001fe20000100800 */
[----:B------:R0:W-:Y:S02]  /*5eb70*/  STL.64 [R1+0xa8], R6 ;  /* 0x0000a80601007387 */ /* 0x0001e40000100a00 */
[----:B------:R-:W2:Y:S01]  /*5eb80*/  LDL.LU R23, [R1+0x630] ;  /* 0x0006300001177983 */ /* 0x000ea20000300800 */
[----:B------:R-:W-:Y:S02]  /*5eb90*/  ISETP.LT.AND P3, PT, R29, c[0x0][0x178], !P3 ;  /* 0x00005e001d007a0c */ /* 0x000fe40005f61270 */
[----:B------:R-:W-:-:S04]  /*5eba0*/  IADD3 R9, R3, 0x188, RZ ;  /* 0x0000018803097810 */ /* 0x000fc80007ffe0ff */
[----:B------:R-:W-:Y:S01]  /*5ebb0*/  ISETP.GE.AND P4, PT, R9, c[0x0][0x17c], PT ;  /* 0x00005f0009007a0c */ /* 0x000fe20003f86270 */
[----:B------:R-:W-:-:S06]  /*5ebc0*/  IMAD.WIDE R8, R2, 0x2, R18 ;  /* 0x0000000202087825 */ /* 0x000fcc00078e0212 */
[----:B------:R1:W-:Y:S01]  /*5ebd0*/  @P3 STG.E.U16 [R8.64], R14 ;  /* 0x0000000e08003986 */ /* 0x0003e2000c101506 */
[----:B------:R-:W-:Y:S01]  /*5ebe0*/  ISETP.LT.AND P3, PT, R28, c[0x0][0x178], !P0 ;  /* 0x00005e001c007a0c */ /* 0x000fe20004761270 */
[----:B------:R-:W-:Y:S01]  /*5ebf0*/  ISETP.LT.AND P0, PT, R29, c[0x0][0x178], !P0 ;  /* 0x00005e001d007a0c */ /* 0x000fe20004701270 */
[----:B0-----:R-:W-:Y:S01]  /*5ec00*/  IADD3 R6, R2, c[0x0][0x198], RZ ;  /* 0x0000660002067a10 */ /* 0x001fe20007ffe0ff */
[----:B------:R-:W-:Y:S01]  /*5ec10*/  IMAD.MOV.U32 R20, RZ, RZ, R4 ;  /* 0x000000ffff147224 */ /* 0x000fe200078e0004 */
[----:B------:R-:W-:Y:S02]  /*5ec20*/  PRMT R13, R14, 0x7632, R13 ;  /* 0x000076320e0d7816 */ /* 0x000fe4000000000d */
[C---:B------:R-:W-:Y:S01]  /*5ec30*/  IADD3 R2, R6.reuse, c[0x0][0x198], RZ ;  /* 0x0000660006027a10 */ /* 0x040fe20007ffe0ff */
[----:B------:R-:W-:-:S04]  /*5ec40*/  IMAD.WIDE R4, R6, 0x2, R16 ;  /* 0x0000000206047825 */ /* 0x000fc800078e0210 */
[----:B------:R-:W-:Y:S02]  /*5ec50*/  IMAD.WIDE R6, R6, 0x2, R18 ;  /* 0x0000000206067825 */ /* 0x000fe400078e0212 */
[----:B------:R-:W-:Y:S03]  /*5ec60*/  @P3 STG.E.U16 [R4.64], R12 ;  /* 0x0000000c04003986 */ /* 0x000fe6000c101506 */
[----:B------:R-:W-:Y:S02]  /*5ec70*/  @P0 STG.E.U16 [R6.64], R13 ;  /* 0x0000000d06000986 */ /* 0x000fe4000c101506 */
[----:B------:R-:W0:Y:S01]  /*5ec80*/  LDS.128 R4, [R21+0x800] ;  /* 0x0008000015047984 */ /* 0x000e220000000c00 */
[----:B------:R-:W-:-:S03]  /*5ec90*/  ISETP.LT.AND P6, PT, R28, c[0x0][0x178], !P4 ;  /* 0x00005e001c007a0c */ /* 0x000fc600067c1270 */
[----:B------:R-:W-:Y:S01]  /*5eca0*/  ISETP.LT.AND P4, PT, R29, c[0x0][0x178], !P4 ;  /* 0x00005e001d007a0c */ /* 0x000fe20006781270 */
[C---:B-1----:R-:W-:Y:S02]  /*5ecb0*/  IADD3 R14, R3.reuse, 0x18c, RZ ;  /* 0x0000018c030e7810 */ /* 0x042fe40007ffe0ff */
[----:B------:R-:W-:Y:S01]  /*5ecc0*/  IADD3 R11, R3, 0x18a, RZ ;  /* 0x0000018a030b7810 */ /* 0x000fe20007ffe0ff */
[----:B------:R-:W-:Y:S01]  /*5ecd0*/  IMAD.WIDE R8, R2, 0x2, R16 ;  /* 0x0000000202087825 */ /* 0x000fe200078e0210 */
[----:B------:R-:W-:Y:S02]  /*5ece0*/  ISETP.GE.AND P3, PT, R14, c[0x0][0x17c], PT ;  /* 0x00005f000e007a0c */ /* 0x000fe40003f66270 */
[----:B------:R-:W-:Y:S01]  /*5ecf0*/  ISETP.GE.AND P2, PT, R11, c[0x0][0x17c], PT ;  /* 0x00005f000b007a0c */ /* 0x000fe20003f46270 */
[----:B------:R-:W-:Y:S02]  /*5ed00*/  IMAD.WIDE R10, R2, 0x2, R18 ;  /* 0x00000002020a7825 */ /* 0x000fe400078e0212 */
[----:B---3--:R1:W-:Y:S03]  /*5ed10*/  @P6 STG.E.U16 [R8.64], R22 ;  /* 0x0000001608006986 */ /* 0x0083e6000c101506 */
[----:B------:R-:W-:Y:S01]  /*5ed20*/  @P4 STG.E.U16 [R10.64], R15 ;  /* 0x0000000f0a004986 */ /* 0x000fe2000c101506 */
[----:B-1----:R-:W-:Y:S01]  /*5ed30*/  PRMT R8, R15, 0x7632, R8 ;  /* 0x000076320f087816 */ /* 0x002fe20000000008 */
[----:B0-----:R-:W-:Y:S01]  /*5ed40*/  IMAD.MOV.U32 R14, RZ, RZ, R4 ;  /* 0x000000ffff0e7224 */ /* 0x001fe200078e0004 */
[----:B------:R-:W-:Y:S01]  /*5ed50*/  STL [R1+0x94], R5 ;  /* 0x0000940501007387 */ /* 0x000fe20000100800 */
[----:B------:R-:W-:Y:S03]  /*5ed60*/  STL.64 [R1+0x98], R6 ;  /* 0x0000980601007387 */ /* 0x000fe60000100a00 */
[----:B------:R-:W-:Y:S01]  /*5ed70*/  STL [R1+0x17c4], R14 ;  /* 0x0017c40e01007387 */ /* 0x000fe20000100800 */
[----:B------:R-:W-:Y:S02]  /*5ed80*/  STL [R1+0x17c0], R13 ;  /* 0x0017c00d01007387 */ /* 0x000fe40000100800 */
[----:B------:R-:W0:Y:S01]  /*5ed90*/  LDS.128 R12, [R25+0x800] ;  /* 0x00080000190c7984 */ /* 0x000e220000000c00 */
[----:B------:R-:W-:-:S02]  /*5eda0*/  PRMT R9, R22, 0x7632, R9 ;  /* 0x0000763216097816 */ /* 0x000fc40000000009 */
[----:B------:R-:W3:Y:S01]  /*5edb0*/  LDL.LU R22, [R1+0x640] ;  /* 0x0006400001167983 */ /* 0x000ee20000300800 */
[----:B------:R-:W-:Y:S01]  /*5edc0*/  ISETP.LT.AND P4, PT, R28, c[0x0][0x178], !P1 ;  /* 0x00005e001c007a0c */ /* 0x000fe20004f81270 */
[----:B------:R-:W-:Y:S01]  /*5edd0*/  ISETP.LT.AND P1, PT, R29, c[0x0][0x178], !P1 ;  /* 0x00005e001d007a0c */ /* 0x000fe20004f21270 */
[----:B------:R-:W-:Y:S02]  /*5ede0*/  IADD3 R2, R2, c[0x0][0x198], RZ ;  /* 0x0000660002027a10 */ /* 0x000fe40007ffe0ff */
[----:B------:R-:W-:Y:S01]  /*5edf0*/  ISETP.LT.AND P6, PT, R28, c[0x0][0x178], !P2 ;  /* 0x00005e001c007a0c */ /* 0x000fe200057c1270 */
[----:B0-----:R-:W-:Y:S01]  /*5ee00*/  STL [R1+0x84], R13 ;  /* 0x0000840d01007387 */ /* 0x001fe20000100800 */
[----:B------:R0:W-:Y:S03]  /*5ee10*/  STL.64 [R1+0x88], R14 ;  /* 0x0000880e01007387 */ /* 0x0001e60000100a00 */
[----:B0-----:R-:W4:Y:S01]  /*5ee20*/  LDL.LU R14, [R1+0x17c4] ;  /* 0x0017c400010e7983 */ /* 0x001f220000300800 */
[----:B------:R-:W4:Y:S02]  /*5ee30*/  LDL.LU R13, [R1+0x17c0] ;  /* 0x0017c000010d7983 */ /* 0x000f240000300800 */
[----:B------:R-:W-:Y:S02]  /*5ee40*/  STL.64 [R1+0x17b8], R26 ;  /* 0x0017b81a01007387 */ /* 0x000fe40000100a00 */
[----:B------:R-:W-:Y:S02]  /*5ee50*/  STL.64 [R1+0x17b0], R24 ;  /* 0x0017b01801007387 */ /* 0x000fe40000100a00 */
[----:B------:R-:W0:Y:S01]  /*5ee60*/  LDS.128 R24, [R0+0x1000] ;  /* 0x0010000000187984 */ /* 0x000e220000000c00 */
[----:B------:R-:W-:-:S04]  /*5ee70*/  IMAD.WIDE R6, R2, 0x2, R16 ;  /* 0x0000000202067825 */ /* 0x000fc800078e0210 */
[C---:B------:R-:W-:Y:S01]  /*5ee80*/  IMAD.WIDE R4, R2.reuse, 0x2, R18 ;  /* 0x0000000202047825 */ /* 0x040fe200078e0212 */
[----:B------:R-:W-:Y:S01]  /*5ee90*/  IADD3 R2, R2, c[0x0][0x198], RZ ;  /* 0x0000660002027a10 */ /* 0x000fe20007ffe0ff */
[----:B------:R1:W-:Y:S03]  /*5eea0*/  @P4 STG.E.U16 [R6.64], R9 ;  /* 0x0000000906004986 */ /* 0x0003e6000c101506 */
[----:B------:R1:W-:Y:S02]  /*5eeb0*/  @P1 STG.E.U16 [R4.64], R8 ;  /* 0x0000000804001986 */ /* 0x0003e4000c101506 */
[----:B-1----:R-:W-:Y:S01]  /*5eec0*/  IMAD.WIDE R6, R2, 0x2, R16 ;  /* 0x0000000202067825 */ /* 0x002fe200078e0210 */
[----:B------:R-:W-:-:S03]  /*5eed0*/  IADD3 R8, R3, 0x18e, RZ ;  /* 0x0000018e03087810 */ /* 0x000fc60007ffe0ff */
[----:B------:R-:W-:Y:S01]  /*5eee0*/  IMAD.WIDE R4, R2, 0x2, R18 ;  /* 0x0000000202047825 */ /* 0x000fe200078e0212 */
[----:B------:R-:W-:-:S03]  /*5eef0*/  ISETP.GE.AND P1, PT, R8, c[0x0][0x17c], PT ;  /* 0x00005f0008007a0c */ /* 0x000fc60003f26270 */
[----:B------:R-:W-:Y:S01]  /*5ef00*/  IADD3 R8, R2, c[0x0][0x198], RZ ;  /* 0x0000660002087a10 */ /* 0x000fe20007ffe0ff */
[----:B--2---:R1:W-:Y:S01]  /*5ef10*/  @P6 STG.E.U16 [R6.64], R23 ;  /* 0x0000001706006986 */ /* 0x0043e2000c101506 */
[----:B------:R-:W-:-:S03]  /*5ef20*/  PRMT R2, R23, 0x7632, R2 ;  /* 0x0000763217027816 */ /* 0x000fc60000000002 */
[----:B-1----:R-:W2:Y:S01]  /*5ef30*/  LDL.LU R23, [R1+0x650] ;  /* 0x0006500001177983 */ /* 0x002ea20000300800 */
[----:B0-----:R-:W-:Y:S02]  /*5ef40*/  STL [R1+0x74], R25 ;  /* 0x0000741901007387 */ /* 0x001fe40000100800 */
[----:B------:R0:W-:Y:S02]  /*5ef50*/  STL.64 [R1+0x78], R26 ;  /* 0x0000781a01007387 */ /* 0x0001e40000100a00 */
[----:B0-----:R-:W2:Y:S01]  /*5ef60*/  LDL.LU.64 R26, [R1+0x17b8] ;  /* 0x0017b800011a7983 */ /* 0x001ea20000300a00 */
[C---:B------:R-:W-:Y:S02]  /*5ef70*/  ISETP.LT.AND P2, PT, R29.reuse, c[0x0][0x178], !P2 ;  /* 0x00005e001d007a0c */ /* 0x040fe40005741270 */
[----:B------:R-:W-:Y:S01]  /*5ef80*/  ISETP.LT.AND P4, PT, R28, c[0x0][0x178], !P5 ;  /* 0x00005e001c007a0c */ /* 0x000fe20006f81270 */
[----:B------:R-:W-:Y:S01]  /*5ef90*/  ISETP.LT.AND P5, PT, R29, c[0x0][0x178], !P5 ;  /* 0x00005e001d007a0c */ /* 0x000fe20006fa1270 */
[----:B------:R-:W-:-:S09]  /*5efa0*/  IADD3 R10, R3, 0x18d, RZ ;  /* 0x0000018d030a7810 */ /* 0x000fd20007ffe0ff */
[----:B------:R0:W-:Y:S01]  /*5efb0*/  @P2 STG.E.U16 [R4.64], R20 ;  /* 0x0000001404002986 */ /* 0x0001e2000c101506 */
[----:B------:R-:W-:Y:S02]  /*5efc0*/  ISETP.LT.AND P2, PT, R28, c[0x0][0x178], !P3 ;  /* 0x00005e001c007a0c */ /* 0x000fe40005f41270 */
[----:B------:R-:W-:Y:S01]  /*5efd0*/  ISETP.GE.AND P0, PT, R10, c[0x0][0x17c], PT ;  /* 0x00005f000a007a0c */ /* 0x000fe20003f06270 */
[----:B0-----:R-:W-:-:S05]  /*5efe0*/  IMAD.WIDE R4, R8, 0x2, R16 ;  /* 0x0000000208047825 */ /* 0x001fca00078e0210 */
[----:B------:R0:W-:Y:S01]  /*5eff0*/  @P4 STG.E.U16 [R4.64], R2 ;  /* 0x0000000204004986 */ /* 0x0001e2000c101506 */
[----:B------:R-:W-:Y:S02]  /*5f000*/  PRMT R10, R20, 0x7632, R10 ;  /* 0x00007632140a7816 */ /* 0x000fe4000000000a */
[----:B------:R-:W-:Y:S02]  /*5f010*/  ISETP.LT.AND P3, PT, R29, c[0x0][0x178], !P3 ;  /* 0x00005e001d007a0c */ /* 0x000fe40005f61270 */
[C---:B0-----:R-:W-:Y:S01]  /*5f020*/  IADD3 R2, R8.reuse, c[0x0][0x198], RZ ;  /* 0x0000660008027a10 */ /* 0x041fe20007ffe0ff */
[----:B------:R-:W-:-:S04]  /*5f030*/  IMAD.WIDE R4, R8, 0x2, R18 ;  /* 0x0000000208047825 */ /* 0x000fc800078e0212 */
[----:B------:R-:W-:Y:S01]  /*5f040*/  IMAD.WIDE R6, R2, 0x2, R16 ;  /* 0x0000000202067825 */ /* 0x000fe200078e0210 */
[----:B------:R-:W-:Y:S01]  /*5f050*/  @P5 STG.E.U16 [R4.64], R10 ;  /* 0x0000000a04005986 */ /* 0x000fe2000c101506 */
[----:B------:R-:W-:-:S03]  /*5f060*/  IADD3 R9, R3, 0x18f, RZ ;  /* 0x0000018f03097810 */ /* 0x000fc60007ffe0ff */
[----:B---3--:R0:W-:Y:S01]  /*5f070*/  @P2 STG.E.U16 [R6.64], R22 ;  /* 0x0000001606002986 */ /* 0x0081e2000c101506 */
[----:B------:R-:W-:Y:S01]  /*5f080*/  ISETP.LT.AND P2, PT, R28, c[0x0][0x178], !P0 ;  /* 0x00005e001c007a0c */ /* 0x000fe20004741270 */
[----:B------:R-:W-:Y:S01]  /*5f090*/  IMAD.MOV.U32 R15, RZ, RZ, R12 ;  /* 0x000000ffff0f7224 */ /* 0x000fe200078e000c */
[C---:B------:R-:W-:Y:S02]  /*5f0a0*/  IADD3 R11, R3.reuse, 0x190, RZ ;  /* 0x00000190030b7810 */ /* 0x040fe40007ffe0ff */
[----:B------:R-:W-:Y:S02]  /*5f0b0*/  IADD3 R12, R3, 0x191, RZ ;  /* 0x00000191030c7810 */ /* 0x000fe40007ffe0ff */
[----:B------:R-:W-:Y:S01]  /*5f0c0*/  ISETP.GE.AND P6, PT, R9, c[0x0][0x17c], PT ;  /* 0x00005f0009007a0c */ /* 0x000fe20003fc6270 */
[C---:B------:R-:W-:Y:S01]  /*5f0d0*/  IMAD.WIDE R8, R2.reuse, 0x2, R18 ;  /* 0x0000000202087825 */ /* 0x040fe200078e0212 */
[----:B------:R-:W-:Y:S02]  /*5f0e0*/  ISETP.GE.AND P4, PT, R11, c[0x0][0x17c], PT ;  /* 0x00005f000b007a0c */ /* 0x000fe40003f86270 */
[----:B0-----:R-:W-:-:S02]  /*5f0f0*/  IADD3 R6, R2, c[0x0][0x198], RZ ;  /* 0x0000660002067a10 */ /* 0x001fc40007ffe0ff */
[----:B------:R-:W-:Y:S01]  /*5f100*/  ISETP.GE.AND P5, PT, R12, c[0x0][0x17c], PT ;  /* 0x00005f000c007a0c */ /* 0x000fe20003fa6270 */
[----:B------:R-:W-:Y:S01]  /*5f110*/  PRMT R11, R22, 0x7632, R11 ;  /* 0x00007632160b7816 */ /* 0x000fe2000000000b */
[----:B------:R-:W-:Y:S01]  /*5f120*/  IADD3 R12, R3, 0x192, RZ ;  /* 0x00000192030c7810 */ /* 0x000fe20007ffe0ff */
[----:B------:R-:W-:-:S04]  /*5f130*/  IMAD.WIDE R4, R6, 0x2, R16 ;  /* 0x0000000206047825 */ /* 0x000fc800078e0210 */
[----:B------:R-:W-:Y:S02]  /*5f140*/  IMAD.MOV.U32 R20, RZ, RZ, R24 ;  /* 0x000000ffff147224 */ /* 0x000fe400078e0018 */
[----:B------:R-:W3:Y:S01]  /*5f150*/  LDL.LU.64 R24, [R1+0x17b0] ;  /* 0x0017b00001187983 */ /* 0x000ee20000300a00 */
[----:B------:R-:W3:Y:S02]  /*5f160*/  LDL.LU R22, [R1+0x660] ;  /* 0x0006600001167983 */ /* 0x000ee40000300800 */
[----:B------:R-:W-:Y:S01]  /*5f170*/  STL [R1+0x17ac], R15 ;  /* 0x0017ac0f01007387 */ /* 0x000fe20000100800 */
[----:B----4-:R-:W-:Y:S01]  /*5f180*/  @P3 STG.E.U16 [R8.64], R14 ;  /* 0x0000000e08003986 */ /* 0x010fe2000c101506 */
[----:B------:R-:W-:Y:S01]  /*5f190*/  @P2 STG.E.U16 [R4.64], R11 ;  /* 0x0000000b04002986 */ /* 0x000fe2000c101506 */
[----:B------:R-:W-:Y:S02]  /*5f1a0*/  PRMT R10, R14, 0x7632, R10 ;  /* 0x000076320e0a7816 */ /* 0x000fe4000000000a */
[----:B------:R-:W-:Y:S01]  /*5f1b0*/  ISETP.GE.AND P2, PT, R12, c[0x0][0x17c], PT ;  /* 0x00005f000c007a0c */ /* 0x000fe20003f46270 */
[----:B------:R-:W-:Y:S04]  /*5f1c0*/  STL [R1+0x17a8], R13 ;  /* 0x0017a80d01007387 */ /* 0x000fe80000100800 */
[----:B--2---:R-:W0:Y:S04]  /*5f1d0*/  LDS.128 R12, [R27+0x1000] ;  /* 0x001000001b0c7984 */ /* 0x004e280000000c00 */
[----:B0-----:R-:W-:Y:S01]  /*5f1e0*/  STL [R1+0x54], R13 ;  /* 0x0000540d01007387 */ /* 0x001fe20000100800 */
[----:B------:R0:W-:Y:S03]  /*5f1f0*/  STL.64 [R1+0x58], R14 ;  /* 0x0000580e01007387 */ /* 0x0001e60000100a00 */
[----:B0-----:R-:W2:Y:S01]  /*5f200*/  LDL.LU R15, [R1+0x17ac] ;  /* 0x0017ac00010f7983 */ /* 0x001ea20000300800 */
[----:B------:R-:W4:Y:S02]  /*5f210*/  LDL.LU R13, [R1+0x17a8] ;  /* 0x0017a800010d7983 */ /* 0x000f240000300800 */
[----:B------:R-:W-:Y:S01]  /*5f220*/  STL.64 [R1+0x17a0], R26 ;  /* 0x0017a01a01007387 */ /* 0x000fe20000100a00 */
[----:B---3--:R-:W-:Y:S02]  /*5f230*/  STL.64 [R1+0x1798], R24 ;  /* 0x0017981801007387 */ /* 0x008fe40000100a00 */
[----:B------:R-:W0:Y:S01]  /*5f240*/  LDS.128 R24, [R21+0x1000] ;  /* 0x0010000015187984 */ /* 0x000e220000000c00 */
[----:B------:R-:W-:-:S02]  /*5f250*/  ISETP.LT.AND P0, PT, R29, c[0x0][0x178], !P0 ;  /* 0x00005e001d007a0c */ /* 0x000fc40004701270 */
[----:B------:R-:W-:Y:S02]  /*5f260*/  ISETP.LT.AND P3, PT, R28, c[0x0][0x178], !P1 ;  /* 0x00005e001c007a0c */ /* 0x000fe40004f61270 */
[C---:B------:R-:W-:Y:S01]  /*5f270*/  IADD3 R2, R6.reuse, c[0x0][0x198], RZ ;  /* 0x0000660006027a10 */ /* 0x040fe20007ffe0ff */
[----:B------:R-:W-:Y:S02]  /*5f280*/  ISETP.LT.AND P1, PT, R29, c[0x0][0x178], !P1 ;  /* 0x00005e001d007a0c */ /* 0x000fe40004f21270 */
[----:B------:R-:W-:-:S04]  /*5f290*/  IMAD.WIDE R6, R6, 0x2, R18 ;  /* 0x0000000206067825 */ /* 0x000fc800078e0212 */
[C---:B------:R-:W-:Y:S02]  /*5f2a0*/  IMAD.WIDE R8, R2.reuse, 0x2, R16 ;  /* 0x0000000202087825 */ /* 0x040fe400078e0210 */
[----:B------:R1:W-:Y:S03]  /*5f2b0*/  @P0 STG.E.U16 [R6.64], R10 ;  /* 0x0000000a06000986 */ /* 0x0003e6000c101506 */
[----:B------:R3:W-:Y:S02]  /*5f2c0*/  @P3 STG.E.U16 [R8.64], R23 ;  /* 0x0000001708003986 */ /* 0x0007e4000c101506 */
[----:B-1----:R-:W-:Y:S01]  /*5f2d0*/  IMAD.WIDE R6, R2, 0x2, R18 ;  /* 0x0000000202067825 */ /* 0x002fe200078e0212 */
[----:B------:R-:W-:Y:S02]  /*5f2e0*/  PRMT R10, R23, 0x7632, R10 ;  /* 0x00007632170a7816 */ /* 0x000fe4000000000a */
[----:B---3--:R-:W3:Y:S04]  /*5f2f0*/  LDL.LU R23, [R1+0x680] ;  /* 0x0006800001177983 */ /* 0x008ee80000300800 */
[----:B0-----:R-:W-:Y:S01]  /*5f300*/  STL [R1+0x24], R25 ;  /* 0x0000241901007387 */ /* 0x001fe20000100800 */
[----:B------:R0:W-:Y:S03]  /*5f310*/  STL.64 [R1+0x28], R26 ;  /* 0x0000281a01007387 */ /* 0x0001e60000100a00 */
[----:B0-----:R-:W3:Y:S01]  /*5f320*/  LDL.LU.64 R26, [R1+0x17a0] ;  /* 0x0017a000011a7983 */ /* 0x001ee20000300a00 */
[----:B------:R-:W-:-:S02]  /*5f330*/  IADD3 R4, R3, 0x193, RZ ;  /* 0x0000019303047810 */ /* 0x000fc40007ffe0ff */
[----:B------:R-:W-:Y:S01]  /*5f340*/  ISETP.LT.AND P3, PT, R28, c[0x0][0x178], !P6 ;  /* 0x00005e001c007a0c */ /* 0x000fe20007761270 */
[----:B------:R-:W-:Y:S01]  /*5f350*/  ISETP.LT.AND P6, PT, R29, c[0x0][0x178], !P6 ;  /* 0x00005e001d007a0c */ /* 0x000fe200077c1270 */
[----:B------:R-:W-:Y:S01]  /*5f360*/  ISETP.GE.AND P0, PT, R4, c[0x0][0x17c], PT ;  /* 0x00005f0004007a0c */ /* 0x000fe20003f06270 */
[----:B------:R-:W-:-:S04]  /*5f370*/  IADD3 R4, R2, c[0x0][0x198], RZ ;  /* 0x0000660002047a10 */ /* 0x000fc80007ffe0ff */
[----:B------:R-:W-:Y:S01]  /*5f380*/  IADD3 R2, R4, c[0x0][0x198], RZ ;  /* 0x0000660004027a10 */ /* 0x000fe20007ffe0ff */
[----:B--2---:R0:W-:Y:S01]  /*5f390*/  @P1 STG.E.U16 [R6.64], R15 ;  /* 0x0000000f06001986 */ /* 0x0041e2000c101506 */
[----:B------:R-:W-:Y:S01]  /*5f3a0*/  PRMT R8, R15, 0x7632, R8 ;  /* 0x000076320f087816 */ /* 0x000fe20000000008 */
[----:B0-----:R-:W-:Y:S02]  /*5f3b0*/  IMAD.MOV.U32 R15, RZ, RZ, R24 ;  /* 0x000000ffff0f7224 */ /* 0x001fe400078e0018 */
[----:B------:R-:W2:Y:S01]  /*5f3c0*/  LDL.LU.64 R24, [R1+0x1798] ;  /* 0x0017980001187983 */ /* 0x000ea20000300a00 */
[----:B------:R-:W-:Y:S01]  /*5f3d0*/  ISETP.LT.AND P1, PT, R28, c[0x0][0x178], !P4 ;  /* 0x00005e001c007a0c */ /* 0x000fe20006721270 */
[----:B------:R-:W-:-:S04]  /*5f3e0*/  IMAD.WIDE R6, R4, 0x2, R16 ;  /* 0x0000000204067825 */ /* 0x000fc800078e0210 */
[----:B------:R-:W-:Y:S01]  /*5f3f0*/  IMAD.WIDE R4, R4, 0x2, R18 ;  /* 0x0000000204047825 */ /* 0x000fe200078e0212 */
[----:B------:R0:W-:Y:S04]  /*5f400*/  @P3 STG.E.U16 [R6.64], R10 ;  /* 0x0000000a06003986 */ /* 0x0001e8000c101506 */
[----:B------:R1:W-:Y:S02]  /*5f410*/  @P6 STG.E.U16 [R4.64], R8 ;  /* 0x0000000804006986 */ /* 0x0003e4000c101506 */
[C---:B0-----:R-:W-:Y:S01]  /*5f420*/  IMAD.WIDE R6, R2.reuse, 0x2, R16 ;  /* 0x0000000202067825 */ /* 0x041fe200078e0210 */
[----:B-1----:R-:W-:-:S03]  /*5f430*/  IADD3 R8, R2, c[0x0][0x198], RZ ;  /* 0x0000660002087a10 */ /* 0x002fc60007ffe0ff */
[----:B------:R-:W-:Y:S01]  /*5f440*/  IMAD.WIDE R4, R2, 0x2, R18 ;  /* 0x0000000202047825 */ /* 0x000fe200078e0212 */
[----:B------:R-:W-:Y:S01]  /*5f450*/  PRMT R2, R22, 0x7632, R2 ;  /* 0x0000763216027816 */ /* 0x000fe20000000002 */
[----:B------:R0:W-:Y:S04]  /*5f460*/  @P1 STG.E.U16 [R6.64], R22 ;  /* 0x0000001606001986 */ /* 0x0001e8000c101506 */
[----:B0-----:R-:W2:Y:S01]  /*5f470*/  LDL.LU R22, [R1+0x690] ;  /* 0x0006900001167983 */ /* 0x001ea20000300800 */
[----:B------:R-:W-:Y:S02]  /*5f480*/  ISETP.LT.AND P4, PT, R29, c[0x0][0x178], !P4 ;  /* 0x00005e001d007a0c */ /* 0x000fe40006781270 */
[----:B------:R-:W-:Y:S02]  /*5f490*/  ISETP.LT.AND P6, PT, R28, c[0x0][0x178], !P5 ;  /* 0x00005e001c007a0c */ /* 0x000fe40006fc1270 */
[----:B------:R-:W-:Y:S01]  /*5f4a0*/  IADD3 R6, R3, 0x195, RZ ;  /* 0x0000019503067810 */ /* 0x000fe20007ffe0ff */
[----:B------:R-:W-:-:S03]  /*5f4b0*/  ISETP.LT.AND P5, PT, R29, c[0x0][0x178], !P5 ;  /* 0x00005e001d007a0c */ /* 0x000fc60006fa1270 */
[----:B------:R-:W-:Y:S01]  /*5f4c0*/  ISETP.GE.AND P1, PT, R6, c[0x0][0x17c], PT ;  /* 0x00005f0006007a0c */ /* 0x000fe20003f26270 */
[C---:B------:R-:W-:Y:S01]  /*5f4d0*/  IMAD.WIDE R6, R8.reuse, 0x2, R16 ;  /* 0x0000000208067825 */ /* 0x040fe200078e0210 */
[----:B------:R-:W-:-:S03]  /*5f4e0*/  IADD3 R10, R8, c[0x0][0x198], RZ ;  /* 0x00006600080a7a10 */ /* 0x000fc60007ffe0ff */
[----:B------:R0:W-:Y:S01]  /*5f4f0*/  @P4 STG.E.U16 [R4.64], R20 ;  /* 0x0000001404004986 */ /* 0x0001e2000c101506 */
[----:B------:R-:W-:Y:S01]  /*5f500*/  ISETP.LT.AND P4, PT, R28, c[0x0][0x178], !P2 ;  /* 0x00005e001c007a0c */ /* 0x000fe20005781270 */
[----:B------:R-:W-:Y:S01]  /*5f510*/  ISETP.LT.AND P2, PT, R29, c[0x0][0x178], !P2 ;  /* 0x00005e001d007a0c */ /* 0x000fe20005741270 */
[C---:B------:R-:W-:Y:S01]  /*5f520*/  IADD3 R9, R3.reuse, 0x194, RZ ;  /* 0x0000019403097810 */ /* 0x040fe20007ffe0ff */
[----:B------:R1:W-:Y:S01]  /*5f530*/  @P6 STG.E.U16 [R6.64], R2 ;  /* 0x0000000206006986 */ /* 0x0003e2000c101506 */
[----:B------:R-:W-:Y:S01]  /*5f540*/  IMAD.MOV.U32 R14, RZ, RZ, R12 ;  /* 0x000000ffff0e7224 */ /* 0x000fe200078e000c */
[----:B------:R-:W-:Y:S02]  /*5f550*/  IADD3 R11, R3, 0x196, RZ ;  /* 0x00000196030b7810 */ /* 0x000fe40007ffe0ff */
[----:B------:R-:W-:Y:S01]  /*5f560*/  ISETP.GE.AND P3, PT, R9, c[0x0][0x17c], PT ;  /* 0x00005f0009007a0c */ /* 0x000fe20003f66270 */
[----:B0-----:R-:W-:-:S04]  /*5f570*/  IMAD.WIDE R4, R8, 0x2, R18 ;  /* 0x0000000208047825 */ /* 0x001fc800078e0212 */
[----:B------:R-:W-:-:S04]  /*5f580*/  IMAD.WIDE R8, R10, 0x2, R18 ;  /* 0x000000020a087825 */ /* 0x000fc800078e0212 */
[----:B-1----:R-:W-:Y:S01]  /*5f590*/  IMAD.WIDE R6, R10, 0x2, R16 ;  /* 0x000000020a067825 */ /* 0x002fe200078e0210 */
[----:B------:R-:W-:Y:S02]  /*5f5a0*/  PRMT R2, R20, 0x7632, R2 ;  /* 0x0000763214027816 */ /* 0x000fe40000000002 */
[----:B------:R-:W-:-:S03]  /*5f5b0*/  ISETP.GE.AND P6, PT, R11, c[0x0][0x17c], PT ;  /* 0x00005f000b007a0c */ /* 0x000fc60003fc6270 */
[----:B------:R-:W-:Y:S01]  /*5f5c0*/  @P5 STG.E.U16 [R4.64], R2 ;  /* 0x0000000204005986 */ /* 0x000fe2000c101506 */
[----:B---3--:R0:W-:Y:S02]  /*5f5d0*/  @P4 STG.E.U16 [R6.64], R23 ;  /* 0x0000001706004986 */ /* 0x0081e4000c101506 */
[----:B------:R1:W-:Y:S01]  /*5f5e0*/  @P2 STG.E.U16 [R8.64], R14 ;  /* 0x0000000e08002986 */ /* 0x0003e2000c101506 */
[----:B0-----:R-:W-:Y:S02]  /*5f5f0*/  IADD3 R6, R10, c[0x0][0x198], RZ ;  /* 0x000066000a067a10 */ /* 0x001fe40007ffe0ff */
[----:B------:R-:W-:Y:S02]  /*5f600*/  IADD3 R12, R3, 0x197, RZ ;  /* 0x00000197030c7810 */ /* 0x000fe40007ffe0ff */
[C---:B------:R-:W-:Y:S01]  /*5f610*/  ISETP.LT.AND P2, PT, R28.reuse, c[0x0][0x178], !P0 ;  /* 0x00005e001c007a0c */ /* 0x040fe20004741270 */
[C---:B------:R-:W-:Y:S01]  /*5f620*/  ISETP.LT.AND P0, PT, R29.reuse, c[0x0][0x178], !P0 ;  /* 0x00005e001d007a0c */ /* 0x040fe20004701270 */
[----:B------:R-:W-:Y:S01]  /*5f630*/  ISETP.LT.AND P4, PT, R28, c[0x0][0x178], !P3 ;  /* 0x00005e001c007a0c */ /* 0x000fe20005f81270 */
[----:B------:R-:W-:Y:S01]  /*5f640*/  ISETP.LT.AND P3, PT, R29, c[0x0][0x178], !P3 ;  /* 0x00005e001d007a0c */ /* 0x000fe20005f61270 */
[----:B------:R-:W-:Y:S01]  /*5f650*/  ISETP.GE.AND P5, PT, R12, c[0x0][0x17c], PT ;  /* 0x00005f000c007a0c */ /* 0x000fe20003fa6270 */
[C---:B------:R-:W-:Y:S01]  /*5f660*/  IADD3 R12, R6.reuse, c[0x0][0x198], RZ ;  /* 0x00006600060c7a10 */ /* 0x040fe20007ffe0ff */
[----:B------:R-:W-:Y:S01]  /*5f670*/  PRMT R2, R23, 0x7632, R2 ;  /* 0x0000763217027816 */ /* 0x000fe20000000002 */
[----:B------:R-:W-:Y:S01]  /*5f680*/  IMAD.WIDE R4, R6, 0x2, R16 ;  /* 0x0000000206047825 */ /* 0x000fe200078e0210 */
[----:B----4-:R-:W-:-:S03]  /*5f690*/  PRMT R13, R14, 0x7632, R13 ;  /* 0x000076320e0d7816 */ /* 0x010fc6000000000d */
[----:B------:R-:W-:Y:S01]  /*5f6a0*/  IMAD.WIDE R6, R6, 0x2, R18 ;  /* 0x0000000206067825 */ /* 0x000fe200078e0212 */
[----:B-1----:R-:W-:Y:S01]  /*5f6b0*/  IADD3 R14, R3, 0x198, RZ ;  /* 0x00000198030e7810 */ /* 0x002fe20007ffe0ff */
[----:B------:R-:W-:Y:S03]  /*5f6c0*/  @P2 STG.E.U16 [R4.64], R2 ;  /* 0x0000000204002986 */ /* 0x000fe6000c101506 */
[----:B------:R0:W-:Y:S01]  /*5f6d0*/  @P0 STG.E.U16 [R6.64], R13 ;  /* 0x0000000d06000986 */ /* 0x0001e2000c101506 */
[----:B------:R-:W-:Y:S02]  /*5f6e0*/  ISETP.GE.AND P2, PT, R14, c[0x0][0x17c], PT ;  /* 0x00005f000e007a0c */ /* 0x000fe40003f46270 */
[----:B0-----:R-:W-:Y:S01]  /*5f6f0*/  IADD3 R6, R12, c[0x0][0x198], RZ ;  /* 0x000066000c067a10 */ /* 0x001fe20007ffe0ff */
[----:B--2---:R-:W0:Y:S04]  /*5f700*/  LDS.128 R8, [R25+0x1000] ;  /* 0x0010000019087984 */ /* 0x004e280000000c00 */
[----:B0-----:R0:W-:Y:S01]  /*5f710*/  STL [R1+0x14], R9 ;  /* 0x0000140901007387 */ /* 0x0011e20000100800 */
[----:B------:R1:W-:Y:S02]  /*5f720*/  STL.64 [R1+0x18], R10 ;  /* 0x0000180a01007387 */ /* 0x0003e40000100a00 */
[----:B------:R-:W-:-:S02]  /*5f730*/  IMAD.MOV.U32 R20, RZ, RZ, R8 ;  /* 0x000000ffff147224 */ /* 0x000fc400078e0008 */
[----:B------:R-:W2:Y:S02]  /*5f740*/  LDL.LU R23, [R1+0x6a0] ;  /* 0x0006a00001177983 */ /* 0x000ea40000300800 */
[----:B0-----:R-:W-:-:S04]  /*5f750*/  IMAD.WIDE R8, R12, 0x2, R16 ;  /* 0x000000020c087825 */ /* 0x001fc800078e0210 */
[----:B-1----:R-:W-:Y:S01]  /*5f760*/  IMAD.WIDE R10, R12, 0x2, R18 ;  /* 0x000000020c0a7825 */ /* 0x002fe200078e0212 */
[----:B------:R-:W-:Y:S04]  /*5f770*/  @P4 STG.E.U16 [R8.64], R22 ;  /* 0x0000001608004986 */ /* 0x000fe8000c101506 */
[----:B------:R0:W-:Y:S02]  /*5f780*/  @P3 STG.E.U16 [R10.64], R15 ;  /* 0x0000000f0a003986 */ /* 0x0001e4000c101506 */
[----:B0-----:R-:W-:Y:S02]  /*5f790*/  PRMT R10, R15, 0x7632, R10 ;  /* 0x000076320f0a7816 */ /* 0x001fe4000000000a */
[----:B------:R-:W0:Y:S04]  /*5f7a0*/  LDS.128 R12, [R0+0x1800] ;  /* 0x00180000000c7984 */ /* 0x000e280000000c00 */
[----:B0-----:R-:W-:Y:S01]  /*5f7b0*/  STL [R1+0x4], R13 ;  /* 0x0000040d01007387 */ /* 0x001fe20000100800 */
[----:B------:R0:W-:Y:S02]  /*5f7c0*/  STL.64 [R1+0x8], R14 ;  /* 0x0000080e01007387 */ /* 0x0001e40000100a00 */
[----:B------:R-:W3:Y:S01]  /*5f7d0*/  LDL.LU R21, [R1+0x6d0] ;  /* 0x0006d00001157983 */ /* 0x000ee20000300800 */
[C---:B------:R-:W-:Y:S01]  /*5f7e0*/  ISETP.LT.AND P3, PT, R28.reuse, c[0x0][0x178], !P1 ;  /* 0x00005e001c007a0c */ /* 0x040fe20004f61270 */
[----:B------:R-:W-:Y:S01]  /*5f7f0*/  ISETP.LT.AND P1, PT, R29, c[0x0][0x178], !P1 ;  /* 0x00005e001d007a0c */ /* 0x000fe20004f21270 */
[----:B------:R-:W-:-:S02]  /*5f800*/  ISETP.LT.AND P4, PT, R28, c[0x0][0x178], !P6 ;  /* 0x00005e001c007a0c */ /* 0x000fc40007781270 */
[----:B------:R-:W-:Y:S02]  /*5f810*/  IADD3 R8, R3, 0x199, RZ ;  /* 0x0000019903087810 */ /* 0x000fe40007ffe0ff */
[----:B------:R-:W-:Y:S02]  /*5f820*/  IADD3 R0, R6, c[0x0][0x198], RZ ;  /* 0x0000660006007a10 */ /* 0x000fe40007ffe0ff */
[----:B------:R-:W-:Y:S01]  /*5f830*/  PRMT R2, R22, 0x7632, R2 ;  /* 0x0000763216027816 */ /* 0x000fe20000000002 */
[----:B------:R-:W-:Y:S01]  /*5f840*/  IMAD.WIDE R4, R6, 0x2, R16 ;  /* 0x0000000206047825 */ /* 0x000fe200078e0210 */
[----:B------:R-:W-:-:S03]  /*5f850*/  ISETP.LT.AND P6, PT, R29, c[0x0][0x178], !P6 ;  /* 0x00005e001d007a0c */ /* 0x000fc600077c1270 */
[----:B------:R-:W-:Y:S01]  /*5f860*/  IMAD.WIDE R6, R6, 0x2, R18 ;  /* 0x0000000206067825 */ /* 0x000fe200078e0212 */
[----:B------:R-:W-:-:S03]  /*5f870*/  ISETP.GE.AND P0, PT, R8, c[0x0][0x17c], PT ;  /* 0x00005f0008007a0c */ /* 0x000fc60003f06270 */
[C---:B------:R-:W-:Y:S01]  /*5f880*/  IMAD.WIDE R8, R0.reuse, 0x2, R16 ;  /* 0x0000000200087825 */ /* 0x040fe200078e0210 */
[----:B------:R-:W-:Y:S03]  /*5f890*/  @P3 STG.E.U16 [R4.64], R2 ;  /* 0x0000000204003986 */ /* 0x000fe6000c101506 */
[----:B------:R1:W-:Y:S01]  /*5f8a0*/  @P1 STG.E.U16 [R6.64], R10 ;  /* 0x0000000a06001986 */ /* 0x0003e2000c101506 */
[----:B0-----:R-:W-:Y:S01]  /*5f8b0*/  IADD3 R15, R0, c[0x0][0x198], RZ ;  /* 0x00006600000f7a10 */ /* 0x001fe20007ffe0ff */
[----:B------:R-:W0:Y:S01]  /*5f8c0*/  LDS.128 R4, [R27+0x1800] ;  /* 0x001800001b047984 */ /* 0x000e220000000c00 */
[----:B------:R-:W-:Y:S02]  /*5f8d0*/  ISETP.LT.AND P1, PT, R28, c[0x0][0x178], !P5 ;  /* 0x00005e001c007a0c */ /* 0x000fe40006f21270 */
[----:B------:R-:W-:Y:S01]  /*5f8e0*/  IADD3 R11, R3, 0x19a, RZ ;  /* 0x0000019a030b7810 */ /* 0x000fe20007ffe0ff */
[----:B------:R-:W-:-:S03]  /*5f8f0*/  ISETP.LT.AND P5, PT, R29, c[0x0][0x178], !P5 ;  /* 0x00005e001d007a0c */ /* 0x000fc60006fa1270 */
[----:B------:R-:W-:Y:S01]  /*5f900*/  ISETP.GE.AND P3, PT, R11, c[0x0][0x17c], PT ;  /* 0x00005f000b007a0c */ /* 0x000fe20003f66270 */
[----:B-1----:R-:W-:-:S04]  /*5f910*/  IMAD.WIDE R10, R15, 0x2, R16 ;  /* 0x000000020f0a7825 */ /* 0x002fc800078e0210 */
[----:B------:R-:W-:Y:S02]  /*5f920*/  IMAD.MOV.U32 R22, RZ, RZ, R12 ;  /* 0x000000ffff167224 */ /* 0x000fe400078e000c */
[--C-:B------:R-:W-:Y:S01]  /*5f930*/  IMAD.WIDE R12, R15, 0x2, R18.reuse ;  /* 0x000000020f0c7825 */ /* 0x100fe200078e0212 */
[----:B------:R-:W-:Y:S01]  /*5f940*/  IADD3 R14, R3, 0x19b, RZ ;  /* 0x0000019b030e7810 */ /* 0x000fe20007ffe0ff */
[----:B--2---:R1:W-:Y:S02]  /*5f950*/  @P4 STG.E.U16 [R8.64], R23 ;  /* 0x0000001708004986 */ /* 0x0043e4000c101506 */
[----:B-1----:R-:W-:Y:S01]  /*5f960*/  IMAD.WIDE R8, R0, 0x2, R18 ;  /* 0x0000000200087825 */ /* 0x002fe200078e0212 */
[----:B------:R-:W-:-:S04]  /*5f970*/  PRMT R0, R20, 0x7632, R0 ;  /* 0x0000763214007816 */ /* 0x000fc80000000000 */
[----:B------:R1:W-:Y:S04]  /*5f980*/  @P6 STG.E.U16 [R8.64], R20 ;  /* 0x0000001408006986 */ /* 0x0003e8000c101506 */
[----:B-1----:R-:W1:Y:S01]  /*5f990*/  S2R R20, SR_TID.X ;  /* 0x0000000000147919 */ /* 0x002e620000002100 */
[----:B------:R-:W-:Y:S02]  /*5f9a0*/  PRMT R2, R23, 0x7632, R2 ;  /* 0x0000763217027816 */ /* 0x000fe40000000002 */
[----:B------:R-:W2:Y:S01]  /*5f9b0*/  LDL.LU R23, [R1+0x6c0] ;  /* 0x0006c00001177983 */ /* 0x000ea20000300800 */
[----:B------:R-:W-:Y:S02]  /*5f9c0*/  ISETP.LT.AND P4, PT, R28, c[0x0][0x178], !P2 ;  /* 0x00005e001c007a0c */ /* 0x000fe40005781270 */
[----:B------:R-:W-:Y:S01]  /*5f9d0*/  IADD3 R8, R15, c[0x0][0x198], RZ ;  /* 0x000066000f087a10 */ /* 0x000fe20007ffe0ff */
[----:B------:R4:W-:Y:S01]  /*5f9e0*/  @P1 STG.E.U16 [R10.64], R2 ;  /* 0x000000020a001986 */ /* 0x0009e2000c101506 */
[C---:B-1----:R-:W-:Y:S01]  /*5f9f0*/  IMAD.SHL.U32 R27, R20.reuse, 0x1000, RZ ;  /* 0x00001000141b7824 */ /* 0x042fe200078e00ff */
[----:B------:R-:W-:-:S04]  /*5fa00*/  LOP3.LUT R20, R20, 0x7f, RZ, 0xc0, !PT ;  /* 0x0000007f14147812 */ /* 0x000fc800078ec0ff */
[----:B------:R-:W-:Y:S01]  /*5fa10*/  LOP3.LUT R27, R27, 0x6000, RZ, 0xc0, !PT ;  /* 0x000060001b1b7812 */ /* 0x000fe200078ec0ff */
[----:B----4-:R-:W-:-:S04]  /*5fa20*/  IMAD.WIDE R10, R8, 0x2, R16 ;  /* 0x00000002080a7825 */ /* 0x010fc800078e0210 */
[----:B------:R-:W-:Y:S01]  /*5fa30*/  IMAD R27, R20, 0x10, R27 ;  /* 0x00000010141b7824 */ /* 0x000fe200078e021b */
[----:B------:R-:W-:Y:S01]  /*5fa40*/  ISETP.GE.AND P6, PT, R14, c[0x0][0x17c], PT ;  /* 0x00005f000e007a0c */ /* 0x000fe20003fc6270 */
[----:B------:R1:W-:Y:S03]  /*5fa50*/  @P5 STG.E.U16 [R12.64], R0 ;  /* 0x000000000c005986 */ /* 0x0003e6000c101506 */
[----:B------:R-:W-:Y:S01]  /*5fa60*/  LOP3.LUT R27, R27, 0x40, RZ, 0x3c, !PT ;  /* 0x000000401b1b7812 */ /* 0x000fe200078e3cff */
[----:B---3--:R-:W-:Y:S01]  /*5fa70*/  @P4 STG.E.U16 [R10.64], R21 ;  /* 0x000000150a004986 */ /* 0x008fe2000c101506 */
[C---:B------:R-:W-:Y:S01]  /*5fa80*/  IMAD.WIDE R14, R8.reuse, 0x2, R18 ;  /* 0x00000002080e7825 */ /* 0x040fe200078e0212 */
[----:B-1----:R-:W-:Y:S02]  /*5fa90*/  IADD3 R12, R8, c[0x0][0x198], RZ ;  /* 0x00006600080c7a10 */ /* 0x002fe40007ffe0ff */
[----:B------:R1:W2:Y:S04]  /*5faa0*/  LDS.128 R8, [R27+0x1800] ;  /* 0x001800001b087984 */ /* 0x0002a80000000c00 */
[----:B-1----:R-:W4:Y:S01]  /*5fab0*/  LDL.LU R27, [R1+0x6b0] ;  /* 0x0006b000011b7983 */ /* 0x002f220000300800 */
[----:B------:R-:W-:-:S02]  /*5fac0*/  ISETP.LT.AND P2, PT, R29, c[0x0][0x178], !P2 ;  /* 0x00005e001d007a0c */ /* 0x000fc40005741270 */
[----:B------:R-:W-:Y:S02]  /*5fad0*/  ISETP.LT.AND P5, PT, R28, c[0x0][0x178], !P0 ;  /* 0x00005e001c007a0c */ /* 0x000fe400047a1270 */
[----:B------:R-:W-:-:S04]  /*5fae0*/  IADD3 R0, R3, 0x19d, RZ ;  /* 0x0000019d03007810 */ /* 0x000fc80007ffe0ff */
[----:B------:R-:W-:Y:S01]  /*5faf0*/  ISETP.GE.AND P4, PT, R0, c[0x0][0x17c], PT ;  /* 0x00005f0000007a0c */ /* 0x000fe20003f86270 */
[----:B------:R-:W-:Y:S02]  /*5fb00*/  PRMT R0, R21, 0x7632, R0 ;  /* 0x0000763215007816 */ /* 0x000fe40000000000 */
[----:B------:R-:W-:Y:S01]  /*5fb10*/  IMAD.WIDE R20, R12, 0x2, R16 ;  /* 0x000000020c147825 */ /* 0x000fe200078e0210 */
[----:B------:R-:W-:Y:S02]  /*5fb20*/  ISETP.LT.AND P0, PT, R29, c[0x0][0x178], !P0 ;  /* 0x00005e001d007a0c */ /* 0x000fe40004701270 */
[----:B------:R-:W-:Y:S01]  /*5fb30*/  IADD3 R2, R3, 0x19c, RZ ;  /* 0x0000019c03027810 */ /* 0x000fe20007ffe0ff */
[----:B------:R-:W-:Y:S01]  /*5fb40*/  @P2 STG.E.U16 [R14.64], R22 ;  /* 0x000000160e002986 */ /* 0x000fe2000c101506 */
[----:B------:R-:W-:Y:S01]  /*5fb50*/  ISETP.LT.AND P2, PT, R28, c[0x0][0x178], !P3 ;  /* 0x00005e001c007a0c */ /* 0x000fe20005f41270 */
[----:B------:R1:W-:Y:S01]  /*5fb60*/  @P5 STG.E.U16 [R20.64], R0 ;  /* 0x0000000014005986 */ /* 0x0003e2000c101506 */
[----:B------:R-:W-:-:S02]  /*5fb70*/  ISETP.GE.AND P1, PT, R2, c[0x0][0x17c], PT ;  /* 0x00005f0002007a0c */ /* 0x000fc40003f26270 */
[----:B------:R-:W-:Y:S01]  /*5fb80*/  ISETP.LT.AND P5, PT, R29, c[0x0][0x178], !P3 ;  /* 0x00005e001d007a0c */ /* 0x000fe20005fa1270 */
[----:B------:R-:W-:Y:S01]  /*5fb90*/  PRMT R2, R22, 0x7632, R2 ;  /* 0x0000763216027816 */ /* 0x000fe20000000002 */
[C---:B-1----:R-:W-:Y:S01]  /*5fba0*/  IADD3 R0, R12.reuse, c[0x0][0x198], RZ ;  /* 0x000066000c007a10 */ /* 0x042fe20007ffe0ff */
[----:B------:R-:W-:Y:S01]  /*5fbb0*/  IMAD.WIDE R12, R12, 0x2, R18 ;  /* 0x000000020c0c7825 */ /* 0x000fe200078e0212 */
[----:B------:R-:W-:-:S03]  /*5fbc0*/  IADD3 R20, R3, 0x19e, RZ ;  /* 0x0000019e03147810 */ /* 0x000fc60007ffe0ff */
[----:B------:R-:W-:Y:S01]  /*5fbd0*/  IMAD.WIDE R14, R0, 0x2, R16 ;  /* 0x00000002000e7825 */ /* 0x000fe200078e0210 */
[----:B------:R0:W-:Y:S01]  /*5fbe0*/  @P0 STG.E.U16 [R12.64], R2 ;  /* 0x000000020c000986 */ /* 0x0001e2000c101506 */
[----:B------:R-:W-:Y:S02]  /*5fbf0*/  ISETP.GE.AND P3, PT, R20, c[0x0][0x17c], PT ;  /* 0x00005f0014007a0c */ /* 0x000fe40003f66270 */
[C---:B------:R-:W-:Y:S01]  /*5fc00*/  IMAD.WIDE R20, R0.reuse, 0x2, R18 ;  /* 0x0000000200147825 */ /* 0x040fe200078e0212 */
[----:B------:R-:W-:Y:S02]  /*5fc10*/  IADD3 R0, R0, c[0x0][0x198], RZ ;  /* 0x0000660000007a10 */ /* 0x000fe40007ffe0ff */
[----:B------:R-:W-:-:S04]  /*5fc20*/  IADD3 R22, R3, 0x19f, RZ ;  /* 0x0000019f03167810 */ /* 0x000fc80007ffe0ff */
[----:B------:R-:W-:Y:S02]  /*5fc30*/  ISETP.GE.AND P0, PT, R22, c[0x0][0x17c], PT ;  /* 0x00005f0016007a0c */ /* 0x000fe40003f06270 */
[----:B0-----:R-:W-:Y:S01]  /*5fc40*/  PRMT R2, R4, 0x7632, R2 ;  /* 0x0000763204027816 */ /* 0x001fe20000000002 */
[----:B--2---:R-:W-:Y:S01]  /*5fc50*/  @P2 STG.E.U16 [R14.64], R23 ;  /* 0x000000170e002986 */ /* 0x004fe2000c101506 */
[C---:B------:R-:W-:Y:S01]  /*5fc60*/  ISETP.LT.AND P2, PT, R28.reuse, c[0x0][0x178], !P6 ;  /* 0x00005e001c007a0c */ /* 0x040fe20007741270 */
[----:B------:R0:W1:Y:S01]  /*5fc70*/  LDS.128 R12, [R25+0x1800] ;  /* 0x00180000190c7984 */ /* 0x0000620000000c00 */
[----:B------:R-:W-:Y:S01]  /*5fc80*/  ISETP.LT.AND P6, PT, R29, c[0x0][0x178], !P6 ;  /* 0x00005e001d007a0c */ /* 0x000fe200077c1270 */
[----:B------:R2:W-:Y:S04]  /*5fc90*/  @P5 STG.E.U16 [R20.64], R4 ;  /* 0x0000000414005986 */ /* 0x0005e8000c101506 */
[----:B0-----:R-:W3:Y:S01]  /*5fca0*/  LDL.LU R25, [R1+0x670] ;  /* 0x0006700001197983 */ /* 0x001ee20000300800 */
[----:B------:R-:W-:-:S02]  /*5fcb0*/  ISETP.LT.AND P5, PT, R28, c[0x0][0x178], !P1 ;  /* 0x00005e001c007a0c */ /* 0x000fc40004fa1270 */
[----:B------:R-:W-:Y:S01]  /*5fcc0*/  PRMT R24, R23, 0x7632, R24 ;  /* 0x0000763217187816 */ /* 0x000fe20000000018 */
[----:B------:R-:W-:-:S04]  /*5fcd0*/  IMAD.WIDE R22, R0, 0x2, R18 ;  /* 0x0000000200167825 */ /* 0x000fc800078e0212 */
[C-C-:B--2---:R-:W-:Y:S01]  /*5fce0*/  IMAD.WIDE R20, R0.reuse, 0x2, R16.reuse ;  /* 0x0000000200147825 */ /* 0x144fe200078e0210 */
[----:B------:R-:W-:Y:S02]  /*5fcf0*/  IADD3 R0, R0, c[0x0][0x198], RZ ;  /* 0x0000660000007a10 */ /* 0x000fe40007ffe0ff */
[----:B------:R-:W-:Y:S02]  /*5fd00*/  IADD3 R4, R3, 0x1a0, RZ ;  /* 0x000001a003047810 */ /* 0x000fe40007ffe0ff */
[----:B------:R-:W-:Y:S01]  /*5fd10*/  @P2 STG.E.U16 [R20.64], R24 ;  /* 0x0000001814002986 */ /* 0x000fe2000c101506 */
[----:B------:R0:W-:Y:S01]  /*5fd20*/  @P6 STG.E.U16 [R22.64], R2 ;  /* 0x0000000216006986 */ /* 0x0001e2000c101506 */
[----:B------:R-:W-:Y:S01]  /*5fd30*/  ISETP.GE.AND P2, PT, R4, c[0x0][0x17c], PT ;  /* 0x00005f0004007a0c */ /* 0x000fe20003f46270 */
[----:B0-----:R-:W-:-:S05]  /*5fd40*/  IMAD.WIDE R22, R0, 0x2, R16 ;  /* 0x0000000200167825 */ /* 0x001fca00078e0210 */
[----:B----4-:R0:W-:Y:S01]  /*5fd50*/  @P5 STG.E.U16 [R22.64], R27 ;  /* 0x0000001b16005986 */ /* 0x0101e2000c101506 */
[----:B------:R-:W-:-:S03]  /*5fd60*/  PRMT R4, R27, 0x7632, R4 ;  /* 0x000076321b047816 */ /* 0x000fc60000000004 */
[----:B0-----:R-:W2:Y:S01]  /*5fd70*/  LDL.LU R27, [R1+0x5e4] ;  /* 0x0005e400011b7983 */ /* 0x001ea20000300800 */
[C---:B------:R-:W-:Y:S02]  /*5fd80*/  ISETP.LT.AND P1, PT, R29.reuse, c[0x0][0x178], !P1 ;  /* 0x00005e001d007a0c */ /* 0x040fe40004f21270 */
[----:B------:R-:W-:Y:S01]  /*5fd90*/  ISETP.LT.AND P6, PT, R28, c[0x0][0x178], !P4 ;  /* 0x00005e001c007a0c */ /* 0x000fe200067c1270 */
[C-C-:B------:R-:W-:Y:S01]  /*5fda0*/  IMAD.WIDE R20, R0.reuse, 0x2, R18.reuse ;  /* 0x0000000200147825 */ /* 0x140fe200078e0212 */
[----:B------:R-:W-:Y:S02]  /*5fdb0*/  IADD3 R0, R0, c[0x0][0x198], RZ ;  /* 0x0000660000007a10 */ /* 0x000fe40007ffe0ff */
[----:B------:R-:W-:Y:S02]  /*5fdc0*/  ISETP.LT.AND P4, PT, R29, c[0x0][0x178], !P4 ;  /* 0x00005e001d007a0c */ /* 0x000fe40006781270 */
[----:B------:R-:W-:Y:S01]  /*5fdd0*/  IADD3 R2, R3, 0x1a1, RZ ;  /* 0x000001a103027810 */ /* 0x000fe20007ffe0ff */
[----:B------:R-:W-:-:S04]  /*5fde0*/  IMAD.WIDE R22, R0, 0x2, R18 ;  /* 0x0000000200167825 */ /* 0x000fc800078e0212 */
[----:B------:R0:W-:Y:S01]  /*5fdf0*/  @P1 STG.E.U16 [R20.64], R8 ;  /* 0x0000000814001986 */ /* 0x0001e2000c101506 */
[----:B------:R-:W-:Y:S02]  /*5fe00*/  ISETP.LT.AND P1, PT, R28, c[0x0][0x178], !P3 ;  /* 0x00005e001c007a0c */ /* 0x000fe40005f21270 */
[----:B------:R-:W-:Y:S01]  /*5fe10*/  ISETP.GE.AND P5, PT, R2, c[0x0][0x17c], PT ;  /* 0x00005f0002007a0c */ /* 0x000fe20003fa6270 */
[----:B------:R-:W-:Y:S01]  /*5fe20*/  PRMT R2, R8, 0x7632, R2 ;  /* 0x0000763208027816 */ /* 0x000fe20000000002 */
[----:B------:R-:W-:Y:S01]  /*5fe30*/  ISETP.LT.AND P3, PT, R29, c[0x0][0x178], !P3 ;  /* 0x00005e001d007a0c */ /* 0x000fe20005f61270 */
[C---:B0-----:R-:W-:Y:S01]  /*5fe40*/  IMAD.WIDE R20, R0.reuse, 0x2, R16 ;  /* 0x0000000200147825 */ /* 0x041fe200078e0210 */
[----:B------:R-:W-:-:S04]  /*5fe50*/  IADD3 R0, R0, c[0x0][0x198], RZ ;  /* 0x0000660000007a10 */ /* 0x000fc80007ffe0ff */
[----:B------:R0:W-:Y:S01]  /*5fe60*/  @P6 STG.E.U16 [R20.64], R4 ;  /* 0x0000000414006986 */ /* 0x0001e2000c101506 */
[----:B------:R-:W-:Y:S01]  /*5fe70*/  ISETP.LT.AND P6, PT, R28, c[0x0][0x178], !P0 ;  /* 0x00005e001c007a0c */ /* 0x000fe200047c1270 */
[----:B------:R4:W-:Y:S02]  /*5fe80*/  @P4 STG.E.U16 [R22.64], R2 ;  /* 0x0000000216004986 */ /* 0x0009e4000c101506 */
[C---:B0-----:R-:W-:Y:S01]  /*5fe90*/  IMAD.WIDE R20, R0.reuse, 0x2, R16 ;  /* 0x0000000200147825 */ /* 0x041fe200078e0210 */
[----:B----4-:R-:W-:Y:S02]  /*5fea0*/  IADD3 R2, R0, c[0x0][0x198], RZ ;  /* 0x0000660000027a10 */ /* 0x010fe40007ffe0ff */
[----:B------:R-:W-:-:S03]  /*5feb0*/  ISETP.LT.AND P0, PT, R29, c[0x0][0x178], !P0 ;  /* 0x00005e001d007a0c */ /* 0x000fc60004701270 */
[----:B------:R-:W-:Y:S01]  /*5fec0*/  IMAD.WIDE R22, R2, 0x2, R16 ;  /* 0x0000000202167825 */ /* 0x000fe200078e0210 */
[----:B------:R-:W-:-:S04]  /*5fed0*/  IADD3 R4, R3, 0x1a2, RZ ;  /* 0x000001a203047810 */ /* 0x000fc80007ffe0ff */
[----:B------:R-:W-:Y:S01]  /*5fee0*/  ISETP.GE.AND P4, PT, R4, c[0x0][0x17c], PT ;  /* 0x00005f0004007a0c */ /* 0x000fe20003f86270 */
[----:B------:R-:W-:Y:S01]  /*5fef0*/  IADD3 R4, R3, 0x1a3, RZ ;  /* 0x000001a303047810 */ /* 0x000fe20007ffe0ff */
[----:B---3--:R0:W-:Y:S02]  /*5ff00*/  @P1 STG.E.U16 [R20.64], R25 ;  /* 0x0000001914001986 */ /* 0x0081e4000c101506 */
[----:B0-----:R-:W-:Y:S01]  /*5ff10*/  IMAD.WIDE R20, R0, 0x2, R18 ;  /* 0x0000000200147825 */ /* 0x001fe200078e0212 */
[----:B------:R-:W-:-:S04]  /*5ff20*/  PRMT R0, R25, 0x7632, R0 ;  /* 0x0000763219007816 */ /* 0x000fc80000000000 */
[----:B-1----:R-:W-:Y:S01]  /*5ff30*/  @P3 STG.E.U16 [R20.64], R12 ;  /* 0x0000000c14003986 */ /* 0x002fe2000c101506 */
[----:B------:R-:W-:Y:S01]  /*5ff40*/  ISETP.LT.AND P3, PT, R28, c[0x0][0x178], !P2 ;  /* 0x00005e001c007a0c */ /* 0x000fe20005761270 */
[----:B------:R-:W-:Y:S02]  /*5ff50*/  ISETP.LT.AND P2, PT, R29, c[0x0][0x178], !P2 ;  /* 0x00005e001d007a0c */ /* 0x000fe40005741270 */
[----:B------:R0:W-:Y:S02]  /*5ff60*/  @P6 STG.E.U16 [R22.64], R0 ;  /* 0x0000000016006986 */ /* 0x0001e4000c101506 */
[----:B0-----:R-:W-:Y:S02]  /*5ff70*/  IADD3 R0, R2, c[0x0][0x198], RZ ;  /* 0x0000660002007a10 */ /* 0x001fe40007ffe0ff */
[----:B------:R-:W-:Y:S01]  /*5ff80*/  PRMT R12, R12, 0x7632, R12 ;  /* 0x000076320c0c7816 */ /* 0x000fe2000000000c */
[----:B------:R-:W-:-:S04]  /*5ff90*/  IMAD.WIDE R20, R2, 0x2, R18 ;  /* 0x0000000202147825 */ /* 0x000fc800078e0212 */
[----:B------:R-:W-:-:S04]  /*5ffa0*/  IMAD.WIDE R22, R0, 0x2, R16 ;  /* 0x0000000200167825 */ /* 0x000fc800078e0210 */
[----:B------:R-:W-:Y:S01]  /*5ffb0*/  IMAD.WIDE R24, R0, 0x2, R18 ;  /* 0x0000000200187825 */ /* 0x000fe200078e0212 */
[----:B------:R0:W-:Y:S01]  /*5ffc0*/  @P0 STG.E.U16 [R20.64], R12 ;  /* 0x0000000c14000986 */ /* 0x0001e2000c101506 */
[----:B------:R-:W-:Y:S02]  /*5ffd0*/  ISETP.GE.AND P1, PT, R4, c[0x0][0x17c], PT ;  /* 0x00005f0004007a0c */ /* 0x000fe40003f26270 */
[----:B------:R-:W-:-:S04]  /*5ffe0*/  IADD3 R4, R3, 0x1a4, RZ ;  /* 0x000001a403047810 */ /* 0x000fc80007ffe0ff */
[----:B------:R-:W-:Y:S01]  /*5fff0*/  ISETP.GE.AND P6, PT, R4, c[0x0][0x17c], PT ;  /* 0x00005f0004007a0c */ /* 0x000fe20003fc6270 */
[----:B------:R-:W-:Y:S01]  /*60000*/  PRMT R4, R26, 0x7632, R4 ;  /* 0x000076321a047816 */ /* 0x000fe20000000004 */
[----:B0-----:R-:W-:Y:S01]  /*60010*/  IADD3 R20, R0, c[0x0][0x198], RZ ;  /* 0x0000660000147a10 */ /* 0x001fe20007ffe0ff */
[----:B------:R-:W3:Y:S04]  /*60020*/  LDL.LU R12, [R1+0x44] ;  /* 0x00004400010c7983 */ /* 0x000ee80000300800 */
[----:B--2---:R-:W-:Y:S01]  /*60030*/  @P3 STG.E.U16 [R22.64], R27 ;  /* 0x0000001b16003986 */ /* 0x004fe2000c101506 */
[----:B------:R0:W-:Y:S01]  /*60040*/  @P2 STG.E.U16 [R24.64], R26 ;  /* 0x0000001a18002986 */ /* 0x0001e2000c101506 */
[----:B------:R-:W-:Y:S02]  /*60050*/  ISETP.LT.AND P2, PT, R28, c[0x0][0x178], !P5 ;  /* 0x00005e001c007a0c */ /* 0x000fe40006f41270 */
[----:B------:R-:W-:Y:S01]  /*60060*/  PRMT R8, R27, 0x7632, R8 ;  /* 0x000076321b087816 */ /* 0x000fe20000000008 */
[----:B0-----:R-:W-:-:S10]  /*60070*/  IMAD.WIDE R26, R20, 0x2, R16 ;  /* 0x00000002141a7825 */ /* 0x001fd400078e0210 */
[----:B------:R0:W-:Y:S04]  /*60080*/  @P2 STG.E.U16 [R26.64], R8 ;  /* 0x000000081a002986 */ /* 0x0001e8000c101506 */
[----:B0-----:R-:W2:Y:S01]  /*60090*/  LDL.LU R27, [R1+0x5f4] ;  /* 0x0005f400011b7983 */ /* 0x001ea20000300800 */
[C---:B------:R-:W-:Y:S02]  /*600a0*/  ISETP.LT.AND P5, PT, R29.reuse, c[0x0][0x178], !P5 ;  /* 0x00005e001d007a0c */ /* 0x040fe40006fa1270 */
[----:B------:R-:W-:Y:S01]  /*600b0*/  ISETP.LT.AND P3, PT, R28, c[0x0][0x178], !P4 ;  /* 0x00005e001c007a0c */ /* 0x000fe20006761270 */
[----:B------:R-:W-:Y:S01]  /*600c0*/  ISETP.LT.AND P4, PT, R29, c[0x0][0x178], !P4 ;  /* 0x00005e001d007a0c */ /* 0x000fe20006781270 */
[C---:B------:R-:W-:Y:S01]  /*600d0*/  IADD3 R0, R20.reuse, c[0x0][0x198], RZ ;  /* 0x0000660014007a10 */ /* 0x040fe20007ffe0ff */
[----:B------:R-:W-:Y:S01]  /*600e0*/  IMAD.WIDE R20, R20, 0x2, R18 ;  /* 0x0000000214147825 */ /* 0x000fe200078e0212 */
[----:B------:R-:W-:-:S02]  /*600f0*/  IADD3 R2, R3, 0x1a5, RZ ;  /* 0x000001a503027810 */ /* 0x000fc40007ffe0ff */
[----:B------:R-:W-:Y:S01]  /*60100*/  IADD3 R8, R3, 0x1a8, RZ ;  /* 0x000001a803087810 */ /* 0x000fe20007ffe0ff */
[----:B------:R-:W4:Y:S01]  /*60110*/  LDL.LU R26, [R1+0x614] ;  /* 0x00061400011a7983 */ /* 0x000f220000300800 */
[----:B------:R-:W-:-:S04]  /*60120*/  IMAD.WIDE R22, R0, 0x2, R16 ;  /* 0x0000000200167825 */ /* 0x000fc800078e0210 */
[----:B------:R-:W-:Y:S01]  /*60130*/  IMAD.WIDE R24, R0, 0x2, R18 ;  /* 0x0000000200187825 */ /* 0x000fe200078e0212 */
[----:B------:R3:W-:Y:S01]  /*60140*/  @P5 STG.E.U16 [R20.64], R4 ;  /* 0x0000000414005986 */ /* 0x0007e2000c101506 */
[----:B------:R-:W-:Y:S02]  /*60150*/  ISETP.GE.AND P0, PT, R2, c[0x0][0x17c], PT ;  /* 0x00005f0002007a0c */ /* 0x000fe40003f06270 */
[----:B------:R-:W-:-:S04]  /*60160*/  IADD3 R2, R3, 0x1a6, RZ ;  /* 0x000001a603027810 */ /* 0x000fc80007ffe0ff */
[----:B------:R-:W-:Y:S02]  /*60170*/  ISETP.GE.AND P2, PT, R2, c[0x0][0x17c], PT ;  /* 0x00005f0002007a0c */ /* 0x000fe40003f46270 */
[----:B---3--:R-:W-:Y:S01]  /*60180*/  PRMT R4, R12, 0x7632, R4 ;  /* 0x000076320c047816 */ /* 0x008fe20000000004 */
[----:B--2---:R0:W-:Y:S01]  /*60190*/  @P3 STG.E.U16 [R22.64], R27 ;  /* 0x0000001b16003986 */ /* 0x0041e2000c101506 */
[----:B------:R1:W-:Y:S01]  /*601a0*/  @P4 STG.E.U16 [R24.64], R12 ;  /* 0x0000000c18004986 */ /* 0x0003e2000c101506 */
[----:B------:R-:W-:Y:S02]  /*601b0*/  ISETP.LT.AND P4, PT, R28, c[0x0][0x178], !P1 ;  /* 0x00005e001c007a0c */ /* 0x000fe40004f81270 */
[----:B------:R-:W-:Y:S02]  /*601c0*/  PRMT R2, R27, 0x7632, R2 ;  /* 0x000076321b027816 */ /* 0x000fe40000000002 */
[----:B0-----:R-:W-:Y:S02]  /*601d0*/  IADD3 R22, R0, c[0x0][0x198], RZ ;  /* 0x0000660000167a10 */ /* 0x001fe40007ffe0ff */
[----:B-1----:R-:W-:Y:S01]  /*601e0*/  IADD3 R12, R3, 0x1a7, RZ ;  /* 0x000001a7030c7810 */ /* 0x002fe20007ffe0ff */
[----:B------:R-:W2:Y:S02]  /*601f0*/  LDL.LU R27, [R1+0xc4] ;  /* 0x0000c400011b7983 */ /* 0x000ea40000300800 */
[----:B------:R-:W-:Y:S01]  /*60200*/  IMAD.WIDE R20, R22, 0x2, R16 ;  /* 0x0000000216147825 */ /* 0x000fe200078e0210 */
[----:B------:R-:W-:-:S02]  /*60210*/  ISETP.GE.AND P3, PT, R12, c[0x0][0x17c], PT ;  /* 0x00005f000c007a0c */ /* 0x000fc40003f66270 */
[----:B------:R-:W3:Y:S04]  /*60220*/  LDL.LU R12, [R1+0x64] ;  /* 0x00006400010c7983 */ /* 0x000ee80000300800 */
[----:B------:R0:W-:Y:S01]  /*60230*/  @P4 STG.E.U16 [R20.64], R2 ;  /* 0x0000000214004986 */ /* 0x0001e2000c101506 */
[----:B------:R-:W-:Y:S02]  /*60240*/  ISETP.GE.AND P4, PT, R8, c[0x0][0x17c], PT ;  /* 0x00005f0008007a0c */ /* 0x000fe40003f86270 */
[----:B------:R-:W2:Y:S01]  /*60250*/  LDL.LU R8, [R1+0x604] ;  /* 0x0006040001087983 */ /* 0x000ea20000300800 */
[C---:B------:R-:W-:Y:S02]  /*60260*/  ISETP.LT.AND P1, PT, R29.reuse, c[0x0][0x178], !P1 ;  /* 0x00005e001d007a0c */ /* 0x040fe40004f21270 */
[----:B------:R-:W-:Y:S01]  /*60270*/  ISETP.LT.AND P5, PT, R28, c[0x0][0x178], !P6 ;  /* 0x00005e001c007a0c */ /* 0x000fe200077a1270 */
[----:B------:R-:W-:Y:S01]  /*60280*/  ISETP.LT.AND P6, PT, R29, c[0x0][0x178], !P6 ;  /* 0x00005e001d007a0c */ /* 0x000fe200077c1270 */
[C---:B------:R-:W-:Y:S01]  /*60290*/  IADD3 R0, R22.reuse, c[0x0][0x198], RZ ;  /* 0x0000660016007a10 */ /* 0x040fe20007ffe0ff */
[----:B------:R-:W-:-:S04]  /*602a0*/  IMAD.WIDE R22, R22, 0x2, R18 ;  /* 0x0000000216167825 */ /* 0x000fc800078e0212 */
[----:B------:R-:W-:-:S04]  /*602b0*/  IMAD.WIDE R24, R0, 0x2, R16 ;  /* 0x0000000200187825 */ /* 0x000fc800078e0210 */
[C---:B0-----:R-:W-:Y:S01]  /*602c0*/  IMAD.WIDE R20, R0.reuse, 0x2, R18 ;  /* 0x0000000200147825 */ /* 0x041fe200078e0212 */
[----:B------:R0:W-:Y:S01]  /*602d0*/  @P1 STG.E.U16 [R22.64], R4 ;  /* 0x0000000416001986 */ /* 0x0001e2000c101506 */
[----:B------:R-:W-:Y:S02]  /*602e0*/  IADD3 R2, R3, 0x1a9, RZ ;  /* 0x000001a903027810 */ /* 0x000fe40007ffe0ff */
[----:B------:R-:W-:Y:S02]  /*602f0*/  IADD3 R0, R0, c[0x0][0x198], RZ ;  /* 0x0000660000007a10 */ /* 0x000fe40007ffe0ff */
[----:B------:R-:W-:-:S03]  /*60300*/  ISETP.GE.AND P1, PT, R2, c[0x0][0x17c], PT ;  /* 0x00005f0002007a0c */ /* 0x000fc60003f26270 */
[----:B0-----:R-:W-:Y:S01]  /*60310*/  IMAD.WIDE R22, R0, 0x2, R18 ;  /* 0x0000000200167825 */ /* 0x001fe200078e0212 */
[----:B---3--:R-:W-:Y:S01]  /*60320*/  PRMT R4, R12, 0x7632, R4 ;  /* 0x000076320c047816 */ /* 0x008fe20000000004 */
[----:B--2---:R-:W-:Y:S01]  /*60330*/  @P5 STG.E.U16 [R24.64], R8 ;  /* 0x0000000818005986 */ /* 0x004fe2000c101506 */
[C---:B------:R-:W-:Y:S01]  /*60340*/  ISETP.LT.AND P5, PT, R28.reuse, c[0x0][0x178], !P0 ;  /* 0x00005e001c007a0c */ /* 0x040fe200047a1270 */
[----:B------:R0:W-:Y:S01]  /*60350*/  @P6 STG.E.U16 [R20.64], R12 ;  /* 0x0000000c14006986 */ /* 0x0001e2000c101506 */
[----:B------:R-:W-:Y:S02]  /*60360*/  ISETP.LT.AND P0, PT, R29, c[0x0][0x178], !P0 ;  /* 0x00005e001d007a0c */ /* 0x000fe40004701270 */
[----:B------:R-:W-:Y:S02]  /*60370*/  ISETP.LT.AND P6, PT, R28, c[0x0][0x178], !P2 ;  /* 0x00005e001c007a0c */ /* 0x000fe400057c1270 */
[----:B------:R-:W-:Y:S01]  /*60380*/  PRMT R2, R8, 0x7632, R2 ;  /* 0x0000763208027816 */ /* 0x000fe20000000002 */
[----:B0-----:R-:W2:Y:S01]  /*60390*/  LDL.LU R12, [R1+0x624] ;  /* 0x00062400010c7983 */ /* 0x001ea20000300800 */
[----:B------:R-:W3:Y:S02]  /*603a0*/  LDL.LU R25, [R1+0xb4] ;  /* 0x0000b40001197983 */ /* 0x000ee40000300800 */
[C---:B------:R-:W-:Y:S01]  /*603b0*/  IMAD.WIDE R20, R0.reuse, 0x2, R16 ;  /* 0x0000000200147825 */ /* 0x040fe200078e0210 */
[----:B------:R-:W-:-:S02]  /*603c0*/  IADD3 R0, R0, c[0x0][0x198], RZ ;  /* 0x0000660000007a10 */ /* 0x000fc40007ffe0ff */
[----:B------:R-:W-:Y:S02]  /*603d0*/  ISETP.LT.AND P2, PT, R29, c[0x0][0x178], !P2 ;  /* 0x00005e001d007a0c */ /* 0x000fe40005741270 */
[----:B------:R0:W-:Y:S01]  /*603e0*/  @P5 STG.E.U16 [R20.64], R2 ;  /* 0x0000000214005986 */ /* 0x0001e2000c101506 */
[----:B------:R1:W-:Y:S02]  /*603f0*/  @P0 STG.E.U16 [R22.64], R4 ;  /* 0x0000000416000986 */ /* 0x0003e4000c101506 */
[----:B0-----:R-:W-:Y:S01]  /*60400*/  IMAD.WIDE R20, R0, 0x2, R16 ;  /* 0x0000000200147825 */ /* 0x001fe200078e0210 */
[----:B------:R-:W-:-:S04]  /*60410*/  IADD3 R2, R3, 0x1ab, RZ ;  /* 0x000001ab03027810 */ /* 0x000fc80007ffe0ff */
[----:B----4-:R0:W-:Y:S01]  /*60420*/  @P6 STG.E.U16 [R20.64], R26 ;  /* 0x0000001a14006986 */ /* 0x0101e2000c101506 */
[----:B------:R-:W-:Y:S01]  /*60430*/  ISETP.GE.AND P6, PT, R2, c[0x0][0x17c], PT ;  /* 0x00005f0002007a0c */ /* 0x000fe20003fc6270 */
[----:B------:R-:W-:Y:S02]  /*60440*/  PRMT R2, R26, 0x7632, R2 ;  /* 0x000076321a027816 */ /* 0x000fe40000000002 */
[----:B-1----:R-:W-:Y:S01]  /*60450*/  IMAD.WIDE R22, R0, 0x2, R18 ;  /* 0x0000000200167825 */ /* 0x002fe200078e0212 */
[----:B------:R-:W-:Y:S01]  /*60460*/  PRMT R4, R27, 0x7632, R4 ;  /* 0x000076321b047816 */ /* 0x000fe20000000004 */
[----:B0-----:R-:W4:Y:S04]  /*60470*/  LDL.LU R26, [R1+0x634] ;  /* 0x00063400011a7983 */ /* 0x001f280000300800 */
[----:B------:R0:W-:Y:S04]  /*60480*/  @P2 STG.E.U16 [R22.64], R27 ;  /* 0x0000001b16002986 */ /* 0x0001e8000c101506 */
[----:B0-----:R-:W4:Y:S01]  /*60490*/  LDL.LU R27, [R1+0xa4] ;  /* 0x0000a400011b7983 */ /* 0x001f220000300800 */
[----:B------:R-:W-:Y:S01]  /*604a0*/  ISETP.LT.AND P0, PT, R28, c[0x0][0x178], !P3 ;  /* 0x00005e001c007a0c */ /* 0x000fe20005f01270 */
[----:B------:R-:W-:Y:S01]  /*604b0*/  ISETP.LT.AND P3, PT, R29, c[0x0][0x178], !P3 ;  /* 0x00005e001d007a0c */ /* 0x000fe20005f61270 */
[----:B------:R-:W-:-:S02]  /*604c0*/  IADD3 R0, R0, c[0x0][0x198], RZ ;  /* 0x0000660000007a10 */ /* 0x000fc40007ffe0ff */
[----:B------:R-:W-:-:S03]  /*604d0*/  ISETP.LT.AND P2, PT, R28, c[0x0][0x178], !P4 ;  /* 0x00005e001c007a0c */ /* 0x000fc60006741270 */
[----:B------:R-:W-:-:S04]  /*604e0*/  IMAD.WIDE R20, R0, 0x2, R16 ;  /* 0x0000000200147825 */ /* 0x000fc800078e0210 */
[C---:B------:R-:W-:Y:S01]  /*604f0*/  IMAD.WIDE R22, R0.reuse, 0x2, R18 ;  /* 0x0000000200167825 */ /* 0x040fe200078e0212 */
[----:B------:R-:W-:Y:S02]  /*60500*/  IADD3 R0, R0, c[0x0][0x198], RZ ;  /* 0x0000660000007a10 */ /* 0x000fe40007ffe0ff */
[----:B------:R-:W-:Y:S02]  /*60510*/  ISETP.LT.AND P4, PT, R29, c[0x0][0x178], !P4 ;  /* 0x00005e001d007a0c */ /* 0x000fe40006781270 */
[----:B------:R-:W-:Y:S01]  /*60520*/  IADD3 R8, R3, 0x1aa, RZ ;  /* 0x000001aa03087810 */ /* 0x000fe20007ffe0ff */
[----:B------:R0:W-:Y:S01]  /*60530*/  @P0 STG.E.U16 [R20.64], R2 ;  /* 0x0000000214000986 */ /* 0x0001e2000c101506 */
[----:B------:R1:W-:Y:S01]  /*60540*/  @P3 STG.E.U16 [R22.64], R4 ;  /* 0x0000000416003986 */ /* 0x0003e2000c101506 */
[----:B------:R-:W-:Y:S02]  /*60550*/  ISETP.LT.AND P3, PT, R28, c[0x0][0x178], !P1 ;  /* 0x00005e001c007a0c */ /* 0x000fe40004f61270 */
[----:B------:R-:W-:Y:S01]  /*60560*/  ISETP.GE.AND P5, PT, R8, c[0x0][0x17c], PT ;  /* 0x00005f0008007a0c */ /* 0x000fe20003fa6270 */
[----:B------:R-:W-:-:S02]  /*60570*/  IADD3 R8, R0, c[0x0][0x198], RZ ;  /* 0x0000660000087a10 */ /* 0x000fc40007ffe0ff */
[----:B0-----:R-:W-:-:S04]  /*60580*/  IMAD.WIDE R20, R0, 0x2, R16 ;  /* 0x0000000200147825 */ /* 0x001fc800078e0210 */
[----:B-1----:R-:W-:Y:S01]  /*60590*/  IMAD.WIDE R22, R8, 0x2, R16 ;  /* 0x0000000208167825 */ /* 0x002fe200078e0210 */
[----:B------:R-:W-:Y:S01]  /*605a0*/  ISETP.LT.AND P1, PT, R29, c[0x0][0x178], !P1 ;  /* 0x00005e001d007a0c */ /* 0x000fe20004f21270 */
[----:B--2---:R0:W-:Y:S02]  /*605b0*/  @P2 STG.E.U16 [R20.64], R12 ;  /* 0x0000000c14002986 */ /* 0x0041e4000c101506 */
[----:B0-----:R-:W-:Y:S01]  /*605c0*/  IMAD.WIDE R20, R0, 0x2, R18 ;  /* 0x0000000200147825 */ /* 0x001fe200078e0212 */
[----:B------:R-:W-:Y:S02]  /*605d0*/  PRMT R0, R12, 0x7632, R0 ;  /* 0x000076320c007816 */ /* 0x000fe40000000000 */
[----:B---3--:R-:W-:Y:S01]  /*605e0*/  PRMT R4, R25, 0x7632, R4 ;  /* 0x0000763219047816 */ /* 0x008fe20000000004 */
[----:B------:R-:W2:Y:S04]  /*605f0*/  LDL.LU R12, [R1+0x94] ;  /* 0x00009400010c7983 */ /* 0x000ea80000300800 */
[----:B------:R-:W-:Y:S01]  /*60600*/  @P4 STG.E.U16 [R20.64], R25 ;  /* 0x0000001914004986 */ /* 0x000fe2000c101506 */
[----:B------:R-:W-:Y:S01]  /*60610*/  ISETP.LT.AND P4, PT, R28, c[0x0][0x178], !P5 ;  /* 0x00005e001c007a0c */ /* 0x000fe20006f81270 */
[----:B------:R0:W-:Y:S01]  /*60620*/  @P3 STG.E.U16 [R22.64], R0 ;  /* 0x0000000016003986 */ /* 0x0001e2000c101506 */
[----:B------:R-:W-:-:S02]  /*60630*/  ISETP.LT.AND P5, PT, R29, c[0x0][0x178], !P5 ;  /* 0x00005e001d007a0c */ /* 0x000fc40006fa1270 */
[C---:B0-----:R-:W-:Y:S01]  /*60640*/  IADD3 R0, R8.reuse, c[0x0][0x198], RZ ;  /* 0x0000660008007a10 */ /* 0x041fe20007ffe0ff */
[----:B------:R-:W-:-:S04]  /*60650*/  IMAD.WIDE R20, R8, 0x2, R18 ;  /* 0x0000000208147825 */ /* 0x000fc800078e0212 */
[----:B------:R-:W-:Y:S01]  /*60660*/  IMAD.WIDE R22, R0, 0x2, R16 ;  /* 0x0000000200167825 */ /* 0x000fe200078e0210 */
[----:B------:R0:W-:Y:S01]  /*60670*/  @P1 STG.E.U16 [R20.64], R4 ;  /* 0x0000000414001986 */ /* 0x0001e2000c101506 */
[----:B------:R-:W-:-:S03]  /*60680*/  IADD3 R8, R3, 0x1af, RZ ;  /* 0x000001af03087810 */ /* 0x000fc60007ffe0ff */
[----:B----4-:R-:W-:Y:S01]  /*60690*/  @P4 STG.E.U16 [R22.64], R26 ;  /* 0x0000001a16004986 */ /* 0x010fe2000c101506 */
[----:B------:R-:W-:Y:S01]  /*606a0*/  ISETP.LT.AND P4, PT, R28, c[0x0][0x178], !P6 ;  /* 0x00005e001c007a0c */ /* 0x000fe20007781270 */
[----:B------:R-:W-:Y:S01]  /*606b0*/  IMAD.WIDE R24, R0, 0x2, R18 ;  /* 0x0000000200187825 */ /* 0x000fe200078e0212 */
[----:B------:R-:W-:-:S03]  /*606c0*/  ISETP.GE.AND P1, PT, R8, c[0x0][0x17c], PT ;  /* 0x00005f0008007a0c */ /* 0x000fc60003f26270 */
[----:B------:R-:W-:Y:S01]  /*606d0*/  PRMT R8, R26, 0x7632, R8 ;  /* 0x000076321a087816 */ /* 0x000fe20000000008 */
[----:B0-----:R-:W-:Y:S01]  /*606e0*/  IADD3 R20, R0, c[0x0][0x198], RZ ;  /* 0x0000660000147a10 */ /* 0x001fe20007ffe0ff */
[----:B------:R0:W-:Y:S01]  /*606f0*/  @P5 STG.E.U16 [R24.64], R27 ;  /* 0x0000001b18005986 */ /* 0x0001e2000c101506 */
[----:B------:R-:W-:-:S03]  /*60700*/  PRMT R4, R27, 0x7632, R4 ;  /* 0x000076321b047816 */ /* 0x000fc60000000004 */
[----:B0-----:R-:W-:-:S05]  /*60710*/  IMAD.WIDE R26, R20, 0x2, R16 ;  /* 0x00000002141a7825 */ /* 0x001fca00078e0210 */
[----:B------:R0:W-:Y:S04]  /*60720*/  @P4 STG.E.U16 [R26.64], R8 ;  /* 0x000000081a004986 */ /* 0x0001e8000c101506 */
[----:B0-----:R-:W3:Y:S01]  /*60730*/  LDL.LU R27, [R1+0x644] ;  /* 0x00064400011b7983 */ /* 0x001ee20000300800 */
[----:B------:R-:W-:Y:S02]  /*60740*/  IADD3 R2, R3, 0x1ac, RZ ;  /* 0x000001ac03027810 */ /* 0x000fe40007ffe0ff */
[----:B------:R-:W-:Y:S02]  /*60750*/  ISETP.LT.AND P6, PT, R29, c[0x0][0x178], !P6 ;  /* 0x00005e001d007a0c */ /* 0x000fe400077c1270 */
[----:B------:R-:W-:Y:S02]  /*60760*/  IADD3 R0, R20, c[0x0][0x198], RZ ;  /* 0x0000660014007a10 */ /* 0x000fe40007ffe0ff */
[----:B------:R-:W-:-:S02]  /*60770*/  IADD3 R8, R3, 0x1b2, RZ ;  /* 0x000001b203087810 */ /* 0x000fc40007ffe0ff */
[----:B------:R-:W-:Y:S01]  /*60780*/  ISETP.GE.AND P0, PT, R2, c[0x0][0x17c], PT ;  /* 0x00005f0002007a0c */ /* 0x000fe20003f06270 */
[----:B------:R-:W4:Y:S03]  /*60790*/  LDL.LU R26, [R1+0x664] ;  /* 0x00066400011a7983 */ /* 0x000f260000300800 */
[----:B------:R-:W-:Y:S02]  /*607a0*/  ISETP.LT.AND P5, PT, R28, c[0x0][0x178], !P0 ;  /* 0x00005e001c007a0c */ /* 0x000fe400047a1270 */
[----:B------:R-:W-:Y:S01]  /*607b0*/  IADD3 R2, R3, 0x1ad, RZ ;  /* 0x000001ad03027810 */ /* 0x000fe20007ffe0ff */
[----:B------:R-:W-:Y:S01]  /*607c0*/  IMAD.WIDE R20, R20, 0x2, R18 ;  /* 0x0000000214147825 */ /* 0x000fe200078e0212 */
[----:B------:R-:W-:-:S03]  /*607d0*/  ISETP.LT.AND P0, PT, R29, c[0x0][0x178], !P0 ;  /* 0x00005e001d007a0c */ /* 0x000fc60004701270 */
[----:B------:R-:W-:Y:S01]  /*607e0*/  IMAD.WIDE R22, R0, 0x2, R16 ;  /* 0x0000000200167825 */ /* 0x000fe200078e0210 */
[----:B------:R-:W-:-:S03]  /*607f0*/  ISETP.GE.AND P2, PT, R2, c[0x0][0x17c], PT ;  /* 0x00005f0002007a0c */ /* 0x000fc60003f46270 */
[C---:B------:R-:W-:Y:S01]  /*60800*/  IADD3 R2, R3.reuse, 0x1ae, RZ ;  /* 0x000001ae03027810 */ /* 0x040fe20007ffe0ff */
[----:B------:R2:W-:Y:S01]  /*60810*/  @P6 STG.E.U16 [R20.64], R4 ;  /* 0x0000000414006986 */ /* 0x0005e2000c101506 */
[----:B------:R-:W-:Y:S02]  /*60820*/  IMAD.WIDE R24, R0, 0x2, R18 ;  /* 0x0000000200187825 */ /* 0x000fe400078e0212 */
[----:B------:R-:W-:Y:S02]  /*60830*/  ISETP.GE.AND P3, PT, R2, c[0x0][0x17c], PT ;  /* 0x00005f0002007a0c */ /* 0x000fe40003f66270 */
[----:B------:R-:W-:-:S04]  /*60840*/  IADD3 R2, R3, 0x1b0, RZ ;  /* 0x000001b003027810 */ /* 0x000fc80007ffe0ff */
[----:B------:R-:W-:Y:S02]  /*60850*/  ISETP.GE.AND P4, PT, R2, c[0x0][0x17c], PT ;  /* 0x00005f0002007a0c */ /* 0x000fe40003f86270 */
[----:B--2---:R-:W-:Y:S01]  /*60860*/  PRMT R4, R12, 0x7632, R4 ;  /* 0x000076320c047816 */ /* 0x004fe20000000004 */
[----:B---3--:R0:W-:Y:S01]  /*60870*/  @P5 STG.E.U16 [R22.64], R27 ;  /* 0x0000001b16005986 */ /* 0x0081e2000c101506 */
[----:B------:R-:W-:Y:S01]  /*60880*/  ISETP.LT.AND P5, PT, R28, c[0x0][0x178], !P2 ;  /* 0x00005e001c007a0c */ /* 0x000fe200057a1270 */
[----:B------:R1:W-:Y:S01]  /*60890*/  @P0 STG.E.U16 [R24.64], R12 ;  /* 0x0000000c18000986 */ /* 0x0003e2000c101506 */
[----:B------:R-:W-:Y:S02]  /*608a0*/  PRMT R2, R27, 0x7632, R2 ;  /* 0x000076321b027816 */ /* 0x000fe40000000002 */
[----:B0-----:R-:W-:Y:S01]  /*608b0*/  IADD3 R22, R0, c[0x0][0x198], RZ ;  /* 0x0000660000167a10 */ /* 0x001fe20007ffe0ff */
[----:B------:R-:W2:Y:S01]  /*608c0*/  LDL.LU R27, [R1+0x74] ;  /* 0x00007400011b7983 */ /* 0x000ea20000300800 */
[----:B-1----:R-:W-:-:S03]  /*608d0*/  IADD3 R12, R3, 0x1b1, RZ ;  /* 0x000001b1030c7810 */ /* 0x002fc60007ffe0ff */
[----:B------:R-:W-:Y:S01]  /*608e0*/  IMAD.WIDE R20, R22, 0x2, R16 ;  /* 0x0000000216147825 */ /* 0x000fe200078e0210 */
[----:B------:R-:W-:Y:S02]  /*608f0*/  ISETP.GE.AND P0, PT, R12, c[0x0][0x17c], PT ;  /* 0x00005f000c007a0c */ /* 0x000fe40003f06270 */
[----:B------:R-:W3:Y:S04]  /*60900*/  LDL.LU R12, [R1+0x84] ;  /* 0x00008400010c7983 */ /* 0x000ee80000300800 */
[----:B------:R0:W-:Y:S01]  /*60910*/  @P5 STG.E.U16 [R20.64], R2 ;  /* 0x0000000214005986 */ /* 0x0001e2000c101506 */
[----:B------:R-:W-:Y:S02]  /*60920*/  ISETP.GE.AND P5, PT, R8, c[0x0][0x17c], PT ;  /* 0x00005f0008007a0c */ /* 0x000fe40003fa6270 */
[----:B------:R-:W2:Y:S01]  /*60930*/  LDL.LU R8, [R1+0x654] ;  /* 0x0006540001087983 */ /* 0x000ea20000300800 */
[----:B------:R-:W-:-:S02]  /*60940*/  ISETP.LT.AND P2, PT, R29, c[0x0][0x178], !P2 ;  /* 0x00005e001d007a0c */ /* 0x000fc40005741270 */
        /* <DEDUP_REMOVED lines=35> */
[----:B------:R-:W-:-:S02]  /*60b80*/  ISETP.LT.AND P1, PT, R28, c[0x0][0x178], !P0 ;  /* 0x00005e001c007a0c */ /* 0x000fc40004721270 */
[----:B------:R-:W-:Y:S01]  /*60b90*/  IADD3 R0, R0, c[0x0][0x198], RZ ;  /* 0x0000660000007a10 */ /* 0x000fe20007ffe0ff */
[----:B------:R-:W-:Y:S01]  /*60ba0*/  ISETP.LT.AND P0, PT, R29, c[0x0][0x178], !P0 ;  /* 0x00005e001d007a0c */ /* 0x000fe20004701270 */
[----:B------:R-:W-:-:S03]  /*60bb0*/  ISETP.LT.AND P4, PT, R28, c[0x0][0x178], !P5 ;  /* 0x00005e001c007a0c */ /* 0x000fc60006f81270 */
[----:B------:R-:W-:-:S04]  /*60bc0*/  IMAD.WIDE R20, R0, 0x2, R16 ;  /* 0x0000000200147825 */ /* 0x000fc800078e0210 */
[C---:B------:R-:W-:Y:S01]  /*60bd0*/  IMAD.WIDE R22, R0.reuse, 0x2, R18 ;  /* 0x0000000200167825 */ /* 0x040fe200078e0212 */
[----:B------:R-:W-:Y:S02]  /*60be0*/  IADD3 R0, R0, c[0x0][0x198], RZ ;  /* 0x0000660000007a10 */ /* 0x000fe40007ffe0ff */
[----:B------:R-:W-:Y:S02]  /*60bf0*/  ISETP.LT.AND P5, PT, R29, c[0x0][0x178], !P5 ;  /* 0x00005e001d007a0c */ /* 0x000fe40006fa1270 */
[----:B------:R-:W-:Y:S01]  /*60c00*/  IADD3 R8, R3, 0x1b4, RZ ;  /* 0x000001b403087810 */ /* 0x000fe20007ffe0ff */
[----:B------:R0:W-:Y:S01]  /*60c10*/  @P1 STG.E.U16 [R20.64], R2 ;  /* 0x0000000214001986 */ /* 0x0001e2000c101506 */
[----:B------:R-:W-:Y:S02]  /*60c20*/  ISETP.LT.AND P1, PT, R28, c[0x0][0x178], !P2 ;  /* 0x00005e001c007a0c */ /* 0x000fe40005721270 */
[----:B------:R-:W-:Y:S01]  /*60c30*/  ISETP.GE.AND P6, PT, R8, c[0x0][0x17c], PT ;  /* 0x00005f0008007a0c */ /* 0x000fe20003fc6270 */
[----:B------:R1:W-:Y:S01]  /*60c40*/  @P0 STG.E.U16 [R22.64], R4 ;  /* 0x0000000416000986 */ /* 0x0003e2000c101506 */
[C---:B------:R-:W-:Y:S01]  /*60c50*/  IADD3 R8, R0.reuse, c[0x0][0x198], RZ ;  /* 0x0000660000087a10 */ /* 0x040fe20007ffe0ff */
        /* <DEDUP_REMOVED lines=30> */
[----:B------:R-:W-:Y:S01]  /*60e40*/  IADD3 R0, R20, c[0x0][0x198], RZ ;  /* 0x0000660014007a10 */ /* 0x000fe20007ffe0ff */
[----:B------:R-:W4:Y:S01]  /*60e50*/  LDL.LU R26, [R1+0x4] ;  /* 0x00000400011a7983 */ /* 0x000f220000300800 */
[----:B------:R-:W-:-:S04]  /*60e60*/  ISETP.GE.AND P0, PT, R2, c[0x0][0x17c], PT ;  /* 0x00005f0002007a0c */ /* 0x000fc80003f06270 */
[----:B------:R-:W-:Y:S01]  /*60e70*/  ISETP.LT.AND P6, PT, R28, c[0x0][0x178], !P0 ;  /* 0x00005e001c007a0c */ /* 0x000fe200047c1270 */
[----:B------:R-:W-:Y:S01]  /*60e80*/  ISETP.LT.AND P0, PT, R29, c[0x0][0x178], !P0 ;  /* 0x00005e001d007a0c */ /* 0x000fe20004701270 */
[----:B------:R-:W-:Y:S01]  /*60e90*/  IADD3 R2, R3, 0x1b7, RZ ;  /* 0x000001b703027810 */ /* 0x000fe20007ffe0ff */
[----:B------:R-:W-:-:S04]  /*60ea0*/  IMAD.WIDE R20, R20, 0x2, R18 ;  /* 0x0000000214147825 */ /* 0x000fc800078e0212 */
[----:B------:R-:W-:-:S04]  /*60eb0*/  IMAD.WIDE R22, R0, 0x2, R16 ;  /* 0x0000000200167825 */ /* 0x000fc800078e0210 */
[----:B------:R-:W-:Y:S01]  /*60ec0*/  IMAD.WIDE R24, R0, 0x2, R18 ;  /* 0x0000000200187825 */ /* 0x000fe200078e0212 */
[----:B------:R-:W-:-:S03]  /*60ed0*/  ISETP.GE.AND P4, PT, R2, c[0x0][0x17c], PT ;  /* 0x00005f0002007a0c */ /* 0x000fc60003f86270 */
[C---:B------:R-:W-:Y:S01]  /*60ee0*/  IADD3 R2, R3.reuse, 0x1b8, RZ ;  /* 0x000001b803027810 */ /* 0x040fe20007ffe0ff */
[----:B------:R2:W-:Y:S03]  /*60ef0*/  @P3 STG.E.U16 [R20.64], R4 ;  /* 0x0000000414003986 */ /* 0x0005e6000c101506 */
[----:B------:R-:W-:Y:S01]  /*60f00*/  ISETP.GE.AND P1, PT, R2, c[0x0][0x17c], PT ;  /* 0x00005f0002007a0c */ /* 0x000fe20003f26270 */
[----:B------:R-:W-:-:S04]  /*60f10*/  IADD3 R2, R3, 0x1ba, RZ ;  /* 0x000001ba03027810 */ /* 0x000fc80007ffe0ff */
[----:B------:R-:W-:Y:S02]  /*60f20*/  ISETP.GE.AND P5, PT, R2, c[0x0][0x17c], PT ;  /* 0x00005f0002007a0c */ /* 0x000fe40003fa6270 */
[----:B--2---:R-:W-:Y:S01]  /*60f30*/  PRMT R4, R12, 0x7632, R4 ;  /* 0x000076320c047816 */ /* 0x004fe20000000004 */
[----:B---3--:R0:W-:Y:S01]  /*60f40*/  @P6 STG.E.U16 [R22.64], R27 ;  /* 0x0000001b16006986 */ /* 0x0081e2000c101506 */
[----:B------:R1:W-:Y:S01]  /*60f50*/  @P0 STG.E.U16 [R24.64], R12 ;  /* 0x0000000c18000986 */ /* 0x0003e2000c101506 */
[----:B------:R-:W-:Y:S02]  /*60f60*/  PRMT R2, R27, 0x7632, R2 ;  /* 0x000076321b027816 */ /* 0x000fe40000000002 */
[----:B0-----:R-:W2:Y:S01]  /*60f70*/  LDL.LU R27, [R1+0x6c4] ;  /* 0x0006c400011b7983 */ /* 0x001ea20000300800 */
[----:B-1----:R-:W-:-:S04]  /*60f80*/  IADD3 R12, R3, 0x1bb, RZ ;  /* 0x000001bb030c7810 */ /* 0x002fc80007ffe0ff */
[----:B------:R-:W-:Y:S02]  /*60f90*/  ISETP.GE.AND P6, PT, R12, c[0x0][0x17c], PT ;  /* 0x00005f000c007a0c */ /* 0x000fe40003fc6270 */
[----:B------:R-:W3:Y:S01]  /*60fa0*/  LDL.LU R12, [R1+0x6d4] ;  /* 0x0006d400010c7983 */ /* 0x000ee20000300800 */
[----:B------:R-:W-:Y:S02]  /*60fb0*/  ISETP.LT.AND P0, PT, R28, c[0x0][0x178], !P4 ;  /* 0x00005e001c007a0c */ /* 0x000fe40006701270 */
[----:B------:R-:W-:Y:S01]  /*60fc0*/  IADD3 R22, R0, c[0x0][0x198], RZ ;  /* 0x0000660000167a10 */ /* 0x000fe20007ffe0ff */
[C---:B------:R-:W-:Y:S01]  /*60fd0*/  ISETP.LT.AND P4, PT, R29.reuse, c[0x0][0x178], !P4 ;  /* 0x00005e001d007a0c */ /* 0x040fe20006781270 */
[----:B------:R-:W-:Y:S01]  /*60fe0*/  ISETP.LT.AND P3, PT, R28, c[0x0][0x178], !P1 ;  /* 0x00005e001c007a0c */ /* 0x000fe20004f61270 */
[----:B------:R-:W-:Y:S01]  /*60ff0*/  ISETP.LT.AND P1, PT, R29, c[0x0][0x178], !P1 ;  /* 0x00005e001d007a0c */ /* 0x000fe20004f21270 */
[C---:B------:R-:W-:Y:S01]  /*61000*/  IADD3 R0, R22.reuse, c[0x0][0x198], RZ ;  /* 0x0000660016007a10 */ /* 0x040fe20007ffe0ff */
[----:B------:R-:W-:-:S04]  /*61010*/  IMAD.WIDE R20, R22, 0x2, R16 ;  /* 0x0000000216147825 */ /* 0x000fc800078e0210 */
[----:B------:R-:W-:-:S04]  /*61020*/  IMAD.WIDE R22, R22, 0x2, R18 ;  /* 0x0000000216167825 */ /* 0x000fc800078e0212 */
[----:B------:R-:W-:Y:S01]  /*61030*/  IMAD.WIDE R24, R0, 0x2, R16 ;  /* 0x0000000200187825 */ /* 0x000fe200078e0210 */
[----:B------:R0:W-:Y:S03]  /*61040*/  @P0 STG.E.U16 [R20.64], R2 ;  /* 0x0000000214000986 */ /* 0x0001e6000c101506 */
[----:B------:R4:W-:Y:S01]  /*61050*/  @P4 STG.E.U16 [R22.64], R4 ;  /* 0x0000000416004986 */ /* 0x0009e2000c101506 */
[----:B------:R-:W-:Y:S01]  /*61060*/  ISETP.LT.AND P4, PT, R28, c[0x0][0x178], !P2 ;  /* 0x00005e001c007a0c */ /* 0x000fe20005781270 */
[----:B0-----:R-:W-:Y:S01]  /*61070*/  IMAD.WIDE R20, R0, 0x2, R18 ;  /* 0x0000000200147825 */ /* 0x001fe200078e0212 */
[----:B----4-:R-:W-:Y:S02]  /*61080*/  PRMT R4, R26, 0x7632, R4 ;  /* 0x000076321a047816 */ /* 0x010fe40000000004 */
[----:B------:R-:W-:Y:S02]  /*61090*/  IADD3 R2, R3, 0x1bd, RZ ;  /* 0x000001bd03027810 */ /* 0x000fe40007ffe0ff */
[----:B------:R-:W-:-:S02]  /*610a0*/  IADD3 R0, R0, c[0x0][0x198], RZ ;  /* 0x0000660000007a10 */ /* 0x000fc40007ffe0ff */
[----:B------:R-:W-:Y:S02]  /*610b0*/  ISETP.LT.AND P2, PT, R29, c[0x0][0x178], !P2 ;  /* 0x00005e001d007a0c */ /* 0x000fe40005741270 */
[----:B------:R-:W-:Y:S01]  /*610c0*/  IADD3 R8, R3, 0x1bc, RZ ;  /* 0x000001bc03087810 */ /* 0x000fe20007ffe0ff */
[----:B------:R-:W-:-:S03]  /*610d0*/  IMAD.WIDE R22, R0, 0x2, R18 ;  /* 0x0000000200167825 */ /* 0x000fc600078e0212 */
[----:B------:R-:W-:Y:S01]  /*610e0*/  ISETP.GE.AND P0, PT, R8, c[0x0][0x17c], PT ;  /* 0x00005f0008007a0c */ /* 0x000fe20003f06270 */
[----:B------:R-:W-:Y:S01]  /*610f0*/  IADD3 R8, R3, 0x1be, RZ ;  /* 0x000001be03087810 */ /* 0x000fe20007ffe0ff */
[----:B---3--:R-:W-:Y:S01]  /*61100*/  @P3 STG.E.U16 [R24.64], R12 ;  /* 0x0000000c18003986 */ /* 0x008fe2000c101506 */
[----:B------:R0:W-:Y:S01]  /*61110*/  @P1 STG.E.U16 [R20.64], R26 ;  /* 0x0000001a14001986 */ /* 0x0001e2000c101506 */
[----:B------:R-:W-:Y:S02]  /*61120*/  ISETP.LT.AND P1, PT, R28, c[0x0][0x178], !P5 ;  /* 0x00005e001c007a0c */ /* 0x000fe40006f21270 */
[----:B------:R-:W-:Y:S01]  /*61130*/  ISETP.GE.AND P3, PT, R2, c[0x0][0x17c], PT ;  /* 0x00005f0002007a0c */ /* 0x000fe20003f66270 */
[----:B0-----:R-:W3:Y:S01]  /*61140*/  LDL.LU R26, [R1+0x6b4] ;  /* 0x0006b400011a7983 */ /* 0x001ee20000300800 */
[----:B------:R-:W-:Y:S01]  /*61150*/  PRMT R2, R12, 0x7632, R2 ;  /* 0x000076320c027816 */ /* 0x000fe20000000002 */
[C---:B------:R-:W-:Y:S01]  /*61160*/  IMAD.WIDE R20, R0.reuse, 0x2, R16 ;  /* 0x0000000200147825 */ /* 0x040fe200078e0210 */
[----:B------:R-:W-:-:S04]  /*61170*/  IADD3 R0, R0, c[0x0][0x198], RZ ;  /* 0x0000660000007a10 */ /* 0x000fc80007ffe0ff */
[----:B------:R0:W-:Y:S01]  /*61180*/  @P4 STG.E.U16 [R20.64], R2 ;  /* 0x0000000214004986 */ /* 0x0001e2000c101506 */
[----:B------:R-:W-:Y:S01]  /*61190*/  ISETP.GE.AND P4, PT, R8, c[0x0][0x17c], PT ;  /* 0x00005f0008007a0c */ /* 0x000fe20003f86270 */
[----:B------:R-:W-:Y:S01]  /*611a0*/  @P2 STG.E.U16 [R22.64], R4 ;  /* 0x0000000416002986 */ /* 0x000fe2000c101506 */
[----:B--2---:R-:W-:Y:S01]  /*611b0*/  PRMT R8, R27, 0x7632, R8 ;  /* 0x000076321b087816 */ /* 0x004fe20000000008 */
[----:B0-----:R-:W-:-:S05]  /*611c0*/  IMAD.WIDE R20, R0, 0x2, R16 ;  /* 0x0000000200147825 */ /* 0x001fca00078e0210 */
[----:B------:R0:W-:Y:S04]  /*611d0*/  @P1 STG.E.U16 [R20.64], R27 ;  /* 0x0000001b14001986 */ /* 0x0001e8000c101506 */
[----:B0-----:R-:W2:Y:S01]  /*611e0*/  LDL.LU R27, [R1+0x674] ;  /* 0x00067400011b7983 */ /* 0x001ea20000300800 */
[C---:B------:R-:W-:Y:S02]  /*611f0*/  ISETP.LT.AND P5, PT, R29.reuse, c[0x0][0x178], !P5 ;  /* 0x00005e001d007a0c */ /* 0x040fe40006fa1270 */
[----:B------:R-:W-:Y:S01]  /*61200*/  ISETP.LT.AND P2, PT, R28, c[0x0][0x178], !P6 ;  /* 0x00005e001c007a0c */ /* 0x000fe20007741270 */
[----:B------:R-:W-:Y:S01]  /*61210*/  IMAD.WIDE R22, R0, 0x2, R18 ;  /* 0x0000000200167825 */ /* 0x000fe200078e0212 */
[----:B------:R-:W-:Y:S02]  /*61220*/  ISETP.LT.AND P6, PT, R29, c[0x0][0x178], !P6 ;  /* 0x00005e001d007a0c */ /* 0x000fe400077c1270 */
[----:B------:R-:W-:-:S02]  /*61230*/  IADD3 R2, R3, 0x1bf, RZ ;  /* 0x000001bf03027810 */ /* 0x000fc40007ffe0ff */
[----:B------:R-:W-:Y:S01]  /*61240*/  IADD3 R0, R0, c[0x0][0x198], RZ ;  /* 0x0000660000007a10 */ /* 0x000fe20007ffe0ff */
[----:B------:R-:W4:Y:S01]  /*61250*/  LDL.LU R25, [R1+0x5e8] ;  /* 0x0005e80001197983 */ /* 0x000f220000300800 */
[----:B------:R-:W-:Y:S01]  /*61260*/  ISETP.GE.AND P1, PT, R2, c[0x0][0x17c], PT ;  /* 0x00005f0002007a0c */ /* 0x000fe20003f26270 */
[----:B------:R-:W-:Y:S02]  /*61270*/  PRMT R2, R5, 0x7632, R2 ;  /* 0x0000763205027816 */ /* 0x000fe40000000002 */
[----:B------:R-:W-:Y:S01]  /*61280*/  IMAD.WIDE R20, R0, 0x2, R16 ;  /* 0x0000000200147825 */ /* 0x000fe200078e0210 */
[----:B------:R0:W-:Y:S01]  /*61290*/  @P5 STG.E.U16 [R22.64], R5 ;  /* 0x0000000516005986 */ /* 0x0001e2000c101506 */
[----:B------:R-:W-:-:S03]  /*612a0*/  ISETP.LT.AND P5, PT, R28, c[0x0][0x178], !P0 ;  /* 0x00005e001c007a0c */ /* 0x000fc600047a1270 */
[----:B------:R1:W-:Y:S01]  /*612b0*/  @P2 STG.E.U16 [R20.64], R8 ;  /* 0x0000000814002986 */ /* 0x0003e2000c101506 */
[----:B------:R-:W-:Y:S01]  /*612c0*/  ISETP.LT.AND P0, PT, R29, c[0x0][0x178], !P0 ;  /* 0x00005e001d007a0c */ /* 0x000fe20004701270 */
[C---:B0-----:R-:W-:Y:S01]  /*612d0*/  IMAD.WIDE R4, R0.reuse, 0x2, R18 ;  /* 0x0000000200047825 */ /* 0x041fe200078e0212 */
[----:B------:R-:W-:Y:S02]  /*612e0*/  IADD3 R0, R0, c[0x0][0x198], RZ ;  /* 0x0000660000007a10 */ /* 0x000fe40007ffe0ff */
[----:B-1----:R-:W-:Y:S02]  /*612f0*/  IADD3 R8, R3, 0x1c0, RZ ;  /* 0x000001c003087810 */ /* 0x002fe40007ffe0ff */
[----:B------:R0:W-:Y:S01]  /*61300*/  @P6 STG.E.U16 [R4.64], R2 ;  /* 0x0000000204006986 */ /* 0x0001e2000c101506 */
[----:B------:R-:W-:Y:S02]  /*61310*/  ISETP.LT.AND P6, PT, R28, c[0x0][0x178], !P3 ;  /* 0x00005e001c007a0c */ /* 0x000fe40005fc1270 */
[----:B------:R-:W-:Y:S01]  /*61320*/  ISETP.GE.AND P2, PT, R8, c[0x0][0x17c], PT ;  /* 0x00005f0008007a0c */ /* 0x000fe20003f46270 */
[----:B------:R-:W-:-:S02]  /*61330*/  IADD3 R8, R0, c[0x0][0x198], RZ ;  /* 0x0000660000087a10 */ /* 0x000fc40007ffe0ff */
[----:B0-----:R-:W-:-:S04]  /*61340*/  IMAD.WIDE R4, R0, 0x2, R16 ;  /* 0x0000000200047825 */ /* 0x001fc800078e0210 */
[----:B------:R-:W-:Y:S01]  /*61350*/  IMAD.WIDE R20, R8, 0x2, R16 ;  /* 0x0000000208147825 */ /* 0x000fe200078e0210 */
[----:B------:R-:W-:Y:S02]  /*61360*/  ISETP.LT.AND P3, PT, R29, c[0x0][0x178], !P3 ;  /* 0x00005e001d007a0c */ /* 0x000fe40005f61270 */
[----:B------:R-:W-:Y:S01]  /*61370*/  IADD3 R2, R3, 0x1c1, RZ ;  /* 0x000001c103027810 */ /* 0x000fe20007ffe0ff */
[----:B---3--:R0:W-:Y:S02]  /*61380*/  @P5 STG.E.U16 [R4.64], R26 ;  /* 0x0000001a04005986 */ /* 0x0081e4000c101506 */
[----:B0-----:R-:W-:Y:S01]  /*61390*/  IMAD.WIDE R4, R0, 0x2, R18 ;  /* 0x0000000200047825 */ /* 0x001fe200078e0212 */
[----:B------:R-:W-:Y:S02]  /*613a0*/  PRMT R0, R26, 0x7632, R0 ;  /* 0x000076321a007816 */ /* 0x000fe40000000000 */
[----:B------:R-:W3:Y:S04]  /*613b0*/  LDL.LU R26, [R1+0x38] ;  /* 0x00003800011a7983 */ /* 0x000ee80000300800 */
[----:B------:R-:W-:Y:S01]  /*613c0*/  @P0 STG.E.U16 [R4.64], R9 ;  /* 0x0000000904000986 */ /* 0x000fe2000c101506 */
[----:B------:R-:W-:Y:S01]  /*613d0*/  ISETP.LT.AND P0, PT, R28, c[0x0][0x178], !P4 ;  /* 0x00005e001c007a0c */ /* 0x000fe20006701270 */
[----:B------:R0:W-:Y:S01]  /*613e0*/  @P6 STG.E.U16 [R20.64], R0 ;  /* 0x0000000014006986 */ /* 0x0001e2000c101506 */
[----:B------:R-:W-:Y:S01]  /*613f0*/  ISETP.GE.AND P5, PT, R2, c[0x0][0x17c], PT ;  /* 0x00005f0002007a0c */ /* 0x000fe20003fa6270 */
[----:B------:R-:W-:Y:S01]  /*61400*/  PRMT R2, R9, 0x7632, R2 ;  /* 0x0000763209027816 */ /* 0x000fe20000000002 */
[----:B------:R-:W3:Y:S01]  /*61410*/  LDL.LU R24, [R1+0x5f8] ;  /* 0x0005f80001187983 */ /* 0x000ee20000300800 */
[C---:B0-----:R-:W-:Y:S01]  /*61420*/  IADD3 R0, R8.reuse, c[0x0][0x198], RZ ;  /* 0x0000660008007a10 */ /* 0x041fe20007ffe0ff */
[----:B------:R-:W-:-:S04]  /*61430*/  IMAD.WIDE R4, R8, 0x2, R18 ;  /* 0x0000000208047825 */ /* 0x000fc800078e0212 */
[----:B------:R-:W-:Y:S01]  /*61440*/  IMAD.WIDE R8, R0, 0x2, R16 ;  /* 0x0000000200087825 */ /* 0x000fe200078e0210 */
[----:B------:R0:W-:Y:S04]  /*61450*/  @P3 STG.E.U16 [R4.64], R2 ;  /* 0x0000000204003986 */ /* 0x0001e8000c101506 */
[----:B--2---:R1:W-:Y:S01]  /*61460*/  @P0 STG.E.U16 [R8.64], R27 ;  /* 0x0000001b08000986 */ /* 0x0043e2000c101506 */
[----:B0-----:R-:W-:-:S03]  /*61470*/  PRMT R2, R27, 0x7632, R2 ;  /* 0x000076321b027816 */ /* 0x001fc60000000002 */
[----:B-1----:R-:W2:Y:S01]  /*61480*/  LDL.LU R27, [R1+0x48] ;  /* 0x00004800011b7983 */ /* 0x002ea20000300800 */
[----:B------:R-:W-:Y:S01]  /*61490*/  ISETP.LT.AND P4, PT, R29, c[0x0][0x178], !P4 ;  /* 0x00005e001d007a0c */ /* 0x000fe20006781270 */
[----:B------:R-:W-:Y:S01]  /*614a0*/  IMAD.WIDE R20, R0, 0x2, R18 ;  /* 0x0000000200147825 */ /* 0x000fe200078e0212 */
[----:B------:R-:W-:-:S03]  /*614b0*/  ISETP.LT.AND P0, PT, R28, c[0x0][0x178], !P1 ;  /* 0x00005e001c007a0c */ /* 0x000fc60004f01270 */
[----:B------:R-:W-:Y:S01]  /*614c0*/  ISETP.LT.AND P1, PT, R29, c[0x0][0x178], !P1 ;  /* 0x00005e001d007a0c */ /* 0x000fe20004f21270 */
[----:B------:R-:W-:Y:S02]  /*614d0*/  IADD3 R8, R0, c[0x0][0x198], RZ ;  /* 0x0000660000087a10 */ /* 0x000fe40007ffe0ff */
[C---:B------:R-:W-:Y:S02]  /*614e0*/  IADD3 R22, R3.reuse, 0x1c3, RZ ;  /* 0x000001c303167810 */ /* 0x040fe40007ffe0ff */
[----:B------:R-:W-:Y:S02]  /*614f0*/  IADD3 R12, R3, 0x1c2, RZ ;  /* 0x000001c2030c7810 */ /* 0x000fe40007ffe0ff */
[----:B------:R-:W-:Y:S01]  /*61500*/  IADD3 R0, R8, c[0x0][0x198], RZ ;  /* 0x0000660008007a10 */ /* 0x000fe20007ffe0ff */
[----:B------:R0:W-:Y:S01]  /*61510*/  @P4 STG.E.U16 [R20.64], R13 ;  /* 0x0000000d14004986 */ /* 0x0001e2000c101506 */
[----:B------:R-:W-:Y:S01]  /*61520*/  ISETP.LT.AND P4, PT, R28, c[0x0][0x178], !P2 ;  /* 0x00005e001c007a0c */ /* 0x000fe20005781270 */
[----:B------:R-:W-:Y:S01]  /*61530*/  ISETP.LT.AND P2, PT, R29, c[0x0][0x178], !P2 ;  /* 0x00005e001d007a0c */ /* 0x000fe20005741270 */
[----:B------:R-:W-:Y:S01]  /*61540*/  ISETP.GE.AND P3, PT, R22, c[0x0][0x17c], PT ;  /* 0x00005f0016007a0c */ /* 0x000fe20003f66270 */
[----:B------:R-:W-:Y:S01]  /*61550*/  IMAD.WIDE R4, R8, 0x2, R16 ;  /* 0x0000000208047825 */ /* 0x000fe200078e0210 */
[----:B------:R-:W-:-:S02]  /*61560*/  ISETP.GE.AND P6, PT, R12, c[0x0][0x17c], PT ;  /* 0x00005f000c007a0c */ /* 0x000fc40003fc6270 */
[----:B------:R-:W-:Y:S01]  /*61570*/  PRMT R22, R13, 0x7632, R22 ;  /* 0x000076320d167816 */ /* 0x000fe20000000016 */
[----:B------:R-:W-:Y:S01]  /*61580*/  IMAD.WIDE R8, R8, 0x2, R18 ;  /* 0x0000000208087825 */ /* 0x000fe200078e0212 */
[----:B------:R-:W-:Y:S03]  /*61590*/  @P0 STG.E.U16 [R4.64], R2 ;  /* 0x0000000204000986 */ /* 0x000fe6000c101506 */
[----:B0-----:R-:W-:-:S04]  /*615a0*/  IMAD.WIDE R12, R0, 0x2, R16 ;  /* 0x00000002000c7825 */ /* 0x001fc800078e0210 */
[----:B------:R-:W-:Y:S01]  /*615b0*/  IMAD.WIDE R20, R0, 0x2, R18 ;  /* 0x0000000200147825 */ /* 0x000fe200078e0212 */
[----:B------:R0:W-:Y:S03]  /*615c0*/  @P1 STG.E.U16 [R8.64], R22 ;  /* 0x0000001608001986 */ /* 0x0001e6000c101506 */
[----:B----4-:R1:W-:Y:S01]  /*615d0*/  @P4 STG.E.U16 [R12.64], R25 ;  /* 0x000000190c004986 */ /* 0x0103e2000c101506 */
[----:B------:R-:W-:Y:S01]  /*615e0*/  ISETP.LT.AND P1, PT, R28, c[0x0][0x178], !P5 ;  /* 0x00005e001c007a0c */ /* 0x000fe20006f21270 */
[----:B------:R-:W-:Y:S01]  /*615f0*/  ISETP.LT.AND P5, PT, R29, c[0x0][0x178], !P5 ;  /* 0x00005e001d007a0c */ /* 0x000fe20006fa1270 */
[----:B0-----:R-:W-:Y:S02]  /*61600*/  IADD3 R8, R0, c[0x0][0x198], RZ ;  /* 0x0000660000087a10 */ /* 0x001fe40007ffe0ff */
[----:B-1----:R-:W-:-:S03]  /*61610*/  IADD3 R12, R3, 0x1c5, RZ ;  /* 0x000001c5030c7810 */ /* 0x002fc60007ffe0ff */
[----:B------:R-:W-:Y:S01]  /*61620*/  IMAD.WIDE R4, R8, 0x2, R16 ;  /* 0x0000000208047825 */ /* 0x000fe200078e0210 */
[----:B------:R-:W-:Y:S01]  /*61630*/  ISETP.GE.AND P4, PT, R12, c[0x0][0x17c], PT ;  /* 0x00005f000c007a0c */ /* 0x000fe20003f86270 */
[----:B---3--:R0:W-:Y:S01]  /*61640*/  @P2 STG.E.U16 [R20.64], R26 ;  /* 0x0000001a14002986 */ /* 0x0081e2000c101506 */
[----:B------:R-:W-:Y:S02]  /*61650*/  PRMT R2, R26, 0x7632, R2 ;  /* 0x000076321a027816 */ /* 0x000fe40000000002 */
[----:B------:R-:W-:Y:S01]  /*61660*/  ISETP.LT.AND P2, PT, R28, c[0x0][0x178], !P6 ;  /* 0x00005e001c007a0c */ /* 0x000fe20007741270 */
[----:B------:R-:W-:Y:S01]  /*61670*/  ISETP.LT.AND P6, PT, R29, c[0x0][0x178], !P6 ;  /* 0x00005e001d007a0c */ /* 0x000fe200077c1270 */
[----:B0-----:R-:W-:Y:S02]  /*61680*/  PRMT R20, R25, 0x7632, R20 ;  /* 0x0000763219147816 */ /* 0x001fe40000000014 */
[----:B------:R-:W3:Y:S01]  /*61690*/  LDL.LU R25, [R1+0x608] ;  /* 0x0006080001197983 */ /* 0x000ee20000300800 */
[----:B------:R-:W4:Y:S01]  /*616a0*/  LDL.LU R26, [R1+0x68] ;  /* 0x00006800011a7983 */ /* 0x000f220000300800 */
[C---:B------:R-:W-:Y:S01]  /*616b0*/  IADD3 R21, R8.reuse, c[0x0][0x198], RZ ;  /* 0x0000660008157a10 */ /* 0x040fe20007ffe0ff */
[----:B------:R-:W-:Y:S01]  /*616c0*/  IMAD.WIDE R8, R8, 0x2, R18 ;  /* 0x0000000208087825 */ /* 0x000fe200078e0212 */
[----:B------:R0:W-:Y:S03]  /*616d0*/  @P1 STG.E.U16 [R4.64], R20 ;  /* 0x0000001404001986 */ /* 0x0001e6000c101506 */
[C---:B------:R-:W-:Y:S01]  /*616e0*/  IMAD.WIDE R12, R21.reuse, 0x2, R16 ;  /* 0x00000002150c7825 */ /* 0x040fe200078e0210 */
[----:B------:R-:W-:Y:S04]  /*616f0*/  @P5 STG.E.U16 [R8.64], R2 ;  /* 0x0000000208005986 */ /* 0x000fe8000c101506 */
[----:B------:R1:W-:Y:S01]  /*61700*/  @P2 STG.E.U16 [R12.64], R24 ;  /* 0x000000180c002986 */ /* 0x0003e2000c101506 */
[----:B0-----:R-:W-:-:S05]  /*61710*/  IMAD.WIDE R4, R21, 0x2, R18 ;  /* 0x0000000215047825 */ /* 0x001fca00078e0212 */
[----:B--2---:R0:W-:Y:S01]  /*61720*/  @P6 STG.E.U16 [R4.64], R27 ;  /* 0x0000001b04006986 */ /* 0x0041e2000c101506 */
[----:B-1----:R-:W-:-:S03]  /*61730*/  PRMT R12, R27, 0x7632, R12 ;  /* 0x000076321b0c7816 */ /* 0x002fc6000000000c */
[----:B0-----:R-:W2:Y:S01]  /*61740*/  LDL.LU R27, [R1+0x618] ;  /* 0x00061800011b7983 */ /* 0x001ea20000300800 */
[C---:B------:R-:W-:Y:S02]  /*61750*/  IADD3 R0, R3.reuse, 0x1c6, RZ ;  /* 0x000001c603007810 */ /* 0x040fe40007ffe0ff */
[C---:B------:R-:W-:Y:S02]  /*61760*/  IADD3 R23, R3.reuse, 0x1c4, RZ ;  /* 0x000001c403177810 */ /* 0x040fe40007ffe0ff */
[----:B------:R-:W-:Y:S01]  /*61770*/  ISETP.GE.AND P1, PT, R0, c[0x0][0x17c], PT ;  /* 0x00005f0000007a0c */ /* 0x000fe20003f26270 */
[----:B------:R-:W-:Y:S01]  /*61780*/  IADD3 R0, R3, 0x1c7, RZ ;  /* 0x000001c703007810 */ /* 0x000fe20007ffe0ff */
[----:B------:R-:W-:Y:S01]  /*61790*/  ISETP.LT.AND P5, PT, R28, c[0x0][0x178], !P3 ;  /* 0x00005e001c007a0c */ /* 0x000fe20005fa1270 */
[----:B------:R-:W-:Y:S01]  /*617a0*/  ISETP.LT.AND P3, PT, R29, c[0x0][0x178], !P3 ;  /* 0x00005e001d007a0c */ /* 0x000fe20005f61270 */
[----:B------:R-:W-:Y:S02]  /*617b0*/  ISETP.GE.AND P0, PT, R23, c[0x0][0x17c], PT ;  /* 0x00005f0017007a0c */ /* 0x000fe40003f06270 */
[----:B------:R-:W-:Y:S01]  /*617c0*/  ISETP.GE.AND P2, PT, R0, c[0x0][0x17c], PT ;  /* 0x00005f0000007a0c */ /* 0x000fe20003f46270 */
[----:B------:R-:W-:Y:S01]  /*617d0*/  IADD3 R0, R21, c[0x0][0x198], RZ ;  /* 0x0000660015007a10 */ /* 0x000fe20007ffe0ff */
[----:B------:R-:W2:Y:S01]  /*617e0*/  LDL.LU R23, [R1+0xc8] ;  /* 0x0000c80001177983 */ /* 0x000ea20000300800 */
[----:B------:R-:W-:-:S02]  /*617f0*/  ISETP.LT.AND P6, PT, R28, c[0x0][0x178], !P0 ;  /* 0x00005e001c007a0c */ /* 0x000fc400047c1270 */
[----:B------:R-:W-:Y:S01]  /*61800*/  PRMT R2, R24, 0x7632, R2 ;  /* 0x0000763218027816 */ /* 0x000fe20000000002 */
[----:B------:R-:W-:Y:S02]  /*61810*/  ISETP.LT.AND P0, PT, R29, c[0x0][0x178], !P0 ;  /* 0x00005e001d007a0c */ /* 0x000fe40004701270 */
[----:B------:R-:W-:-:S04]  /*61820*/  IMAD.WIDE R8, R0, 0x2, R16 ;  /* 0x0000000200087825 */ /* 0x000fc800078e0210 */
[C---:B------:R-:W-:Y:S01]  /*61830*/  IMAD.WIDE R4, R0.reuse, 0x2, R18 ;  /* 0x0000000200047825 */ /* 0x040fe200078e0212 */
[----:B------:R-:W-:Y:S01]  /*61840*/  IADD3 R0, R0, c[0x0][0x198], RZ ;  /* 0x0000660000007a10 */ /* 0x000fe20007ffe0ff */
[----:B------:R-:W2:Y:S04]  /*61850*/  LDL.LU R24, [R1+0x628] ;  /* 0x0006280001187983 */ /* 0x000ea80000300800 */
[----:B------:R-:W-:Y:S01]  /*61860*/  @P5 STG.E.U16 [R8.64], R2 ;  /* 0x0000000208005986 */ /* 0x000fe2000c101506 */
[----:B------:R0:W-:Y:S01]  /*61870*/  @P3 STG.E.U16 [R4.64], R12 ;  /* 0x0000000c04003986 */ /* 0x0001e2000c101506 */
[----:B------:R-:W-:Y:S01]  /*61880*/  ISETP.LT.AND P3, PT, R28, c[0x0][0x178], !P4 ;  /* 0x00005e001c007a0c */ /* 0x000fe20006761270 */
[----:B0-----:R-:W-:Y:S01]  /*61890*/  IMAD.WIDE R4, R0, 0x2, R16 ;  /* 0x0000000200047825 */ /* 0x001fe200078e0210 */
[----:B------:R-:W-:-:S03]  /*618a0*/  IADD3 R2, R3, 0x1c9, RZ ;  /* 0x000001c903027810 */ /* 0x000fc60007ffe0ff */
[C---:B------:R-:W-:Y:S01]  /*618b0*/  IMAD.WIDE R8, R0.reuse, 0x2, R18 ;  /* 0x0000000200087825 */ /* 0x040fe200078e0212 */
[----:B------:R-:W-:Y:S02]  /*618c0*/  IADD3 R0, R0, c[0x0][0x198], RZ ;  /* 0x0000660000007a10 */ /* 0x000fe40007ffe0ff */
[----:B------:R-:W-:Y:S01]  /*618d0*/  ISETP.LT.AND P4, PT, R29, c[0x0][0x178], !P4 ;  /* 0x00005e001d007a0c */ /* 0x000fe20006781270 */
[----:B---3--:R-:W-:Y:S01]  /*618e0*/  @P6 STG.E.U16 [R4.64], R25 ;  /* 0x0000001904006986 */ /* 0x008fe2000c101506 */
[----:B------:R-:W-:Y:S01]  /*618f0*/  ISETP.GE.AND P6, PT, R2, c[0x0][0x17c], PT ;  /* 0x00005f0002007a0c */ /* 0x000fe20003fc6270 */
[----:B----4-:R0:W-:Y:S01]  /*61900*/  @P0 STG.E.U16 [R8.64], R26 ;  /* 0x0000001a08000986 */ /* 0x0101e2000c101506 */
[----:B------:R-:W-:Y:S02]  /*61910*/  PRMT R2, R26, 0x7632, R2 ;  /* 0x000076321a027816 */ /* 0x000fe40000000002 */
[----:B------:R-:W-:Y:S02]  /*61920*/  ISETP.LT.AND P0, PT, R28, c[0x0][0x178], !P1 ;  /* 0x00005e001c007a0c */ /* 0x000fe40004f01270 */
[----:B------:R-:W-:Y:S01]  /*61930*/  PRMT R12, R25, 0x7632, R12 ;  /* 0x00007632190c7816 */ /* 0x000fe2000000000c */
[----:B0-----:R-:W3:Y:S01]  /*61940*/  LDL.LU R26, [R1+0xb8] ;  /* 0x0000b800011a7983 */ /* 0x001ee20000300800 */
[----:B------:R-:W-:-:S04]  /*61950*/  IMAD.WIDE R4, R0, 0x2, R16 ;  /* 0x0000000200047825 */ /* 0x000fc800078e0210 */
[C---:B------:R-:W-:Y:S01]  /*61960*/  IMAD.WIDE R8, R0.reuse, 0x2, R18 ;  /* 0x0000000200087825 */ /* 0x040fe200078e0212 */
[----:B------:R-:W-:Y:S01]  /*61970*/  IADD3 R0, R0, c[0x0][0x198], RZ ;  /* 0x0000660000007a10 */ /* 0x000fe20007ffe0ff */
[----:B------:R-:W4:Y:S04]  /*61980*/  LDL.LU R25, [R1+0x638] ;  /* 0x0006380001197983 */ /* 0x000f280000300800 */
[----:B------:R0:W-:Y:S01]  /*61990*/  @P3 STG.E.U16 [R4.64], R12 ;  /* 0x0000000c04003986 */ /* 0x0001e2000c101506 */
[----:B------:R-:W-:Y:S02]  /*619a0*/  @P4 STG.E.U16 [R8.64], R2 ;  /* 0x0000000208004986 */ /* 0x000fe4000c101506 */
[----:B0-----:R-:W-:Y:S01]  /*619b0*/  IMAD.WIDE R4, R0, 0x2, R16 ;  /* 0x0000000200047825 */ /* 0x001fe200078e0210 */
[----:B------:R-:W-:-:S04]  /*619c0*/  IADD3 R12, R3, 0x1ca, RZ ;  /* 0x000001ca030c7810 */ /* 0x000fc80007ffe0ff */
[----:B------:R-:W-:Y:S01]  /*619d0*/  ISETP.GE.AND P3, PT, R12, c[0x0][0x17c], PT ;  /* 0x00005f000c007a0c */ /* 0x000fe20003f66270 */
[----:B--2---:R0:W-:Y:S01]  /*619e0*/  @P0 STG.E.U16 [R4.64], R27 ;  /* 0x0000001b04000986 */ /* 0x0041e2000c101506 */
[C---:B------:R-:W-:Y:S01]  /*619f0*/  IADD3 R12, R0.reuse, c[0x0][0x198], RZ ;  /* 0x00006600000c7a10 */ /* 0x040fe20007ffe0ff */
[----:B0-----:R-:W-:Y:S01]  /*61a00*/  IMAD.WIDE R4, R0, 0x2, R18 ;  /* 0x0000000200047825 */ /* 0x001fe200078e0212 */
[----:B------:R-:W-:Y:S02]  /*61a10*/  PRMT R0, R27, 0x7632, R0 ;  /* 0x000076321b007816 */ /* 0x000fe40000000000 */
[----:B------:R-:W2:Y:S01]  /*61a20*/  LDL.LU R27, [R1+0xa8] ;  /* 0x0000a800011b7983 */ /* 0x000ea20000300800 */
[----:B------:R-:W-:Y:S02]  /*61a30*/  ISETP.LT.AND P1, PT, R29, c[0x0][0x178], !P1 ;  /* 0x00005e001d007a0c */ /* 0x000fe40004f21270 */
[----:B------:R-:W-:Y:S02]  /*61a40*/  ISETP.LT.AND P4, PT, R28, c[0x0][0x178], !P2 ;  /* 0x00005e001c007a0c */ /* 0x000fe40005781270 */
[----:B------:R-:W-:Y:S01]  /*61a50*/  IADD3 R13, R3, 0x1c8, RZ ;  /* 0x000001c8030d7810 */ /* 0x000fe20007ffe0ff */
[----:B------:R-:W-:-:S03]  /*61a60*/  IMAD.WIDE R8, R12, 0x2, R16 ;  /* 0x000000020c087825 */ /* 0x000fc600078e0210 */
[----:B------:R-:W-:Y:S02]  /*61a70*/  ISETP.GE.AND P5, PT, R13, c[0x0][0x17c], PT ;  /* 0x00005f000d007a0c */ /* 0x000fe40003fa6270 */
[----:B------:R-:W-:Y:S02]  /*61a80*/  ISETP.LT.AND P2, PT, R29, c[0x0][0x178], !P2 ;  /* 0x00005e001d007a0c */ /* 0x000fe40005741270 */
[----:B------:R-:W-:Y:S01]  /*61a90*/  IADD3 R2, R3, 0x1cb, RZ ;  /* 0x000001cb03027810 */ /* 0x000fe20007ffe0ff */
[----:B------:R-:W-:Y:S01]  /*61aa0*/  @P1 STG.E.U16 [R4.64], R23 ;  /* 0x0000001704001986 */ /* 0x000fe2000c101506 */
[----:B------:R-:W-:Y:S01]  /*61ab0*/  ISETP.LT.AND P1, PT, R28, c[0x0][0x178], !P5 ;  /* 0x00005e001c007a0c */ /* 0x000fe20006f21270 */
[----:B------:R0:W-:Y:S01]  /*61ac0*/  @P4 STG.E.U16 [R8.64], R0 ;  /* 0x0000000008004986 */ /* 0x0001e2000c101506 */
[----:B------:R-:W-:Y:S02]  /*61ad0*/  ISETP.LT.AND P5, PT, R29, c[0x0][0x178], !P5 ;  /* 0x00005e001d007a0c */ /* 0x000fe40006fa1270 */
[----:B------:R-:W-:Y:S01]  /*61ae0*/  ISETP.GE.AND P0, PT, R2, c[0x0][0x17c], PT ;  /* 0x00005f0002007a0c */ /* 0x000fe20003f06270 */
[----:B------:R-:W-:Y:S01]  /*61af0*/  PRMT R2, R23, 0x7632, R2 ;  /* 0x0000763217027816 */ /* 0x000fe20000000002 */
[C---:B0-----:R-:W-:Y:S01]  /*61b00*/  IADD3 R0, R12.reuse, c[0x0][0x198], RZ ;  /* 0x000066000c007a10 */ /* 0x041fe20007ffe0ff */
[----:B------:R-:W-:-:S04]  /*61b10*/  IMAD.WIDE R4, R12, 0x2, R18 ;  /* 0x000000020c047825 */ /* 0x000fc800078e0212 */
[----:B------:R-:W-:-:S04]  /*61b20*/  IMAD.WIDE R8, R0, 0x2, R16 ;  /* 0x0000000200087825 */ /* 0x000fc800078e0210 */
[----:B------:R-:W-:Y:S01]  /*61b30*/  IMAD.WIDE R12, R0, 0x2, R18 ;  /* 0x00000002000c7825 */ /* 0x000fe200078e0212 */
[----:B------:R-:W-:Y:S03]  /*61b40*/  @P2 STG.E.U16 [R4.64], R2 ;  /* 0x0000000204002986 */ /* 0x000fe6000c101506 */
[----:B------:R0:W-:Y:S01]  /*61b50*/  @P1 STG.E.U16 [R8.64], R24 ;  /* 0x0000001808001986 */ /* 0x0001e2000c101506 */
[----:B------:R-:W-:Y:S01]  /*61b60*/  ISETP.LT.AND P1, PT, R28, c[0x0][0x178], !P6 ;  /* 0x00005e001c007a0c */ /* 0x000fe20007721270 */
[----:B------:R-:W-:Y:S01]  /*61b70*/  ISETP.LT.AND P6, PT, R29, c[0x0][0x178], !P6 ;  /* 0x00005e001d007a0c */ /* 0x000fe200077c1270 */
[----:B0-----:R-:W-:Y:S01]  /*61b80*/  IADD3 R8, R0, c[0x0][0x198], RZ ;  /* 0x0000660000087a10 */ /* 0x001fe20007ffe0ff */
[----:B------:R-:W-:Y:S02]  /*61b90*/  PRMT R0, R24, 0x7632, R0 ;  /* 0x0000763218007816 */ /* 0x000fe40000000000 */
[----:B------:R-:W2:Y:S01]  /*61ba0*/  LDL.LU R24, [R1+0x648] ;  /* 0x0006480001187983 */ /* 0x000ea20000300800 */
[----:B------:R-:W-:-:S02]  /*61bb0*/  IADD3 R2, R8, c[0x0][0x198], RZ ;  /* 0x0000660008027a10 */ /* 0x000fc40007ffe0ff */
[C---:B------:R-:W-:Y:S02]  /*61bc0*/  IADD3 R20, R3.reuse, 0x1cc, RZ ;  /* 0x000001cc03147810 */ /* 0x040fe40007ffe0ff */
[----:B------:R-:W-:Y:S01]  /*61bd0*/  IADD3 R21, R3, 0x1cd, RZ ;  /* 0x000001cd03157810 */ /* 0x000fe20007ffe0ff */
[----:B------:R-:W-:-:S04]  /*61be0*/  IMAD.WIDE R4, R8, 0x2, R16 ;  /* 0x0000000208047825 */ /* 0x000fc800078e0210 */
[--C-:B------:R-:W-:Y:S01]  /*61bf0*/  IMAD.WIDE R8, R8, 0x2, R18.reuse ;  /* 0x0000000208087825 */ /* 0x100fe200078e0212 */
[----:B------:R-:W-:Y:S02]  /*61c00*/  ISETP.GE.AND P4, PT, R20, c[0x0][0x17c], PT ;  /* 0x00005f0014007a0c */ /* 0x000fe40003f86270 */
[----:B------:R-:W-:Y:S01]  /*61c10*/  ISETP.GE.AND P2, PT, R21, c[0x0][0x17c], PT ;  /* 0x00005f0015007a0c */ /* 0x000fe20003f46270 */
[----:B------:R-:W-:Y:S01]  /*61c20*/  IMAD.WIDE R20, R2, 0x2, R18 ;  /* 0x0000000202147825 */ /* 0x000fe200078e0212 */
[----:B---3--:R0:W-:Y:S01]  /*61c30*/  @P5 STG.E.U16 [R12.64], R26 ;  /* 0x0000001a0c005986 */ /* 0x0081e2000c101506 */
[----:B------:R-:W-:Y:S02]  /*61c40*/  PRMT R22, R26, 0x7632, R22 ;  /* 0x000076321a167816 */ /* 0x000fe40000000016 */
[----:B------:R-:W-:Y:S01]  /*61c50*/  ISETP.LT.AND P5, PT, R28, c[0x0][0x178], !P3 ;  /* 0x00005e001c007a0c */ /* 0x000fe20005fa1270 */
[----:B------:R-:W-:Y:S01]  /*61c60*/  ISETP.LT.AND P3, PT, R29, c[0x0][0x178], !P3 ;  /* 0x00005e001d007a0c */ /* 0x000fe20005f61270 */
[----:B0-----:R-:W3:Y:S01]  /*61c70*/  LDL.LU R26, [R1+0x98] ;  /* 0x00009800011a7983 */ /* 0x001ee20000300800 */
[----:B------:R-:W-:-:S03]  /*61c80*/  IMAD.WIDE R12, R2, 0x2, R16 ;  /* 0x00000002020c7825 */ /* 0x000fc600078e0210 */
[----:B------:R0:W-:Y:S01]  /*61c90*/  @P1 STG.E.U16 [R4.64], R0 ;  /* 0x0000000004001986 */ /* 0x0001e2000c101506 */
[----:B------:R-:W-:Y:S06]  /*61ca0*/  @P6 STG.E.U16 [R8.64], R22 ;  /* 0x0000001608006986 */ /* 0x000fec000c101506 */
[----:B----4-:R-:W-:Y:S04]  /*61cb0*/  @P5 STG.E.U16 [R12.64], R25 ;  /* 0x000000190c005986 */ /* 0x010fe8000c101506 */
[----:B--2---:R1:W-:Y:S01]  /*61cc0*/  @P3 STG.E.U16 [R20.64], R27 ;  /* 0x0000001b14003986 */ /* 0x0043e2000c101506 */
[----:B0-----:R-:W-:-:S02]  /*61cd0*/  PRMT R0, R27, 0x7632, R0 ;  /* 0x000076321b007816 */ /* 0x001fc40000000000 */
[----:B-1----:R-:W-:Y:S02]  /*61ce0*/  PRMT R20, R25, 0x7632, R20 ;  /* 0x0000763219147816 */ /* 0x002fe40000000014 */
[----:B------:R-:W2:Y:S01]  /*61cf0*/  LDL.LU R25, [R1+0x658] ;  /* 0x0006580001197983 */ /* 0x000ea20000300800 */
[----:B------:R-:W4:Y:S01]  /*61d00*/  LDL.LU R27, [R1+0x88] ;  /* 0x00008800011b7983 */ /* 0x000f220000300800 */
[----:B------:R-:W-:Y:S02]  /*61d10*/  ISETP.LT.AND P5, PT, R28, c[0x0][0x178], !P0 ;  /* 0x00005e001c007a0c */ /* 0x000fe400047a1270 */
[----:B------:R-:W-:Y:S01]  /*61d20*/  IADD3 R8, R2, c[0x0][0x198], RZ ;  /* 0x0000660002087a10 */ /* 0x000fe20007ffe0ff */
[C---:B------:R-:W-:Y:S01]  /*61d30*/  ISETP.LT.AND P0, PT, R29.reuse, c[0x0][0x178], !P0 ;  /* 0x00005e001d007a0c */ /* 0x040fe20004701270 */
[----:B------:R-:W-:Y:S01]  /*61d40*/  ISETP.LT.AND P6, PT, R28, c[0x0][0x178], !P4 ;  /* 0x00005e001c007a0c */ /* 0x000fe200067c1270 */
[----:B------:R-:W-:Y:S01]  /*61d50*/  ISETP.LT.AND P4, PT, R29, c[0x0][0x178], !P4 ;  /* 0x00005e001d007a0c */ /* 0x000fe20006781270 */
[----:B------:R-:W-:-:S02]  /*61d60*/  IADD3 R12, R3, 0x1cf, RZ ;  /* 0x000001cf030c7810 */ /* 0x000fc40007ffe0ff */
[C---:B------:R-:W-:Y:S01]  /*61d70*/  IADD3 R21, R8.reuse, c[0x0][0x198], RZ ;  /* 0x0000660008157a10 */ /* 0x040fe20007ffe0ff */
[----:B------:R-:W-:-:S04]  /*61d80*/  IMAD.WIDE R4, R8, 0x2, R16 ;  /* 0x0000000208047825 */ /* 0x000fc800078e0210 */
[----:B------:R-:W-:Y:S01]  /*61d90*/  IMAD.WIDE R8, R8, 0x2, R18 ;  /* 0x0000000208087825 */ /* 0x000fe200078e0212 */
[----:B------:R-:W-:-:S03]  /*61da0*/  ISETP.GE.AND P3, PT, R12, c[0x0][0x17c], PT ;  /* 0x00005f000c007a0c */ /* 0x000fc60003f66270 */
[----:B------:R-:W-:Y:S01]  /*61db0*/  IMAD.WIDE R12, R21, 0x2, R16 ;  /* 0x00000002150c7825 */ /* 0x000fe200078e0210 */
[----:B------:R0:W-:Y:S03]  /*61dc0*/  @P5 STG.E.U16 [R4.64], R20 ;  /* 0x0000001404005986 */ /* 0x0001e6000c101506 */
[----:B------:R1:W-:Y:S01]  /*61dd0*/  @P0 STG.E.U16 [R8.64], R0 ;  /* 0x0000000008000986 */ /* 0x0003e2000c101506 */
[C---:B------:R-:W-:Y:S02]  /*61de0*/  IADD3 R23, R3.reuse, 0x1ce, RZ ;  /* 0x000001ce03177810 */ /* 0x040fe40007ffe0ff */
[----:B------:R-:W-:Y:S01]  /*61df0*/  IADD3 R2, R3, 0x1d0, RZ ;  /* 0x000001d003027810 */ /* 0x000fe20007ffe0ff */
[----:B0-----:R-:W-:Y:S01]  /*61e00*/  IMAD.WIDE R4, R21, 0x2, R18 ;  /* 0x0000000215047825 */ /* 0x001fe200078e0212 */
[----:B-1----:R-:W-:Y:S02]  /*61e10*/  IADD3 R0, R3, 0x1d1, RZ ;  /* 0x000001d103007810 */ /* 0x002fe40007ffe0ff */
[----:B------:R-:W-:-:S02]  /*61e20*/  ISETP.GE.AND P1, PT, R23, c[0x0][0x17c], PT ;  /* 0x00005f0017007a0c */ /* 0x000fc40003f26270 */
[----:B------:R-:W-:Y:S01]  /*61e30*/  ISETP.GE.AND P0, PT, R0, c[0x0][0x17c], PT ;  /* 0x00005f0000007a0c */ /* 0x000fe20003f06270 */
[----:B------:R0:W-:Y:S01]  /*61e40*/  @P6 STG.E.U16 [R12.64], R24 ;  /* 0x000000180c006986 */ /* 0x0001e2000c101506 */
[----:B------:R-:W-:Y:S01]  /*61e50*/  ISETP.LT.AND P6, PT, R28, c[0x0][0x178], !P2 ;  /* 0x00005e001c007a0c */ /* 0x000fe200057c1270 */
[----:B------:R-:W-:Y:S01]  /*61e60*/  ISETP.LT.AND P2, PT, R29, c[0x0][0x178], !P2 ;  /* 0x00005e001d007a0c */ /* 0x000fe20005741270 */
[----:B------:R-:W-:Y:S02]  /*61e70*/  IADD3 R0, R21, c[0x0][0x198], RZ ;  /* 0x0000660015007a10 */ /* 0x000fe40007ffe0ff */
[----:B------:R-:W-:Y:S01]  /*61e80*/  ISETP.GE.AND P5, PT, R2, c[0x0][0x17c], PT ;  /* 0x00005f0002007a0c */ /* 0x000fe20003fa6270 */
[----:B------:R-:W-:Y:S02]  /*61e90*/  PRMT R2, R24, 0x7632, R2 ;  /* 0x0000763218027816 */ /* 0x000fe40000000002 */
[----:B------:R-:W-:Y:S01]  /*61ea0*/  IMAD.WIDE R8, R0, 0x2, R16 ;  /* 0x0000000200087825 */ /* 0x000fe200078e0210 */
[----:B---3--:R1:W-:Y:S01]  /*61eb0*/  @P4 STG.E.U16 [R4.64], R26 ;  /* 0x0000001a04004986 */ /* 0x0083e2000c101506 */
[----:B0-----:R-:W-:-:S02]  /*61ec0*/  PRMT R12, R26, 0x7632, R12 ;  /* 0x000076321a0c7816 */ /* 0x001fc4000000000c */
[----:B------:R-:W-:Y:S01]  /*61ed0*/  ISETP.LT.AND P4, PT, R28, c[0x0][0x178], !P1 ;  /* 0x00005e001c007a0c */ /* 0x000fe20004f81270 */
[----:B------:R-:W-:Y:S01]  /*61ee0*/  ISETP.LT.AND P1, PT, R29, c[0x0][0x178], !P1 ;  /* 0x00005e001d007a0c */ /* 0x000fe20004f21270 */
[----:B-1----:R-:W3:Y:S01]  /*61ef0*/  LDL.LU R26, [R1+0x668] ;  /* 0x00066800011a7983 */ /* 0x002ee20000300800 */
[----:B------:R-:W3:Y:S02]  /*61f00*/  LDL.LU R23, [R1+0x78] ;  /* 0x0000780001177983 */ /* 0x000ee40000300800 */
[C---:B------:R-:W-:Y:S01]  /*61f10*/  IMAD.WIDE R4, R0.reuse, 0x2, R18 ;  /* 0x0000000200047825 */ /* 0x040fe200078e0212 */
[----:B------:R-:W-:Y:S01]  /*61f20*/  IADD3 R0, R0, c[0x0][0x198], RZ ;  /* 0x0000660000007a10 */ /* 0x000fe20007ffe0ff */
[----:B------:R-:W-:Y:S03]  /*61f30*/  @P6 STG.E.U16 [R8.64], R2 ;  /* 0x0000000208006986 */ /* 0x000fe6000c101506 */
[----:B------:R0:W-:Y:S01]  /*61f40*/  @P2 STG.E.U16 [R4.64], R12 ;  /* 0x0000000c04002986 */ /* 0x0001e2000c101506 */
[----:B------:R-:W3:Y:S01]  /*61f50*/  LDL.LU R24, [R1+0x688] ;  /* 0x0006880001187983 */ /* 0x000ee20000300800 */
[----:B0-----:R-:W-:Y:S01]  /*61f60*/  IMAD.WIDE R4, R0, 0x2, R16 ;  /* 0x0000000200047825 */ /* 0x001fe200078e0210 */
[----:B------:R-:W-:-:S03]  /*61f70*/  IADD3 R2, R3, 0x1d3, RZ ;  /* 0x000001d303027810 */ /* 0x000fc60007ffe0ff */
[----:B------:R-:W-:Y:S01]  /*61f80*/  IMAD.WIDE R8, R0, 0x2, R18 ;  /* 0x0000000200087825 */ /* 0x000fe200078e0212 */
[----:B--2---:R-:W-:Y:S01]  /*61f90*/  @P4 STG.E.U16 [R4.64], R25 ;  /* 0x0000001904004986 */ /* 0x004fe2000c101506 */
[----:B------:R-:W-:-:S03]  /*61fa0*/  ISETP.GE.AND P4, PT, R2, c[0x0][0x17c], PT ;  /* 0x00005f0002007a0c */ /* 0x000fc60003f86270 */
[----:B----4-:R0:W-:Y:S01]  /*61fb0*/  @P1 STG.E.U16 [R8.64], R27 ;  /* 0x0000001b08001986 */ /* 0x0101e2000c101506 */
[----:B------:R-:W-:Y:S02]  /*61fc0*/  PRMT R2, R27, 0x7632, R2 ;  /* 0x000076321b027816 */ /* 0x000fe40000000002 */
[----:B0-----:R-:W2:Y:S01]  /*61fd0*/  LDL.LU R27, [R1+0x58] ;  /* 0x00005800011b7983 */ /* 0x001ea20000300800 */
[----:B------:R-:W-:Y:S01]  /*61fe0*/  ISETP.LT.AND P2, PT, R28, c[0x0][0x178], !P3 ;  /* 0x00005e001c007a0c */ /* 0x000fe20005f41270 */
[----:B------:R-:W-:Y:S01]  /*61ff0*/  ISETP.LT.AND P3, PT, R29, c[0x0][0x178], !P3 ;  /* 0x00005e001d007a0c */ /* 0x000fe20005f61270 */
[----:B------:R-:W-:Y:S02]  /*62000*/  IADD3 R0, R0, c[0x0][0x198], RZ ;  /* 0x0000660000007a10 */ /* 0x000fe40007ffe0ff */
[----:B------:R-:W-:Y:S02]  /*62010*/  ISETP.LT.AND P1, PT, R28, c[0x0][0x178], !P5 ;  /* 0x00005e001c007a0c */ /* 0x000fe40006f21270 */
[----:B------:R-:W-:Y:S01]  /*62020*/  PRMT R12, R25, 0x7632, R12 ;  /* 0x00007632190c7816 */ /* 0x000fe2000000000c */
[----:B------:R-:W-:-:S04]  /*62030*/  IMAD.WIDE R4, R0, 0x2, R16 ;  /* 0x0000000200047825 */ /* 0x000fc800078e0210 */
[C---:B------:R-:W-:Y:S01]  /*62040*/  IMAD.WIDE R8, R0.reuse, 0x2, R18 ;  /* 0x0000000200087825 */ /* 0x040fe200078e0212 */
[----:B------:R-:W-:Y:S02]  /*62050*/  IADD3 R0, R0, c[0x0][0x198], RZ ;  /* 0x0000660000007a10 */ /* 0x000fe40007ffe0ff */
[----:B------:R-:W-:Y:S02]  /*62060*/  ISETP.LT.AND P5, PT, R29, c[0x0][0x178], !P5 ;  /* 0x00005e001d007a0c */ /* 0x000fe40006fa1270 */
[----:B------:R-:W-:Y:S01]  /*62070*/  IADD3 R13, R3, 0x1d2, RZ ;  /* 0x000001d2030d7810 */ /* 0x000fe20007ffe0ff */
[----:B------:R-:W4:Y:S04]  /*62080*/  LDL.LU R25, [R1+0x698] ;  /* 0x0006980001197983 */ /* 0x000f280000300800 */
[----:B------:R0:W-:Y:S01]  /*62090*/  @P2 STG.E.U16 [R4.64], R12 ;  /* 0x0000000c04002986 */ /* 0x0001e2000c101506 */
[----:B------:R1:W-:Y:S01]  /*620a0*/  @P3 STG.E.U16 [R8.64], R2 ;  /* 0x0000000208003986 */ /* 0x0003e2000c101506 */
[----:B------:R-:W-:-:S02]  /*620b0*/  ISETP.LT.AND P3, PT, R28, c[0x0][0x178], !P0 ;  /* 0x00005e001c007a0c */ /* 0x000fc40004761270 */
[----:B------:R-:W-:Y:S02]  /*620c0*/  ISETP.GE.AND P6, PT, R13, c[0x0][0x17c], PT ;  /* 0x00005f000d007a0c */ /* 0x000fe40003fc6270 */
[----:B0-----:R-:W-:Y:S01]  /*620d0*/  IADD3 R12, R3, 0x1d4, RZ ;  /* 0x000001d4030c7810 */ /* 0x001fe20007ffe0ff */
[----:B------:R-:W-:-:S03]  /*620e0*/  IMAD.WIDE R4, R0, 0x2, R16 ;  /* 0x0000000200047825 */ /* 0x000fc600078e0210 */
[----:B------:R-:W-:Y:S01]  /*620f0*/  ISETP.GE.AND P2, PT, R12, c[0x0][0x17c], PT ;  /* 0x00005f000c007a0c */ /* 0x000fe20003f46270 */
[----:B------:R-:W-:Y:S01]  /*62100*/  IADD3 R12, R0, c[0x0][0x198], RZ ;  /* 0x00006600000c7a10 */ /* 0x000fe20007ffe0ff */
[----:B------:R-:W-:-:S04]  /*62110*/  ISETP.LT.AND P0, PT, R29, c[0x0][0x178], !P0 ;  /* 0x00005e001d007a0c */ /* 0x000fc80004701270 */
[----:B-1----:R-:W-:Y:S01]  /*62120*/  IMAD.WIDE R8, R12, 0x2, R16 ;  /* 0x000000020c087825 */ /* 0x002fe200078e0210 */
        /* <DEDUP_REMOVED lines=8> */
[----:B------:R-:W-:-:S02]  /*621b0*/  ISETP.LT.AND P6, PT, R29, c[0x0][0x178], !P6 ;  /* 0x00005e001d007a0c */ /* 0x000fc400077c1270 */
[----:B------:R-:W-:Y:S01]  /*621c0*/  ISETP.GE.AND P1, PT, R2, c[0x0][0x17c], PT ;  /* 0x00005f0002007a0c */ /* 0x000fe20003f26270 */
[----:B------:R-:W-:Y:S01]  /*621d0*/  PRMT R2, R23, 0x7632, R2 ;  /* 0x0000763217027816 */ /* 0x000fe20000000002 */
[C---:B0-----:R-:W-:Y:S01]  /*621e0*/  IADD3 R0, R12.reuse, c[0x0][0x198], RZ ;  /* 0x000066000c007a10 */ /* 0x041fe20007ffe0ff */
[----:B------:R-:W-:-:S04]  /*621f0*/  IMAD.WIDE R4, R12, 0x2, R18 ;  /* 0x000000020c047825 */ /* 0x000fc800078e0212 */
[----:B------:R-:W-:-:S04]  /*62200*/  IMAD.WIDE R8, R0, 0x2, R16 ;  /* 0x0000000200087825 */ /* 0x000fc800078e0210 */
[C---:B------:R-:W-:Y:S01]  /*62210*/  IMAD.WIDE R12, R0.reuse, 0x2, R18 ;  /* 0x00000002000c7825 */ /* 0x040fe200078e0212 */
[----:B------:R-:W-:Y:S03]  /*62220*/  @P0 STG.E.U16 [R4.64], R2 ;  /* 0x0000000204000986 */ /* 0x000fe6000c101506 */
[----:B------:R0:W-:Y:S01]  /*62230*/  @P5 STG.E.U16 [R8.64], R24 ;  /* 0x0000001808005986 */ /* 0x0001e2000c101506 */
[----:B--2---:R1:W-:Y:S01]  /*62240*/  @P6 STG.E.U16 [R12.64], R27 ;  /* 0x0000001b0c006986 */ /* 0x0043e2000c101506 */
[----:B------:R-:W-:Y:S02]  /*62250*/  PRMT R22, R27, 0x7632, R22 ;  /* 0x000076321b167816 */ /* 0x000fe40000000016 */
[----:B0-----:R-:W-:Y:S01]  /*62260*/  IADD3 R8, R0, c[0x0][0x198], RZ ;  /* 0x0000660000087a10 */ /* 0x001fe20007ffe0ff */
[----:B------:R-:W-:Y:S02]  /*62270*/  PRMT R0, R24, 0x7632, R0 ;  /* 0x0000763218007816 */ /* 0x000fe40000000000 */
[----:B------:R-:W2:Y:S04]  /*62280*/  LDL.LU R24, [R1+0x6a8] ;  /* 0x0006a80001187983 */ /* 0x000ea80000300800 */
[----:B-1----:R-:W2:Y:S01]  /*62290*/  LDL.LU R27, [R1+0x18] ;  /* 0x00001800011b7983 */ /* 0x002ea20000300800 */
[C---:B------:R-:W-:Y:S01]  /*622a0*/  ISETP.LT.AND P5, PT, R28.reuse, c[0x0][0x178], !P4 ;  /* 0x00005e001c007a0c */ /* 0x040fe200067a1270 */
[C---:B------:R-:W-:Y:S01]  /*622b0*/  ISETP.LT.AND P4, PT, R29.reuse, c[0x0][0x178], !P4 ;  /* 0x00005e001d007a0c */ /* 0x040fe20006781270 */
[----:B------:R-:W-:Y:S01]  /*622c0*/  ISETP.LT.AND P6, PT, R28, c[0x0][0x178], !P2 ;  /* 0x00005e001c007a0c */ /* 0x000fe200057c1270 */
[----:B------:R-:W-:Y:S01]  /*622d0*/  ISETP.LT.AND P2, PT, R29, c[0x0][0x178], !P2 ;  /* 0x00005e001d007a0c */ /* 0x000fe20005741270 */
[C---:B------:R-:W-:Y:S01]  /*622e0*/  IADD3 R2, R8.reuse, c[0x0][0x198], RZ ;  /* 0x0000660008027a10 */ /* 0x040fe20007ffe0ff */
[----:B------:R-:W-:Y:S01]  /*622f0*/  IMAD.WIDE R4, R8, 0x2, R16 ;  /* 0x0000000208047825 */ /* 0x000fe200078e0210 */
[----:B------:R-:W-:-:S02]  /*62300*/  IADD3 R20, R3, 0x1d6, RZ ;  /* 0x000001d603147810 */ /* 0x000fc40007ffe0ff */
[----:B------:R-:W-:Y:S01]  /*62310*/  IADD3 R21, R3, 0x1d7, RZ ;  /* 0x000001d703157810 */ /* 0x000fe20007ffe0ff */
[----:B------:R-:W-:-:S04]  /*62320*/  IMAD.WIDE R8, R8, 0x2, R18 ;  /* 0x0000000208087825 */ /* 0x000fc800078e0212 */
[----:B------:R-:W-:Y:S01]  /*62330*/  IMAD.WIDE R12, R2, 0x2, R16 ;  /* 0x00000002020c7825 */ /* 0x000fe200078e0210 */
[----:B------:R-:W-:Y:S02]  /*62340*/  ISETP.GE.AND P3, PT, R20, c[0x0][0x17c], PT ;  /* 0x00005f0014007a0c */ /* 0x000fe40003f66270 */
[----:B------:R-:W-:Y:S01]  /*62350*/  ISETP.GE.AND P0, PT, R21, c[0x0][0x17c], PT ;  /* 0x00005f0015007a0c */ /* 0x000fe20003f06270 */
[----:B------:R-:W-:Y:S01]  /*62360*/  IMAD.WIDE R20, R2, 0x2, R18 ;  /* 0x0000000202147825 */ /* 0x000fe200078e0212 */
[----:B------:R0:W-:Y:S03]  /*62370*/  @P5 STG.E.U16 [R4.64], R0 ;  /* 0x0000000004005986 */ /* 0x0001e6000c101506 */
[----:B------:R1:W-:Y:S01]  /*62380*/  @P4 STG.E.U16 [R8.64], R22 ;  /* 0x0000001608004986 */ /* 0x0003e2000c101506 */
[----:B------:R-:W-:Y:S01]  /*62390*/  ISETP.LT.AND P4, PT, R28, c[0x0][0x178], !P1 ;  /* 0x00005e001c007a0c */ /* 0x000fe20004f81270 */
[----:B----4-:R4:W-:Y:S01]  /*623a0*/  @P6 STG.E.U16 [R12.64], R25 ;  /* 0x000000190c006986 */ /* 0x0109e2000c101506 */
[----:B------:R-:W-:-:S02]  /*623b0*/  ISETP.LT.AND P1, PT, R29, c[0x0][0x178], !P1 ;  /* 0x00005e001d007a0c */ /* 0x000fc40004f21270 */
[----:B------:R-:W-:Y:S01]  /*623c0*/  ISETP.LT.AND P6, PT, R28, c[0x0][0x178], !P3 ;  /* 0x00005e001c007a0c */ /* 0x000fe20005fc1270 */
[----:B------:R-:W-:Y:S01]  /*623d0*/  ISETP.LT.AND P3, PT, R29, c[0x0][0x178], !P3 ;  /* 0x00005e001d007a0c */ /* 0x000fe20005f61270 */
[----:B0-----:R-:W-:Y:S02]  /*623e0*/  PRMT R0, R25, 0x7632, R0 ;  /* 0x0000763219007816 */ /* 0x001fe40000000000 */
[----:B-1----:R-:W-:Y:S01]  /*623f0*/  IADD3 R8, R2, c[0x0][0x198], RZ ;  /* 0x0000660002087a10 */ /* 0x002fe20007ffe0ff */
[----:B----4-:R-:W4:Y:S01]  /*62400*/  LDL.LU R25, [R1+0x6d8] ;  /* 0x0006d80001197983 */ /* 0x010f220000300800 */
[----:B------:R-:W-:Y:S02]  /*62410*/  IADD3 R12, R3, 0x1d9, RZ ;  /* 0x000001d9030c7810 */ /* 0x000fe40007ffe0ff */
[C---:B------:R-:W-:Y:S01]  /*62420*/  IADD3 R2, R8.reuse, c[0x0][0x198], RZ ;  /* 0x0000660008027a10 */ /* 0x040fe20007ffe0ff */
[----:B------:R-:W-:-:S04]  /*62430*/  IMAD.WIDE R4, R8, 0x2, R16 ;  /* 0x0000000208047825 */ /* 0x000fc800078e0210 */
[----:B------:R-:W-:Y:S01]  /*62440*/  IMAD.WIDE R8, R8, 0x2, R18 ;  /* 0x0000000208087825 */ /* 0x000fe200078e0212 */
[----:B---3--:R0:W-:Y:S01]  /*62450*/  @P2 STG.E.U16 [R20.64], R26 ;  /* 0x0000001a14002986 */ /* 0x0081e2000c101506 */
[----:B------:R-:W-:Y:S02]  /*62460*/  ISETP.GE.AND P2, PT, R12, c[0x0][0x17c], PT ;  /* 0x00005f000c007a0c */ /* 0x000fe40003f46270 */
[----:B------:R-:W-:-:S04]  /*62470*/  IMAD.WIDE R12, R2, 0x2, R16 ;  /* 0x00000002020c7825 */ /* 0x000fc800078e0210 */
[----:B------:R1:W-:Y:S01]  /*62480*/  @P4 STG.E.U16 [R4.64], R0 ;  /* 0x0000000004004986 */ /* 0x0003e2000c101506 */
[----:B0-----:R-:W-:Y:S02]  /*62490*/  PRMT R20, R26, 0x7632, R20 ;  /* 0x000076321a147816 */ /* 0x001fe40000000014 */
[----:B------:R-:W3:Y:S01]  /*624a0*/  LDL.LU R26, [R1+0x8] ;  /* 0x00000800011a7983 */ /* 0x000ee20000300800 */
[----:B-1----:R-:W-:-:S03]  /*624b0*/  IMAD.WIDE R4, R2, 0x2, R18 ;  /* 0x0000000202047825 */ /* 0x002fc600078e0212 */
[----:B------:R-:W-:Y:S04]  /*624c0*/  @P1 STG.E.U16 [R8.64], R20 ;  /* 0x0000001408001986 */ /* 0x000fe8000c101506 */
[----:B--2---:R0:W-:Y:S01]  /*624d0*/  @P6 STG.E.U16 [R12.64], R24 ;  /* 0x000000180c006986 */ /* 0x0041e2000c101506 */
[----:B------:R1:W-:Y:S01]  /*624e0*/  @P3 STG.E.U16 [R4.64], R27 ;  /* 0x0000001b04003986 */ /* 0x0003e2000c101506 */
[----:B0-----:R-:W-:Y:S02]  /*624f0*/  PRMT R12, R27, 0x7632, R12 ;  /* 0x000076321b0c7816 */ /* 0x001fe4000000000c */
[----:B-1----:R-:W2:Y:S01]  /*62500*/  LDL.LU R27, [R1+0x6c8] ;  /* 0x0006c800011b7983 */ /* 0x002ea20000300800 */
[C---:B------:R-:W-:Y:S02]  /*62510*/  IADD3 R23, R3.reuse, 0x1d8, RZ ;  /* 0x000001d803177810 */ /* 0x040fe40007ffe0ff */
[----:B------:R-:W-:-:S02]  /*62520*/  IADD3 R0, R3, 0x1db, RZ ;  /* 0x000001db03007810 */ /* 0x000fc40007ffe0ff */
[----:B------:R-:W-:Y:S01]  /*62530*/  ISETP.LT.AND P6, PT, R28, c[0x0][0x178], !P0 ;  /* 0x00005e001c007a0c */ /* 0x000fe200047c1270 */
[----:B------:R-:W-:Y:S01]  /*62540*/  ISETP.LT.AND P0, PT, R29, c[0x0][0x178], !P0 ;  /* 0x00005e001d007a0c */ /* 0x000fe20004701270 */
[----:B------:R-:W-:Y:S02]  /*62550*/  ISETP.GE.AND P5, PT, R23, c[0x0][0x17c], PT ;  /* 0x00005f0017007a0c */ /* 0x000fe40003fa6270 */
[----:B------:R-:W-:Y:S01]  /*62560*/  ISETP.GE.AND P1, PT, R0, c[0x0][0x17c], PT ;  /* 0x00005f0000007a0c */ /* 0x000fe20003f26270 */
[----:B------:R-:W-:Y:S01]  /*62570*/  IADD3 R0, R2, c[0x0][0x198], RZ ;  /* 0x0000660002007a10 */ /* 0x000fe20007ffe0ff */
[----:B------:R-:W-:Y:S01]  /*62580*/  ISETP.LT.AND P3, PT, R28, c[0x0][0x178], !P5 ;  /* 0x00005e001c007a0c */ /* 0x000fe20006f61270 */
[----:B------:R-:W-:Y:S01]  /*62590*/  ISETP.LT.AND P5, PT, R29, c[0x0][0x178], !P5 ;  /* 0x00005e001d007a0c */ /* 0x000fe20006fa1270 */
[----:B------:R-:W-:Y:S02]  /*625a0*/  PRMT R2, R24, 0x7632, R2 ;  /* 0x0000763218027816 */ /* 0x000fe40000000002 */
[----:B------:R-:W-:-:S04]  /*625b0*/  IMAD.WIDE R4, R0, 0x2, R16 ;  /* 0x0000000200047825 */ /* 0x000fc800078e0210 */
[C---:B------:R-:W-:Y:S01]  /*625c0*/  IMAD.WIDE R8, R0.reuse, 0x2, R18 ;  /* 0x0000000200087825 */ /* 0x040fe200078e0212 */
[----:B------:R-:W-:Y:S02]  /*625d0*/  IADD3 R0, R0, c[0x0][0x198], RZ ;  /* 0x0000660000007a10 */ /* 0x000fe40007ffe0ff */
[----:B------:R-:W-:Y:S01]  /*625e0*/  IADD3 R21, R3, 0x1da, RZ ;  /* 0x000001da03157810 */ /* 0x000fe20007ffe0ff */
[----:B------:R0:W-:Y:S01]  /*625f0*/  @P6 STG.E.U16 [R4.64], R2 ;  /* 0x0000000204006986 */ /* 0x0001e2000c101506 */
[----:B------:R1:W-:Y:S01]  /*62600*/  @P0 STG.E.U16 [R8.64], R12 ;  /* 0x0000000c08000986 */ /* 0x0003e2000c101506 */
[----:B------:R-:W-:Y:S02]  /*62610*/  ISETP.LT.AND P0, PT, R28, c[0x0][0x178], !P2 ;  /* 0x00005e001c007a0c */ /* 0x000fe40005701270 */
[----:B------:R-:W-:Y:S01]  /*62620*/  ISETP.GE.AND P4, PT, R21, c[0x0][0x17c], PT ;  /* 0x00005f0015007a0c */ /* 0x000fe20003f86270 */
[----:B------:R-:W-:Y:S02]  /*62630*/  ISETP.LT.AND P2, PT, R29, c[0x0][0x178], !P2 ;  /* 0x00005e001d007a0c */ /* 0x000fe40005741270 */
[----:B0-----:R-:W-:-:S04]  /*62640*/  IMAD.WIDE R4, R0, 0x2, R16 ;  /* 0x0000000200047825 */ /* 0x001fc800078e0210 */
[C---:B-1----:R-:W-:Y:S01]  /*62650*/  IMAD.WIDE R8, R0.reuse, 0x2, R18 ;  /* 0x0000000200087825 */ /* 0x042fe200078e0212 */
[----:B------:R-:W-:Y:S02]  /*62660*/  IADD3 R2, R3, 0x1dd, RZ ;  /* 0x000001dd03027810 */ /* 0x000fe40007ffe0ff */
[----:B------:R-:W-:Y:S01]  /*62670*/  IADD3 R0, R0, c[0x0][0x198], RZ ;  /* 0x0000660000007a10 */ /* 0x000fe20007ffe0ff */
[----:B----4-:R0:W-:Y:S01]  /*62680*/  @P3 STG.E.U16 [R4.64], R25 ;  /* 0x0000001904003986 */ /* 0x0101e2000c101506 */
[----:B------:R-:W-:Y:S01]  /*62690*/  ISETP.GE.AND P3, PT, R2, c[0x0][0x17c], PT ;  /* 0x00005f0002007a0c */ /* 0x000fe20003f66270 */
[----:B------:R-:W-:Y:S02]  /*626a0*/  PRMT R2, R25, 0x7632, R2 ;  /* 0x0000763219027816 */ /* 0x000fe40000000002 */
[----:B0-----:R-:W-:Y:S01]  /*626b0*/  IMAD.WIDE R4, R0, 0x2, R16 ;  /* 0x0000000200047825 */ /* 0x001fe200078e0210 */
[----:B---3--:R0:W-:Y:S01]  /*626c0*/  @P5 STG.E.U16 [R8.64], R26 ;  /* 0x0000001a08005986 */ /* 0x0081e2000c101506 */
[----:B------:R-:W-:-:S02]  /*626d0*/  PRMT R12, R26, 0x7632, R12 ;  /* 0x000076321a0c7816 */ /* 0x000fc4000000000c */
[----:B------:R-:W-:Y:S01]  /*626e0*/  ISETP.LT.AND P5, PT, R28, c[0x0][0x178], !P4 ;  /* 0x00005e001c007a0c */ /* 0x000fe200067a1270 */
[----:B------:R1:W-:Y:S01]  /*626f0*/  @P0 STG.E.U16 [R4.64], R2 ;  /* 0x0000000204000986 */ /* 0x0003e2000c101506 */
[----:B0-----:R-:W3:Y:S01]  /*62700*/  LDL.LU R26, [R1+0x6b8] ;  /* 0x0006b800011a7983 */ /* 0x001ee20000300800 */
[C---:B------:R-:W-:Y:S01]  /*62710*/  IMAD.WIDE R8, R0.reuse, 0x2, R18 ;  /* 0x0000000200087825 */ /* 0x040fe200078e0212 */
[----:B------:R-:W-:Y:S02]  /*62720*/  IADD3 R0, R0, c[0x0][0x198], RZ ;  /* 0x0000660000007a10 */ /* 0x000fe40007ffe0ff */
[----:B-1----:R-:W-:-:S03]  /*62730*/  IADD3 R2, R3, 0x1de, RZ ;  /* 0x000001de03027810 */ /* 0x002fc60007ffe0ff */
[----:B------:R-:W-:Y:S01]  /*62740*/  IMAD.WIDE R4, R0, 0x2, R16 ;  /* 0x0000000200047825 */ /* 0x000fe200078e0210 */
[----:B------:R-:W-:Y:S01]  /*62750*/  @P2 STG.E.U16 [R8.64], R12 ;  /* 0x0000000c08002986 */ /* 0x000fe2000c101506 */
[----:B------:R-:W-:Y:S02]  /*62760*/  ISETP.GE.AND P0, PT, R2, c[0x0][0x17c], PT ;  /* 0x00005f0002007a0c */ /* 0x000fe40003f06270 */
[C---:B------:R-:W-:Y:S01]  /*62770*/  IADD3 R2, R0.reuse, c[0x0][0x198], RZ ;  /* 0x0000660000027a10 */ /* 0x040fe20007ffe0ff */
[----:B--2---:R0:W-:Y:S02]  /*62780*/  @P5 STG.E.U16 [R4.64], R27 ;  /* 0x0000001b04005986 */ /* 0x0041e4000c101506 */
[----:B0-----:R-:W-:Y:S01]  /*62790*/  IMAD.WIDE R4, R0, 0x2, R18 ;  /* 0x0000000200047825 */ /* 0x001fe200078e0212 */
[----:B------:R-:W-:Y:S02]  /*627a0*/  PRMT R0, R27, 0x7632, R0 ;  /* 0x000076321b007816 */ /* 0x000fe40000000000 */
[----:B------:R-:W2:Y:S01]  /*627b0*/  LDL.LU R27, [R1+0x678] ;  /* 0x00067800011b7983 */ /* 0x000ea20000300800 */
[----:B------:R-:W-:-:S02]  /*627c0*/  ISETP.LT.AND P4, PT, R29, c[0x0][0x178], !P4 ;  /* 0x00005e001d007a0c */ /* 0x000fc40006781270 */
[----:B------:R-:W-:Y:S02]  /*627d0*/  ISETP.LT.AND P2, PT, R28, c[0x0][0x178], !P1 ;  /* 0x00005e001c007a0c */ /* 0x000fe40004f41270 */
[C---:B------:R-:W-:Y:S02]  /*627e0*/  IADD3 R13, R3.reuse, 0x1dc, RZ ;  /* 0x000001dc030d7810 */ /* 0x040fe40007ffe0ff */
[----:B------:R-:W-:Y:S01]  /*627f0*/  IADD3 R8, R3, 0x1df, RZ ;  /* 0x000001df03087810 */ /* 0x000fe20007ffe0ff */
[----:B------:R-:W-:Y:S01]  /*62800*/  ISETP.LT.AND P1, PT, R29, c[0x0][0x178], !P1 ;  /* 0x00005e001d007a0c */ /* 0x000fe20004f21270 */
[----:B------:R-:W-:Y:S02]  /*62810*/  PRMT R20, R6, 0x7632, R20 ;  /* 0x0000763206147816 */ /* 0x000fe40000000014 */
[----:B------:R-:W-:Y:S02]  /*62820*/  ISETP.GE.AND P6, PT, R13, c[0x0][0x17c], PT ;  /* 0x00005f000d007a0c */ /* 0x000fe40003fc6270 */
[----:B------:R-:W-:Y:S01]  /*62830*/  ISETP.GE.AND P5, PT, R8, c[0x0][0x17c], PT ;  /* 0x00005f0008007a0c */ /* 0x000fe20003fa6270 */
[----:B------:R-:W-:Y:S01]  /*62840*/  IMAD.WIDE R8, R2, 0x2, R16 ;  /* 0x0000000202087825 */ /* 0x000fe200078e0210 */
[----:B------:R-:W4:Y:S04]  /*62850*/  LDL.LU R25, [R1+0x5ec] ;  /* 0x0005ec0001197983 */ /* 0x000f280000300800 */
[----:B------:R0:W-:Y:S01]  /*62860*/  @P4 STG.E.U16 [R4.64], R6 ;  /* 0x0000000604004986 */ /* 0x0001e2000c101506 */
[----:B------:R-:W-:Y:S01]  /*62870*/  ISETP.LT.AND P4, PT, R28, c[0x0][0x178], !P6 ;  /* 0x00005e001c007a0c */ /* 0x000fe20007781270 */
[----:B------:R-:W-:-:S02]  /*62880*/  ISETP.LT.AND P6, PT, R29, c[0x0][0x178], !P6 ;  /* 0x00005e001d007a0c */ /* 0x000fc400077c1270 */
[----:B------:R1:W-:Y:S02]  /*62890*/  @P2 STG.E.U16 [R8.64], R0 ;  /* 0x0000000008002986 */ /* 0x0003e4000c101506 */
[C---:B0-----:R-:W-:Y:S01]  /*628a0*/  IMAD.WIDE R4, R2.reuse, 0x2, R18 ;  /* 0x0000000202047825 */ /* 0x041fe200078e0212 */
[----:B-1----:R-:W-:-:S03]  /*628b0*/  IADD3 R0, R2, c[0x0][0x198], RZ ;  /* 0x0000660002007a10 */ /* 0x002fc60007ffe0ff */
[----:B------:R-:W-:Y:S01]  /*628c0*/  IADD3 R2, R3, 0x1e1, RZ ;  /* 0x000001e103027810 */ /* 0x000fe20007ffe0ff */
[----:B------:R-:W-:Y:S01]  /*628d0*/  @P1 STG.E.U16 [R4.64], R20 ;  /* 0x0000001404001986 */ /* 0x000fe2000c101506 */
[----:B------:R-:W-:-:S04]  /*628e0*/  IMAD.WIDE R8, R0, 0x2, R16 ;  /* 0x0000000200087825 */ /* 0x000fc800078e0210 */
[----:B------:R-:W-:Y:S01]  /*628f0*/  IMAD.WIDE R12, R0, 0x2, R18 ;  /* 0x00000002000c7825 */ /* 0x000fe200078e0212 */
[----:B------:R-:W-:Y:S02]  /*62900*/  ISETP.GE.AND P1, PT, R2, c[0x0][0x17c], PT ;  /* 0x00005f0002007a0c */ /* 0x000fe40003f26270 */
[----:B------:R-:W-:-:S04]  /*62910*/  IADD3 R6, R3, 0x1e0, RZ ;  /* 0x000001e003067810 */ /* 0x000fc80007ffe0ff */
[----:B------:R-:W-:Y:S01]  /*62920*/  ISETP.GE.AND P2, PT, R6, c[0x0][0x17c], PT ;  /* 0x00005f0006007a0c */ /* 0x000fe20003f46270 */
[----:B------:R-:W-:Y:S01]  /*62930*/  IADD3 R6, R3, 0x1e2, RZ ;  /* 0x000001e203067810 */ /* 0x000fe20007ffe0ff */
[----:B---3--:R0:W-:Y:S01]  /*62940*/  @P4 STG.E.U16 [R8.64], R26 ;  /* 0x0000001a08004986 */ /* 0x0081e2000c101506 */
[----:B------:R-:W-:Y:S02]  /*62950*/  PRMT R2, R26, 0x7632, R2 ;  /* 0x000076321a027816 */ /* 0x000fe40000000002 */
[C---:B------:R-:W-:Y:S01]  /*62960*/  ISETP.LT.AND P4, PT, R28.reuse, c[0x0][0x178], !P3 ;  /* 0x00005e001c007a0c */ /* 0x040fe20005f81270 */
[----:B------:R1:W-:Y:S01]  /*62970*/  @P6 STG.E.U16 [R12.64], R10 ;  /* 0x0000000a0c006986 */ /* 0x0003e2000c101506 */
[----:B------:R-:W-:Y:S02]  /*62980*/  ISETP.LT.AND P3, PT, R29, c[0x0][0x178], !P3 ;  /* 0x00005e001d007a0c */ /* 0x000fe40005f61270 */
[----:B------:R-:W-:Y:S01]  /*62990*/  ISETP.LT.AND P6, PT, R28, c[0x0][0x178], !P0 ;  /* 0x00005e001c007a0c */ /* 0x000fe200047c1270 */
[----:B0-----:R-:W3:Y:S01]  /*629a0*/  LDL.LU R26, [R1+0x3c] ;  /* 0x00003c00011a7983 */ /* 0x001ee20000300800 */
[----:B------:R-:W-:Y:S01]  /*629b0*/  IADD3 R8, R0, c[0x0][0x198], RZ ;  /* 0x0000660000087a10 */ /* 0x000fe20007ffe0ff */
[----:B------:R-:W3:Y:S03]  /*629c0*/  LDL.LU R24, [R1+0x5fc] ;  /* 0x0005fc0001187983 */ /* 0x000ee60000300800 */
[C---:B------:R-:W-:Y:S01]  /*629d0*/  IADD3 R0, R8.reuse, c[0x0][0x198], RZ ;  /* 0x0000660008007a10 */ /* 0x040fe20007ffe0ff */
[----:B------:R-:W-:Y:S01]  /*629e0*/  IMAD.WIDE R4, R8, 0x2, R16 ;  /* 0x0000000208047825 */ /* 0x000fe200078e0210 */
[----:B-1----:R-:W-:-:S03]  /*629f0*/  PRMT R10, R10, 0x7632, R10 ;  /* 0x000076320a0a7816 */ /* 0x002fc6000000000a */
[----:B------:R-:W-:-:S04]  /*62a00*/  IMAD.WIDE R8, R8, 0x2, R18 ;  /* 0x0000000208087825 */ /* 0x000fc800078e0212 */
[----:B------:R-:W-:Y:S01]  /*62a10*/  IMAD.WIDE R12, R0, 0x2, R16 ;  /* 0x00000002000c7825 */ /* 0x000fe200078e0210 */
[----:B------:R-:W-:Y:S01]  /*62a20*/  @P4 STG.E.U16 [R4.64], R2 ;  /* 0x0000000204004986 */ /* 0x000fe2000c101506 */
[----:B------:R-:W-:Y:S02]  /*62a30*/  ISETP.GE.AND P4, PT, R6, c[0x0][0x17c], PT ;  /* 0x00005f0006007a0c */ /* 0x000fe40003f86270 */
[----:B------:R-:W-:Y:S01]  /*62a40*/  @P3 STG.E.U16 [R8.64], R10 ;  /* 0x0000000a08003986 */ /* 0x000fe2000c101506 */
[----:B--2---:R0:W-:Y:S01]  /*62a50*/  @P6 STG.E.U16 [R12.64], R27 ;  /* 0x0000001b0c006986 */ /* 0x0041e2000c101506 */
[----:B------:R-:W-:-:S03]  /*62a60*/  PRMT R6, R27, 0x7632, R6 ;  /* 0x000076321b067816 */ /* 0x000fc60000000006 */
[----:B0-----:R-:W2:Y:S01]  /*62a70*/  LDL.LU R27, [R1+0x4c] ;  /* 0x00004c00011b7983 */ /* 0x001ea20000300800 */
[----:B------:R-:W-:Y:S01]  /*62a80*/  ISETP.LT.AND P0, PT, R29, c[0x0][0x178], !P0 ;  /* 0x00005e001d007a0c */ /* 0x000fe20004701270 */
[C---:B------:R-:W-:Y:S01]  /*62a90*/  IMAD.WIDE R20, R0.reuse, 0x2, R18 ;  /* 0x0000000200147825 */ /* 0x040fe200078e0212 */
[----:B------:R-:W-:Y:S02]  /*62aa0*/  IADD3 R4, R0, c[0x0][0x198], RZ ;  /* 0x0000660000047a10 */ /* 0x000fe40007ffe0ff */
[----:B------:R-:W-:-:S09]  /*62ab0*/  ISETP.LT.AND P3, PT, R28, c[0x0][0x178], !P2 ;  /* 0x00005e001c007a0c */ /* 0x000fd20005761270 */
[----:B------:R0:W-:Y:S01]  /*62ac0*/  @P0 STG.E.U16 [R20.64], R14 ;  /* 0x0000000e14000986 */ /* 0x0001e2000c101506 */
[----:B------:R-:W-:Y:S01]  /*62ad0*/  ISETP.LT.AND P0, PT, R28, c[0x0][0x178], !P5 ;  /* 0x00005e001c007a0c */ /* 0x000fe20006f01270 */
[C---:B------:R-:W-:Y:S02]  /*62ae0*/  ISETP.LT.AND P5, PT, R29.reuse, c[0x0][0x178], !P5 ;  /* 0x00005e001d007a0c */ /* 0x040fe40006fa1270 */
[C---:B------:R-:W-:Y:S01]  /*62af0*/  IMAD.WIDE R8, R4.reuse, 0x2, R16 ;  /* 0x0000000204087825 */ /* 0x040fe200078e0210 */
[C---:B------:R-:W-:Y:S02]  /*62b00*/  IADD3 R2, R4.reuse, c[0x0][0x198], RZ ;  /* 0x0000660004027a10 */ /* 0x040fe40007ffe0ff */
[----:B------:R-:W-:Y:S01]  /*62b10*/  ISETP.LT.AND P2, PT, R29, c[0x0][0x178], !P2 ;  /* 0x00005e001d007a0c */ /* 0x000fe20005741270 */
[----:B------:R-:W-:Y:S01]  /*62b20*/  IMAD.WIDE R4, R4, 0x2, R18 ;  /* 0x0000000204047825 */ /* 0x000fe200078e0212 */
[----:B------:R-:W-:Y:S02]  /*62b30*/  IADD3 R0, R3, 0x1e4, RZ ;  /* 0x000001e403007810 */ /* 0x000fe40007ffe0ff */
[----:B0-----:R-:W-:-:S03]  /*62b40*/  PRMT R14, R14, 0x7632, R14 ;  /* 0x000076320e0e7816 */ /* 0x001fc6000000000e */
[----:B------:R0:W-:Y:S02]  /*62b50*/  @P0 STG.E.U16 [R8.64], R6 ;  /* 0x0000000608000986 */ /* 0x0001e4000c101506 */
[----:B------:R1:W-:Y:S01]  /*62b60*/  @P5 STG.E.U16 [R4.64], R14 ;  /* 0x0000000e04005986 */ /* 0x0003e2000c101506 */
[----:B------:R-:W-:Y:S01]  /*62b70*/  ISETP.GE.AND P0, PT, R0, c[0x0][0x17c], PT ;  /* 0x00005f0000007a0c */ /* 0x000fe20003f06270 */
[----:B----4-:R-:W-:Y:S02]  /*62b80*/  PRMT R0, R25, 0x7632, R0 ;  /* 0x0000763219007816 */ /* 0x010fe40000000000 */
[----:B0-----:R-:W-:-:S04]  /*62b90*/  IMAD.WIDE R8, R2, 0x2, R16 ;  /* 0x0000000202087825 */ /* 0x001fc800078e0210 */
[----:B-1----:R-:W-:Y:S01]  /*62ba0*/  IMAD.WIDE R4, R2, 0x2, R18 ;  /* 0x0000000202047825 */ /* 0x002fe200078e0212 */
[----:B------:R0:W-:Y:S01]  /*62bb0*/  @P3 STG.E.U16 [R8.64], R25 ;  /* 0x0000001908003986 */ /* 0x0001e2000c101506 */
[----:B------:R-:W-:Y:S02]  /*62bc0*/  ISETP.LT.AND P3, PT, R28, c[0x0][0x178], !P1 ;  /* 0x00005e001c007a0c */ /* 0x000fe40004f61270 */
[----:B------:R-:W-:Y:S01]  /*62bd0*/  ISETP.LT.AND P1, PT, R29, c[0x0][0x178], !P1 ;  /* 0x00005e001d007a0c */ /* 0x000fe20004f21270 */
[----:B------:R-:W-:Y:S01]  /*62be0*/  IADD3 R12, R3, 0x1e5, RZ ;  /* 0x000001e5030c7810 */ /* 0x000fe20007ffe0ff */
[----:B0-----:R-:W4:Y:S01]  /*62bf0*/  LDL.LU R25, [R1+0x60c] ;  /* 0x00060c0001197983 */ /* 0x001f220000300800 */
[----:B------:R-:W-:-:S04]  /*62c00*/  IADD3 R8, R2, c[0x0][0x198], RZ ;  /* 0x0000660002087a10 */ /* 0x000fc80007ffe0ff */
[----:B------:R-:W-:Y:S02]  /*62c10*/  IADD3 R2, R8, c[0x0][0x198], RZ ;  /* 0x0000660008027a10 */ /* 0x000fe40007ffe0ff */
[----:B------:R-:W-:-:S03]  /*62c20*/  ISETP.GE.AND P5, PT, R12, c[0x0][0x17c], PT ;  /* 0x00005f000c007a0c */ /* 0x000fc60003fa6270 */
[----:B------:R-:W-:Y:S01]  /*62c30*/  IMAD.WIDE R12, R2, 0x2, R16 ;  /* 0x00000002020c7825 */ /* 0x000fe200078e0210 */
[----:B---3--:R-:W-:Y:S01]  /*62c40*/  PRMT R6, R26, 0x7632, R6 ;  /* 0x000076321a067816 */ /* 0x008fe20000000006 */
[----:B------:R0:W-:Y:S01]  /*62c50*/  @P2 STG.E.U16 [R4.64], R26 ;  /* 0x0000001a04002986 */ /* 0x0001e2000c101506 */
[----:B------:R-:W-:Y:S01]  /*62c60*/  ISETP.LT.AND P2, PT, R28, c[0x0][0x178], !P4 ;  /* 0x00005e001c007a0c */ /* 0x000fe20006741270 */
[----:B------:R-:W-:Y:S02]  /*62c70*/  ISETP.LT.AND P4, PT, R29, c[0x0][0x178], !P4 ;  /* 0x00005e001d007a0c */ /* 0x000fe40006781270 */
[----:B0-----:R-:W3:Y:S01]  /*62c80*/  LDL.LU R26, [R1+0x6c] ;  /* 0x00006c00011a7983 */ /* 0x001ee20000300800 */
[----:B------:R-:W-:-:S04]  /*62c90*/  IMAD.WIDE R4, R8, 0x2, R16 ;  /* 0x0000000208047825 */ /* 0x000fc800078e0210 */
[--C-:B------:R-:W-:Y:S01]  /*62ca0*/  IMAD.WIDE R8, R8, 0x2, R18.reuse ;  /* 0x0000000208087825 */ /* 0x100fe200078e0212 */
[----:B------:R0:W-:Y:S04]  /*62cb0*/  @P3 STG.E.U16 [R4.64], R0 ;  /* 0x0000000004003986 */ /* 0x0001e8000c101506 */
[----:B------:R1:W-:Y:S02]  /*62cc0*/  @P1 STG.E.U16 [R8.64], R6 ;  /* 0x0000000608001986 */ /* 0x0003e4000c101506 */
[----:B------:R1:W-:Y:S02]  /*62cd0*/  @P2 STG.E.U16 [R12.64], R24 ;  /* 0x000000180c002986 */ /* 0x0003e4000c101506 */
[----:B0-----:R-:W-:Y:S01]  /*62ce0*/  IMAD.WIDE R4, R2, 0x2, R18 ;  /* 0x0000000202047825 */ /* 0x001fe200078e0212 */
[----:B-1----:R-:W-:-:S02]  /*62cf0*/  PRMT R6, R24, 0x7632, R6 ;  /* 0x0000763218067816 */ /* 0x002fc40000000006 */
[----:B------:R-:W3:Y:S01]  /*62d00*/  LDL.LU R24, [R1+0x61c] ;  /* 0x00061c0001187983 */ /* 0x000ee20000300800 */
[----:B--2---:R-:W-:-:S03]  /*62d10*/  PRMT R0, R27, 0x7632, R0 ;  /* 0x000076321b007816 */ /* 0x004fc60000000000 */
[----:B------:R0:W-:Y:S04]  /*62d20*/  @P4 STG.E.U16 [R4.64], R27 ;  /* 0x0000001b04004986 */ /* 0x0001e8000c101506 */
[----:B0-----:R-:W2:Y:S01]  /*62d30*/  LDL.LU R27, [R1+0xcc] ;  /* 0x0000cc00011b7983 */ /* 0x001ea20000300800 */
[----:B------:R-:W-:-:S04]  /*62d40*/  IADD3 R10, R3, 0x1e3, RZ ;  /* 0x000001e3030a7810 */ /* 0x000fc80007ffe0ff */
[----:B------:R-:W-:Y:S02]  /*62d50*/  ISETP.GE.AND P6, PT, R10, c[0x0][0x17c], PT ;  /* 0x00005f000a007a0c */ /* 0x000fe40003fc6270 */
[----:B------:R-:W-:Y:S02]  /*62d60*/  IADD3 R12, R2, c[0x0][0x198], RZ ;  /* 0x00006600020c7a10 */ /* 0x000fe40007ffe0ff */
[C---:B------:R-:W-:Y:S01]  /*62d70*/  ISETP.LT.AND P1, PT, R28.reuse, c[0x0][0x178], !P6 ;  /* 0x00005e001c007a0c */ /* 0x040fe20007721270 */
[C---:B------:R-:W-:Y:S01]  /*62d80*/  ISETP.LT.AND P6, PT, R29.reuse, c[0x0][0x178], !P6 ;  /* 0x00005e001d007a0c */ /* 0x040fe200077c1270 */
[----:B------:R-:W-:Y:S01]  /*62d90*/  ISETP.LT.AND P2, PT, R28, c[0x0][0x178], !P0 ;  /* 0x00005e001c007a0c */ /* 0x000fe20004741270 */
[C---:B------:R-:W-:Y:S01]  /*62da0*/  IMAD.WIDE R8, R12.reuse, 0x2, R16 ;  /* 0x000000020c087825 */ /* 0x040fe200078e0210 */
[C---:B------:R-:W-:Y:S02]  /*62db0*/  IADD3 R2, R12.reuse, c[0x0][0x198], RZ ;  /* 0x000066000c027a10 */ /* 0x040fe40007ffe0ff */
[----:B------:R-:W-:Y:S01]  /*62dc0*/  ISETP.LT.AND P0, PT, R29, c[0x0][0x178], !P0 ;  /* 0x00005e001d007a0c */ /* 0x000fe20004701270 */
[----:B------:R-:W-:Y:S01]  /*62dd0*/  IMAD.WIDE R4, R12, 0x2, R18 ;  /* 0x000000020c047825 */ /* 0x000fe200078e0212 */
[----:B------:R-:W-:-:S05]  /*62de0*/  IADD3 R10, R3, 0x1e6, RZ ;  /* 0x000001e6030a7810 */ /* 0x000fca0007ffe0ff */
[----:B------:R0:W-:Y:S01]  /*62df0*/  @P1 STG.E.U16 [R8.64], R6 ;  /* 0x0000000608001986 */ /* 0x0001e2000c101506 */
[----:B------:R1:W-:Y:S01]  /*62e00*/  @P6 STG.E.U16 [R4.64], R0 ;  /* 0x0000000004006986 */ /* 0x0003e2000c101506 */
[----:B------:R-:W-:Y:S01]  /*62e10*/  ISETP.GE.AND P3, PT, R10, c[0x0][0x17c], PT ;  /* 0x00005f000a007a0c */ /* 0x000fe20003f66270 */
[----:B0-----:R-:W-:-:S04]  /*62e20*/  IMAD.WIDE R8, R2, 0x2, R16 ;  /* 0x0000000202087825 */ /* 0x001fc800078e0210 */
[----:B-1----:R-:W-:Y:S01]  /*62e30*/  IMAD.WIDE R4, R2, 0x2, R18 ;  /* 0x0000000202047825 */ /* 0x002fe200078e0212 */
[----:B----4-:R-:W-:Y:S01]  /*62e40*/  PRMT R0, R25, 0x7632, R0 ;  /* 0x0000763219007816 */ /* 0x010fe20000000000 */
[----:B------:R0:W-:Y:S01]  /*62e50*/  @P2 STG.E.U16 [R8.64], R25 ;  /* 0x0000001908002986 */ /* 0x0001e2000c101506 */
[----:B------:R-:W-:Y:S01]  /*62e60*/  ISETP.LT.AND P2, PT, R28, c[0x0][0x178], !P5 ;  /* 0x00005e001c007a0c */ /* 0x000fe20006f41270 */
[----:B------:R-:W-:Y:S01]  /*62e70*/  ISETP.LT.AND P5, PT, R29, c[0x0][0x178], !P5 ;  /* 0x00005e001d007a0c */ /* 0x000fe20006fa1270 */
[C---:B------:R-:W-:Y:S02]  /*62e80*/  IADD3 R13, R3.reuse, 0x1e7, RZ ;  /* 0x000001e7030d7810 */ /* 0x040fe40007ffe0ff */
[----:B------:R-:W-:Y:S01]  /*62e90*/  IADD3 R12, R3, 0x1e9, RZ ;  /* 0x000001e9030c7810 */ /* 0x000fe20007ffe0ff */
[----:B0-----:R-:W4:Y:S01]  /*62ea0*/  LDL.LU R25, [R1+0x62c] ;  /* 0x00062c0001197983 */ /* 0x001f220000300800 */
[----:B------:R-:W-:-:S04]  /*62eb0*/  IADD3 R8, R2, c[0x0][0x198], RZ ;  /* 0x0000660002087a10 */ /* 0x000fc80007ffe0ff */
[----:B------:R-:W-:Y:S02]  /*62ec0*/  IADD3 R2, R8, c[0x0][0x198], RZ ;  /* 0x0000660008027a10 */ /* 0x000fe40007ffe0ff */
[----:B------:R-:W-:Y:S02]  /*62ed0*/  ISETP.GE.AND P4, PT, R13, c[0x0][0x17c], PT ;  /* 0x00005f000d007a0c */ /* 0x000fe40003f86270 */
[----:B------:R-:W-:Y:S01]  /*62ee0*/  ISETP.GE.AND P6, PT, R12, c[0x0][0x17c], PT ;  /* 0x00005f000c007a0c */ /* 0x000fe20003fc6270 */
        /* <DEDUP_REMOVED lines=9> */
[----:B------:R-:W-:Y:S02]  /*62f80*/  @P5 STG.E.U16 [R8.64], R6 ;  /* 0x0000000608005986 */ /* 0x000fe4000c101506 */
[----:B------:R1:W-:Y:S02]  /*62f90*/  @P0 STG.E.U16 [R12.64], R24 ;  /* 0x000000180c000986 */ /* 0x0003e4000c101506 */
[----:B0-----:R-:W-:Y:S01]  /*62fa0*/  IMAD.WIDE R4, R2, 0x2, R18 ;  /* 0x0000000202047825 */ /* 0x001fe200078e0212 */
[----:B------:R-:W-:-:S02]  /*62fb0*/  PRMT R0, R24, 0x7632, R0 ;  /* 0x0000763218007816 */ /* 0x000fc40000000000 */
[----:B-1----:R-:W3:Y:S01]  /*62fc0*/  LDL.LU R24, [R1+0x63c] ;  /* 0x00063c0001187983 */ /* 0x002ee20000300800 */
[----:B--2---:R-:W-:-:S03]  /*62fd0*/  PRMT R6, R27, 0x7632, R6 ;  /* 0x000076321b067816 */ /* 0x004fc60000000006 */
[----:B------:R0:W-:Y:S04]  /*62fe0*/  @P3 STG.E.U16 [R4.64], R27 ;  /* 0x0000001b04003986 */ /* 0x0001e8000c101506 */
[----:B0-----:R-:W2:Y:S01]  /*62ff0*/  LDL.LU R27, [R1+0xac] ;  /* 0x0000ac00011b7983 */ /* 0x001ea20000300800 */
[----:B------:R-:W-:Y:S02]  /*63000*/  IADD3 R10, R3, 0x1e8, RZ ;  /* 0x000001e8030a7810 */ /* 0x000fe40007ffe0ff */
[----:B------:R-:W-:Y:S02]  /*63010*/  ISETP.LT.AND P0, PT, R28, c[0x0][0x178], !P4 ;  /* 0x00005e001c007a0c */ /* 0x000fe40006701270 */
[----:B------:R-:W-:Y:S02]  /*63020*/  IADD3 R12, R2, c[0x0][0x198], RZ ;  /* 0x00006600020c7a10 */ /* 0x000fe40007ffe0ff */
[----:B------:R-:W-:Y:S01]  /*63030*/  ISETP.GE.AND P1, PT, R10, c[0x0][0x17c], PT ;  /* 0x00005f000a007a0c */ /* 0x000fe20003f26270 */
[----:B------:R-:W-:-:S03]  /*63040*/  ISETP.LT.AND P4, PT, R29, c[0x0][0x178], !P4 ;  /* 0x00005e001d007a0c */ /* 0x000fc60006781270 */
[----:B------:R-:W-:Y:S01]  /*63050*/  ISETP.LT.AND P3, PT, R28, c[0x0][0x178], !P1 ;  /* 0x00005e001c007a0c */ /* 0x000fe20004f61270 */
[C---:B------:R-:W-:Y:S01]  /*63060*/  IMAD.WIDE R8, R12.reuse, 0x2, R16 ;  /* 0x000000020c087825 */ /* 0x040fe200078e0210 */
[C---:B------:R-:W-:Y:S02]  /*63070*/  IADD3 R2, R12.reuse, c[0x0][0x198], RZ ;  /* 0x000066000c027a10 */ /* 0x040fe40007ffe0ff */
[----:B------:R-:W-:Y:S01]  /*63080*/  ISETP.LT.AND P1, PT, R29, c[0x0][0x178], !P1 ;  /* 0x00005e001d007a0c */ /* 0x000fe20004f21270 */
[----:B------:R-:W-:Y:S01]  /*63090*/  IMAD.WIDE R4, R12, 0x2, R18 ;  /* 0x000000020c047825 */ /* 0x000fe200078e0212 */
[----:B------:R0:W-:Y:S01]  /*630a0*/  @P0 STG.E.U16 [R8.64], R0 ;  /* 0x0000000008000986 */ /* 0x0001e2000c101506 */
[----:B------:R-:W-:-:S03]  /*630b0*/  IADD3 R10, R3, 0x1ea, RZ ;  /* 0x000001ea030a7810 */ /* 0x000fc60007ffe0ff */
[----:B------:R1:W-:Y:S01]  /*630c0*/  @P4 STG.E.U16 [R4.64], R6 ;  /* 0x0000000604004986 */ /* 0x0003e2000c101506 */
[----:B------:R-:W-:Y:S01]  /*630d0*/  ISETP.GE.AND P2, PT, R10, c[0x0][0x17c], PT ;  /* 0x00005f000a007a0c */ /* 0x000fe20003f46270 */
[----:B0-----:R-:W-:-:S04]  /*630e0*/  IMAD.WIDE R8, R2, 0x2, R16 ;  /* 0x0000000202087825 */ /* 0x001fc800078e0210 */
[----:B-1----:R-:W-:Y:S01]  /*630f0*/  IMAD.WIDE R4, R2, 0x2, R18 ;  /* 0x0000000202047825 */ /* 0x002fe200078e0212 */
[C---:B------:R-:W-:Y:S02]  /*63100*/  IADD3 R13, R3.reuse, 0x1eb, RZ ;  /* 0x000001eb030d7810 */ /* 0x040fe40007ffe0ff */
[----:B------:R-:W-:Y:S02]  /*63110*/  IADD3 R12, R3, 0x1ed, RZ ;  /* 0x000001ed030c7810 */ /* 0x000fe40007ffe0ff */
[----:B----4-:R-:W-:Y:S01]  /*63120*/  PRMT R0, R25, 0x7632, R0 ;  /* 0x0000763219007816 */ /* 0x010fe20000000000 */
[----:B------:R0:W-:Y:S01]  /*63130*/  @P3 STG.E.U16 [R8.64], R25 ;  /* 0x0000001908003986 */ /* 0x0001e2000c101506 */
[----:B------:R-:W-:Y:S01]  /*63140*/  ISETP.LT.AND P3, PT, R28, c[0x0][0x178], !P6 ;  /* 0x00005e001c007a0c */ /* 0x000fe20007761270 */
[----:B------:R-:W-:Y:S02]  /*63150*/  ISETP.LT.AND P6, PT, R29, c[0x0][0x178], !P6 ;  /* 0x00005e001d007a0c */ /* 0x000fe400077c1270 */
        /* <DEDUP_REMOVED lines=77> */
[C---:B------:R-:W-:Y:S02]  /*63630*/  IADD3 R10, R3.reuse, 0x1f2, RZ ;  /* 0x000001f2030a7810 */ /* 0x040fe40007ffe0ff */
[----:B------:R-:W-:Y:S01]  /*63640*/  IADD3 R13, R3, 0x1f3, RZ ;  /* 0x000001f3030d7810 */ /* 0x000fe20007ffe0ff */
[----:B------:R1:W-:Y:S01]  /*63650*/  @P6 STG.E.U16 [R4.64], R6 ;  /* 0x0000000604006986 */ /* 0x0003e2000c101506 */
[----:B------:R-:W-:Y:S01]  /*63660*/  ISETP.GE.AND P2, PT, R10, c[0x0][0x17c], PT ;  /* 0x00005f000a007a0c */ /* 0x000fe20003f46270 */
[----:B0-----:R-:W-:-:S04]  /*63670*/  IMAD.WIDE R8, R2, 0x2, R16 ;  /* 0x0000000202087825 */ /* 0x001fc800078e0210 */
[----:B-1----:R-:W-:Y:S01]  /*63680*/  IMAD.WIDE R4, R2, 0x2, R18 ;  /* 0x0000000202047825 */ /* 0x002fe200078e0212 */
[----:B------:R-:W-:-:S03]  /*63690*/  ISETP.GE.AND P4, PT, R13, c[0x0][0x17c], PT ;  /* 0x00005f000d007a0c */ /* 0x000fc60003f86270 */
[----:B------:R-:W-:Y:S01]  /*636a0*/  IADD3 R13, R2, c[0x0][0x198], RZ ;  /* 0x00006600020d7a10 */ /* 0x000fe20007ffe0ff */
[----:B------:R-:W-:Y:S01]  /*636b0*/  IADD3 R12, R3, 0x1f5, RZ ;  /* 0x000001f5030c7810 */ /* 0x000fe20007ffe0ff */
[----:B----4-:R0:W-:Y:S01]  /*636c0*/  @P3 STG.E.U16 [R8.64], R25 ;  /* 0x0000001908003986 */ /* 0x0101e2000c101506 */
[----:B------:R-:W-:Y:S02]  /*636d0*/  ISETP.LT.AND P3, PT, R28, c[0x0][0x178], !P5 ;  /* 0x00005e001c007a0c */ /* 0x000fe40006f61270 */
[----:B------:R-:W-:Y:S01]  /*636e0*/  PRMT R0, R25, 0x7632, R0 ;  /* 0x0000763219007816 */ /* 0x000fe20000000000 */
[----:B------:R-:W-:Y:S01]  /*636f0*/  ISETP.LT.AND P5, PT, R29, c[0x0][0x178], !P5 ;  /* 0x00005e001d007a0c */ /* 0x000fe20006fa1270 */
[C---:B------:R-:W-:Y:S01]  /*63700*/  IADD3 R2, R13.reuse, c[0x0][0x198], RZ ;  /* 0x000066000d027a10 */ /* 0x040fe20007ffe0ff */
[----:B0-----:R-:W4:Y:S01]  /*63710*/  LDL.LU R25, [R1+0x69c] ;  /* 0x00069c0001197983 */ /* 0x001f220000300800 */
[----:B------:R-:W-:Y:S01]  /*63720*/  IMAD.WIDE R8, R13, 0x2, R18 ;  /* 0x000000020d087825 */ /* 0x000fe200078e0212 */
[----:B------:R-:W-:-:S02]  /*63730*/  ISETP.GE.AND P6, PT, R12, c[0x0][0x17c], PT ;  /* 0x00005f000c007a0c */ /* 0x000fc40003fc6270 */
[----:B---3--:R-:W-:Y:S01]  /*63740*/  PRMT R6, R26, 0x7632, R6 ;  /* 0x000076321a067816 */ /* 0x008fe20000000006 */
[----:B------:R0:W-:Y:S01]  /*63750*/  @P1 STG.E.U16 [R4.64], R26 ;  /* 0x0000001a04001986 */ /* 0x0001e2000c101506 */
[----:B------:R-:W-:Y:S01]  /*63760*/  ISETP.LT.AND P1, PT, R28, c[0x0][0x178], !P2 ;  /* 0x00005e001c007a0c */ /* 0x000fe20005721270 */
[----:B------:R-:W-:Y:S02]  /*63770*/  ISETP.LT.AND P2, PT, R29, c[0x0][0x178], !P2 ;  /* 0x00005e001d007a0c */ /* 0x000fe40005741270 */
[----:B0-----:R-:W3:Y:S01]  /*63780*/  LDL.LU R26, [R1+0x2c] ;  /* 0x00002c00011a7983 */ /* 0x001ee20000300800 */
[----:B------:R-:W-:-:S04]  /*63790*/  IMAD.WIDE R4, R13, 0x2, R16 ;  /* 0x000000020d047825 */ /* 0x000fc800078e0210 */
[C---:B------:R-:W-:Y:S01]  /*637a0*/  IMAD.WIDE R12, R2.reuse, 0x2, R16 ;  /* 0x00000002020c7825 */ /* 0x040fe200078e0210 */
[----:B------:R0:W-:Y:S03]  /*637b0*/  @P3 STG.E.U16 [R4.64], R0 ;  /* 0x0000000004003986 */ /* 0x0001e6000c101506 */
[----:B------:R2:W-:Y:S02]  /*637c0*/  @P5 STG.E.U16 [R8.64], R6 ;  /* 0x0000000608005986 */ /* 0x0005e4000c101506 */
[----:B------:R-:W-:Y:S02]  /*637d0*/  @P1 STG.E.U16 [R12.64], R24 ;  /* 0x000000180c001986 */ /* 0x000fe4000c101506 */
[----:B0-----:R-:W-:Y:S01]  /*637e0*/  IMAD.WIDE R4, R2, 0x2, R18 ;  /* 0x0000000202047825 */ /* 0x001fe200078e0212 */
[----:B--2---:R-:W-:-:S04]  /*637f0*/  PRMT R6, R27, 0x7632, R6 ;  /* 0x000076321b067816 */ /* 0x004fc80000000006 */
[----:B------:R0:W-:Y:S04]  /*63800*/  @P2 STG.E.U16 [R4.64], R27 ;  /* 0x0000001b04002986 */ /* 0x0001e8000c101506 */
[----:B0-----:R-:W2:Y:S01]  /*63810*/  LDL.LU R27, [R1+0x6ac] ;  /* 0x0006ac00011b7983 */ /* 0x001ea20000300800 */
[----:B------:R-:W-:Y:S02]  /*63820*/  IADD3 R10, R3, 0x1f4, RZ ;  /* 0x000001f4030a7810 */ /* 0x000fe40007ffe0ff */
[----:B------:R-:W-:Y:S01]  /*63830*/  ISETP.LT.AND P1, PT, R28, c[0x0][0x178], !P4 ;  /* 0x00005e001c007a0c */ /* 0x000fe20006721270 */
[----:B------:R-:W-:Y:S01]  /*63840*/  ISETP.LT.AND P4, PT, R29, c[0x0][0x178], !P4 ;  /* 0x00005e001d007a0c */ /* 0x000fe20006781270 */
[----:B------:R-:W-:Y:S02]  /*63850*/  IADD3 R21, R2, c[0x0][0x198], RZ ;  /* 0x0000660002157a10 */ /* 0x000fe40007ffe0ff */
[----:B------:R-:W-:-:S02]  /*63860*/  ISETP.GE.AND P0, PT, R10, c[0x0][0x17c], PT ;  /* 0x00005f000a007a0c */ /* 0x000fc40003f06270 */
[----:B------:R-:W-:Y:S02]  /*63870*/  PRMT R0, R24, 0x7632, R0 ;  /* 0x0000763218007816 */ /* 0x000fe40000000000 */
[----:B------:R-:W2:Y:S01]  /*63880*/  LDL.LU R24, [R1+0x1c] ;  /* 0x00001c0001187983 */ /* 0x000ea20000300800 */
[----:B------:R-:W-:Y:S01]  /*63890*/  ISETP.LT.AND P2, PT, R28, c[0x0][0x178], !P0 ;  /* 0x00005e001c007a0c */ /* 0x000fe20004741270 */
[----:B------:R-:W-:Y:S02]  /*638a0*/  ISETP.LT.AND P0, PT, R29, c[0x0][0x178], !P0 ;  /* 0x00005e001d007a0c */ /* 0x000fe40004701270 */
[C---:B------:R-:W-:Y:S01]  /*638b0*/  IMAD.WIDE R8, R21.reuse, 0x2, R16 ;  /* 0x0000000215087825 */ /* 0x040fe200078e0210 */
[----:B------:R-:W-:-:S03]  /*638c0*/  IADD3 R2, R21, c[0x0][0x198], RZ ;  /* 0x0000660015027a10 */ /* 0x000fc60007ffe0ff */
[----:B------:R-:W-:Y:S01]  /*638d0*/  IMAD.WIDE R4, R21, 0x2, R18 ;  /* 0x0000000215047825 */ /* 0x000fe200078e0212 */
[----:B------:R-:W-:Y:S01]  /*638e0*/  IADD3 R10, R3, 0x1f6, RZ ;  /* 0x000001f6030a7810 */ /* 0x000fe20007ffe0ff */
[----:B------:R0:W-:Y:S03]  /*638f0*/  @P1 STG.E.U16 [R8.64], R0 ;  /* 0x0000000008001986 */ /* 0x0001e6000c101506 */
[----:B------:R1:W-:Y:S01]  /*63900*/  @P4 STG.E.U16 [R4.64], R6 ;  /* 0x0000000604004986 */ /* 0x0003e2000c101506 */
[----:B------:R-:W-:Y:S02]  /*63910*/  ISETP.LT.AND P4, PT, R28, c[0x0][0x178], !P6 ;  /* 0x00005e001c007a0c */ /* 0x000fe40007781270 */
[----:B------:R-:W-:Y:S02]  /*63920*/  ISETP.GE.AND P3, PT, R10, c[0x0][0x17c], PT ;  /* 0x00005f000a007a0c */ /* 0x000fe40003f66270 */
[C---:B------:R-:W-:Y:S01]  /*63930*/  IADD3 R13, R2.reuse, c[0x0][0x198], RZ ;  /* 0x00006600020d7a10 */ /* 0x040fe20007ffe0ff */
[----:B0-----:R-:W-:-:S04]  /*63940*/  IMAD.WIDE R8, R2, 0x2, R16 ;  /* 0x0000000202087825 */ /* 0x001fc800078e0210 */
[----:B-1----:R-:W-:Y:S01]  /*63950*/  IMAD.WIDE R4, R2, 0x2, R18 ;  /* 0x0000000202047825 */ /* 0x002fe200078e0212 */
[----:B------:R-:W-:Y:S02]  /*63960*/  ISETP.LT.AND P6, PT, R29, c[0x0][0x178], !P6 ;  /* 0x00005e001d007a0c */ /* 0x000fe400077c1270 */
[----:B------:R-:W-:Y:S01]  /*63970*/  IADD3 R21, R13, c[0x0][0x198], RZ ;  /* 0x000066000d157a10 */ /* 0x000fe20007ffe0ff */
[----:B----4-:R0:W-:Y:S01]  /*63980*/  @P2 STG.E.U16 [R8.64], R25 ;  /* 0x0000001908002986 */ /* 0x0101e2000c101506 */
[----:B------:R-:W-:Y:S02]  /*63990*/  IADD3 R6, R3, 0x1fa, RZ ;  /* 0x000001fa03067810 */ /* 0x000fe40007ffe0ff */
[----:B0-----:R-:W-:Y:S01]  /*639a0*/  PRMT R9, R25, 0x7632, R9 ;  /* 0x0000763219097816 */ /* 0x001fe20000000009 */
[----:B---3--:R0:W-:Y:S01]  /*639b0*/  @P0 STG.E.U16 [R4.64], R26 ;  /* 0x0000001a04000986 */ /* 0x0081e2000c101506 */
[----:B------:R-:W-:Y:S02]  /*639c0*/  PRMT R2, R26, 0x7632, R2 ;  /* 0x000076321a027816 */ /* 0x000fe40000000002 */
[----:B------:R-:W-:Y:S01]  /*639d0*/  ISETP.LT.AND P0, PT, R28, c[0x0][0x178], !P3 ;  /* 0x00005e001c007a0c */ /* 0x000fe20005f01270 */
[----:B0-----:R-:W3:Y:S01]  /*639e0*/  LDL.LU R26, [R1+0x6dc] ;  /* 0x0006dc00011a7983 */ /* 0x001ee20000300800 */
[----:B------:R-:W-:-:S04]  /*639f0*/  IMAD.WIDE R4, R13, 0x2, R16 ;  /* 0x000000020d047825 */ /* 0x000fc800078e0210 */
[----:B------:R-:W4:Y:S01]  /*63a00*/  LDL.LU R25, [R1+0xc] ;  /* 0x00000c0001197983 */ /* 0x000f220000300800 */
[----:B------:R0:W-:Y:S01]  /*63a10*/  @P4 STG.E.U16 [R4.64], R9 ;  /* 0x0000000904004986 */ /* 0x0001e2000c101506 */
[----:B------:R-:W-:Y:S01]  /*63a20*/  ISETP.GE.AND P4, PT, R6, c[0x0][0x17c], PT ;  /* 0x00005f0006007a0c */ /* 0x000fe20003f86270 */
[----:B0-----:R-:W-:-:S04]  /*63a30*/  IMAD.WIDE R4, R13, 0x2, R18 ;  /* 0x000000020d047825 */ /* 0x001fc800078e0212 */
[----:B------:R-:W-:Y:S01]  /*63a40*/  IMAD.WIDE R8, R21, 0x2, R16 ;  /* 0x0000000215087825 */ /* 0x000fe200078e0210 */
[----:B------:R-:W-:Y:S04]  /*63a50*/  @P6 STG.E.U16 [R4.64], R2 ;  /* 0x0000000204006986 */ /* 0x000fe8000c101506 */
[----:B--2---:R0:W-:Y:S01]  /*63a60*/  @P0 STG.E.U16 [R8.64], R27 ;  /* 0x0000001b08000986 */ /* 0x0041e2000c101506 */
[----:B------:R-:W-:-:S03]  /*63a70*/  PRMT R6, R27, 0x7632, R6 ;  /* 0x000076321b067816 */ /* 0x000fc60000000006 */
[----:B0-----:R-:W2:Y:S01]  /*63a80*/  LDL.LU R27, [R1+0x6cc] ;  /* 0x0006cc00011b7983 */ /* 0x001ea20000300800 */
[----:B------:R-:W-:Y:S02]  /*63a90*/  ISETP.LT.AND P3, PT, R29, c[0x0][0x178], !P3 ;  /* 0x00005e001d007a0c */ /* 0x000fe40005f61270 */
[C---:B------:R-:W-:Y:S02]  /*63aa0*/  IADD3 R14, R3.reuse, 0x1f7, RZ ;  /* 0x000001f7030e7810 */ /* 0x040fe40007ffe0ff */
[----:B------:R-:W-:Y:S01]  /*63ab0*/  IADD3 R10, R3, 0x1f8, RZ ;  /* 0x000001f8030a7810 */ /* 0x000fe20007ffe0ff */
[C---:B------:R-:W-:Y:S01]  /*63ac0*/  IMAD.WIDE R12, R21.reuse, 0x2, R18 ;  /* 0x00000002150c7825 */ /* 0x040fe200078e0212 */
[----:B------:R-:W-:Y:S02]  /*63ad0*/  ISETP.GE.AND P5, PT, R14, c[0x0][0x17c], PT ;  /* 0x00005f000e007a0c */ /* 0x000fe40003fa6270 */
[----:B------:R-:W-:Y:S02]  /*63ae0*/  ISETP.GE.AND P1, PT, R10, c[0x0][0x17c], PT ;  /* 0x00005f000a007a0c */ /* 0x000fe40003f26270 */
[----:B------:R-:W-:-:S02]  /*63af0*/  IADD3 R21, R21, c[0x0][0x198], RZ ;  /* 0x0000660015157a10 */ /* 0x000fc40007ffe0ff */
[C---:B------:R-:W-:Y:S01]  /*63b00*/  ISETP.LT.AND P0, PT, R28.reuse, c[0x0][0x178], !P5 ;  /* 0x00005e001c007a0c */ /* 0x040fe20006f01270 */
[----:B------:R-:W-:Y:S01]  /*63b10*/  ISETP.LT.AND P5, PT, R29, c[0x0][0x178], !P5 ;  /* 0x00005e001d007a0c */ /* 0x000fe20006fa1270 */
[----:B------:R0:W-:Y:S01]  /*63b20*/  @P3 STG.E.U16 [R12.64], R24 ;  /* 0x000000180c003986 */ /* 0x0001e2000c101506 */
[----:B------:R-:W-:Y:S02]  /*63b30*/  ISETP.LT.AND P3, PT, R28, c[0x0][0x178], !P1 ;  /* 0x00005e001c007a0c */ /* 0x000fe40004f61270 */
[----:B------:R-:W-:Y:S02]  /*63b40*/  IADD3 R10, R3, 0x1f9, RZ ;  /* 0x000001f9030a7810 */ /* 0x000fe40007ffe0ff */
[----:B------:R-:W-:Y:S01]  /*63b50*/  IADD3 R23, R21, c[0x0][0x198], RZ ;  /* 0x0000660015177a10 */ /* 0x000fe20007ffe0ff */
[----:B------:R-:W-:Y:S02]  /*63b60*/  ISETP.LT.AND P1, PT, R29, c[0x0][0x178], !P1 ;  /* 0x00005e001d007a0c */ /* 0x000fe40004f21270 */
[----:B------:R-:W-:Y:S01]  /*63b70*/  IMAD.WIDE R4, R21, 0x2, R16 ;  /* 0x0000000215047825 */ /* 0x000fe200078e0210 */
[----:B------:R-:W-:-:S03]  /*63b80*/  ISETP.GE.AND P2, PT, R10, c[0x0][0x17c], PT ;  /* 0x00005f000a007a0c */ /* 0x000fc60003f46270 */
[----:B------:R-:W-:Y:S02]  /*63b90*/  PRMT R10, R24, 0x7632, R10 ;  /* 0x00007632180a7816 */ /* 0x000fe4000000000a */
[----:B------:R-:W-:-:S04]  /*63ba0*/  IMAD.WIDE R8, R21, 0x2, R18 ;  /* 0x0000000215087825 */ /* 0x000fc800078e0212 */
[C---:B0-----:R-:W-:Y:S01]  /*63bb0*/  IMAD.WIDE R12, R23.reuse, 0x2, R16 ;  /* 0x00000002170c7825 */ /* 0x041fe200078e0210 */
[----:B------:R0:W-:Y:S03]  /*63bc0*/  @P0 STG.E.U16 [R4.64], R6 ;  /* 0x0000000604000986 */ /* 0x0001e6000c101506 */
[----:B------:R1:W-:Y:S02]  /*63bd0*/  @P5 STG.E.U16 [R8.64], R10 ;  /* 0x0000000a08005986 */ /* 0x0003e4000c101506 */
[C---:B------:R-:W-:Y:S01]  /*63be0*/  IMAD.WIDE R20, R23.reuse, 0x2, R18 ;  /* 0x0000000217147825 */ /* 0x040fe200078e0212 */
[----:B------:R-:W-:Y:S02]  /*63bf0*/  IADD3 R23, R23, c[0x0][0x198], RZ ;  /* 0x0000660017177a10 */ /* 0x000fe40007ffe0ff */
[----:B------:R-:W-:-:S03]  /*63c00*/  ISETP.LT.AND P5, PT, R28, c[0x0][0x178], !P4 ;  /* 0x00005e001c007a0c */ /* 0x000fc600067a1270 */
[----:B0-----:R-:W-:-:S04]  /*63c10*/  IMAD.WIDE R4, R23, 0x2, R16 ;  /* 0x0000000217047825 */ /* 0x001fc800078e0210 */
[----:B-1----:R-:W-:Y:S01]  /*63c20*/  IMAD.WIDE R8, R23, 0x2, R18 ;  /* 0x0000000217087825 */ /* 0x002fe200078e0212 */
[----:B------:R-:W-:Y:S01]  /*63c30*/  IADD3 R6, R3, 0x1fd, RZ ;  /* 0x000001fd03067810 */ /* 0x000fe20007ffe0ff */
[----:B---3--:R0:W-:Y:S01]  /*63c40*/  @P3 STG.E.U16 [R12.64], R26 ;  /* 0x0000001a0c003986 */ /* 0x0081e2000c101506 */
[----:B------:R-:W-:Y:S01]  /*63c50*/  ISETP.LT.AND P3, PT, R28, c[0x0][0x178], !P2 ;  /* 0x00005e001c007a0c */ /* 0x000fe20005761270 */
[----:B------:R-:W-:Y:S01]  /*63c60*/  ISETP.LT.AND P2, PT, R29, c[0x0][0x178], !P2 ;  /* 0x00005e001d007a0c */ /* 0x000fe20005741270 */
[----:B------:R-:W-:Y:S02]  /*63c70*/  PRMT R2, R26, 0x7632, R2 ;  /* 0x000076321a027816 */ /* 0x000fe40000000002 */
[----:B----4-:R-:W-:Y:S01]  /*63c80*/  PRMT R14, R25, 0x7632, R14 ;  /* 0x00007632190e7816 */ /* 0x010fe2000000000e */
[----:B------:R1:W-:Y:S04]  /*63c90*/  @P1 STG.E.U16 [R20.64], R25 ;  /* 0x0000001914001986 */ /* 0x0003e8000c101506 */
[----:B0-----:R-:W3:Y:S01]  /*63ca0*/  LDL.LU R26, [R1+0x6bc] ;  /* 0x0006bc00011a7983 */ /* 0x001ee20000300800 */
[----:B-1----:R-:W-:-:S03]  /*63cb0*/  IADD3 R25, R23, c[0x0][0x198], RZ ;  /* 0x0000660017197a10 */ /* 0x002fc60007ffe0ff */
[----:B------:R-:W-:Y:S02]  /*63cc0*/  @P3 STG.E.U16 [R4.64], R2 ;  /* 0x0000000204003986 */ /* 0x000fe4000c101506 */
[----:B------:R-:W-:Y:S01]  /*63cd0*/  IMAD.WIDE R12, R25, 0x2, R16 ;  /* 0x00000002190c7825 */ /* 0x000fe200078e0210 */
[----:B------:R-:W-:Y:S01]  /*63ce0*/  ISETP.GE.AND P1, PT, R6, c[0x0][0x17c], PT ;  /* 0x00005f0006007a0c */ /* 0x000fe20003f26270 */
[----:B------:R-:W-:Y:S04]  /*63cf0*/  @P2 STG.E.U16 [R8.64], R14 ;  /* 0x0000000e08002986 */ /* 0x000fe8000c101506 */
[----:B--2---:R0:W-:Y:S01]  /*63d00*/  @P5 STG.E.U16 [R12.64], R27 ;  /* 0x0000001b0c005986 */ /* 0x0041e2000c101506 */
[----:B------:R-:W-:-:S03]  /*63d10*/  PRMT R6, R27, 0x7632, R6 ;  /* 0x000076321b067816 */ /* 0x000fc60000000006 */
[----:B0-----:R-:W2:Y:S01]  /*63d20*/  LDL.LU R27, [R1+0x67c] ;  /* 0x00067c00011b7983 */ /* 0x001ea20000300800 */
[----:B------:R-:W-:-:S04]  /*63d30*/  IADD3 R0, R3, 0x1fb, RZ ;  /* 0x000001fb03007810 */ /* 0x000fc80007ffe0ff */
[----:B------:R-:W-:Y:S01]  /*63d40*/  ISETP.GE.AND P6, PT, R0, c[0x0][0x17c], PT ;  /* 0x00005f0000007a0c */ /* 0x000fe20003fc6270 */
[----:B------:R-:W-:Y:S01]  /*63d50*/  IADD3 R0, R3, 0x1fc, RZ ;  /* 0x000001fc03007810 */ /* 0x000fe20007ffe0ff */
[----:B------:R-:W-:-:S03]  /*63d60*/  ISETP.LT.AND P4, PT, R29, c[0x0][0x178], !P4 ;  /* 0x00005e001d007a0c */ /* 0x000fc60006781270 */
[----:B------:R-:W-:Y:S02]  /*63d70*/  ISETP.GE.AND P0, PT, R0, c[0x0][0x17c], PT ;  /* 0x00005f0000007a0c */ /* 0x000fe40003f06270 */
[C---:B------:R-:W-:Y:S01]  /*63d80*/  ISETP.LT.AND P2, PT, R28.reuse, c[0x0][0x178], !P6 ;  /* 0x00005e001c007a0c */ /* 0x040fe20007741270 */
[----:B------:R-:W-:Y:S01]  /*63d90*/  IADD3 R0, R3, 0x1fe, RZ ;  /* 0x000001fe03007810 */ /* 0x000fe20007ffe0ff */
[----:B------:R-:W-:Y:S02]  /*63da0*/  ISETP.LT.AND P6, PT, R29, c[0x0][0x178], !P6 ;  /* 0x00005e001d007a0c */ /* 0x000fe400077c1270 */
[----:B------:R-:W-:Y:S02]  /*63db0*/  IADD3 R21, R25, c[0x0][0x198], RZ ;  /* 0x0000660019157a10 */ /* 0x000fe40007ffe0ff */
[----:B------:R-:W-:Y:S02]  /*63dc0*/  ISETP.LT.AND P5, PT, R28, c[0x0][0x178], !P0 ;  /* 0x00005e001c007a0c */ /* 0x000fe400047a1270 */
[----:B------:R-:W-:Y:S01]  /*63dd0*/  ISETP.GE.AND P3, PT, R0, c[0x0][0x17c], PT ;  /* 0x00005f0000007a0c */ /* 0x000fe20003f66270 */
[----:B------:R-:W-:Y:S01]  /*63de0*/  IADD3 R0, R3, 0x1ff, RZ ;  /* 0x000001ff03007810 */ /* 0x000fe20007ffe0ff */
[----:B------:R-:W-:Y:S01]  /*63df0*/  IADD3 R23, R21, c[0x0][0x198], RZ ;  /* 0x0000660015177a10 */ /* 0x000fe20007ffe0ff */
[----:B------:R-:W-:-:S04]  /*63e00*/  IMAD.WIDE R2, R25, 0x2, R18 ;  /* 0x0000000219027825 */ /* 0x000fc800078e0212 */
[----:B------:R-:W-:Y:S01]  /*63e10*/  IMAD.WIDE R4, R21, 0x2, R16 ;  /* 0x0000000215047825 */ /* 0x000fe200078e0210 */
[----:B------:R-:W-:-:S03]  /*63e20*/  PRMT R10, R7, 0x7632, R10 ;  /* 0x00007632070a7816 */ /* 0x000fc6000000000a */
[----:B------:R-:W-:-:S04]  /*63e30*/  IMAD.WIDE R8, R21, 0x2, R18 ;  /* 0x0000000215087825 */ /* 0x000fc800078e0212 */
[----:B------:R-:W-:Y:S01]  /*63e40*/  IMAD.WIDE R12, R23, 0x2, R16 ;  /* 0x00000002170c7825 */ /* 0x000fe200078e0210 */
[----:B------:R0:W-:Y:S03]  /*63e50*/  @P4 STG.E.U16 [R2.64], R7 ;  /* 0x0000000702004986 */ /* 0x0001e6000c101506 */
[----:B------:R1:W-:Y:S02]  /*63e60*/  @P2 STG.E.U16 [R4.64], R6 ;  /* 0x0000000604002986 */ /* 0x0003e4000c101506 */
[----:B------:R4:W-:Y:S01]  /*63e70*/  @P6 STG.E.U16 [R8.64], R10 ;  /* 0x0000000a08006986 */ /* 0x0009e2000c101506 */
[----:B------:R-:W-:Y:S02]  /*63e80*/  ISETP.LT.AND P0, PT, R29, c[0x0][0x178], !P0 ;  /* 0x00005e001d007a0c */ /* 0x000fe40004701270 */
[----:B------:R-:W-:Y:S02]  /*63e90*/  IADD3 R21, R23, c[0x0][0x198], RZ ;  /* 0x0000660017157a10 */ /* 0x000fe40007ffe0ff */
[----:B------:R-:W-:-:S02]  /*63ea0*/  ISETP.GE.AND P4, PT, R0, c[0x0][0x17c], PT ;  /* 0x00005f0000007a0c */ /* 0x000fc40003f86270 */
[C---:B------:R-:W-:Y:S01]  /*63eb0*/  ISETP.LT.AND P6, PT, R28.reuse, c[0x0][0x178], !P3 ;  /* 0x00005e001c007a0c */ /* 0x040fe20005fc1270 */
[----:B------:R-:W-:Y:S01]  /*63ec0*/  ISETP.LT.AND P3, PT, R29, c[0x0][0x178], !P3 ;  /* 0x00005e001d007a0c */ /* 0x000fe20005f61270 */
[----:B------:R-:W-:Y:S02]  /*63ed0*/  IADD3 R25, R21, c[0x0][0x198], RZ ;  /* 0x0000660015197a10 */ /* 0x000fe40007ffe0ff */
[----:B------:R-:W-:Y:S01]  /*63ee0*/  ISETP.LT.AND P2, PT, R28, c[0x0][0x178], !P4 ;  /* 0x00005e001c007a0c */ /* 0x000fe20006741270 */
[----:B------:R-:W-:Y:S02]  /*63ef0*/  ISETP.LT.AND P4, PT, R29, c[0x0][0x178], !P4 ;  /* 0x00005e001d007a0c */ /* 0x000fe40006781270 */
[----:B0-----:R-:W-:Y:S01]  /*63f00*/  IMAD.WIDE R2, R23, 0x2, R18 ;  /* 0x0000000217027825 */ /* 0x001fe200078e0212 */
[----:B------:R-:W-:-:S03]  /*63f10*/  IADD3 R23, R25, c[0x0][0x198], RZ ;  /* 0x0000660019177a10 */ /* 0x000fc60007ffe0ff */
[----:B-1----:R-:W-:Y:S01]  /*63f20*/  IMAD.WIDE R4, R21, 0x2, R16 ;  /* 0x0000000215047825 */ /* 0x002fe200078e0210 */
[----:B----4-:R-:W-:-:S03]  /*63f30*/  PRMT R10, R11, 0x7632, R10 ;  /* 0x000076320b0a7816 */ /* 0x010fc6000000000a */
[----:B------:R-:W-:-:S04]  /*63f40*/  IMAD.WIDE R6, R21, 0x2, R18 ;  /* 0x0000000215067825 */ /* 0x000fc800078e0212 */
[----:B------:R-:W-:-:S04]  /*63f50*/  IMAD.WIDE R8, R25, 0x2, R16 ;  /* 0x0000000219087825 */ /* 0x000fc800078e0210 */
[----:B------:R-:W-:Y:S01]  /*63f60*/  IMAD.WIDE R16, R23, 0x2, R16 ;  /* 0x0000000217107825 */ /* 0x000fe200078e0210 */
[----:B---3--:R0:W-:Y:S01]  /*63f70*/  @P5 STG.E.U16 [R12.64], R26 ;  /* 0x0000001a0c005986 */ /* 0x0081e2000c101506 */
[----:B------:R-:W-:Y:S02]  /*63f80*/  ISETP.LT.AND P5, PT, R28, c[0x0][0x178], !P1 ;  /* 0x00005e001c007a0c */ /* 0x000fe40004fa1270 */
[----:B------:R-:W-:Y:S01]  /*63f90*/  ISETP.LT.AND P1, PT, R29, c[0x0][0x178], !P1 ;  /* 0x00005e001d007a0c */ /* 0x000fe20004f21270 */
[----:B------:R-:W-:Y:S01]  /*63fa0*/  PRMT R0, R26, 0x7632, R0 ;  /* 0x000076321a007816 */ /* 0x000fe20000000000 */
[----:B------:R2:W-:Y:S01]  /*63fb0*/  @P0 STG.E.U16 [R2.64], R11 ;  /* 0x0000000b02000986 */ /* 0x0005e2000c101506 */
[----:B0-----:R-:W-:-:S08]  /*63fc0*/  IMAD.WIDE R12, R25, 0x2, R18 ;  /* 0x00000002190c7825 */ /* 0x001fd000078e0212 */
[----:B------:R0:W-:Y:S02]  /*63fd0*/  @P5 STG.E.U16 [R4.64], R0 ;  /* 0x0000000004005986 */ /* 0x0001e4000c101506 */
[----:B------:R0:W-:Y:S02]  /*63fe0*/  @P1 STG.E.U16 [R6.64], R10 ;  /* 0x0000000a06001986 */ /* 0x0001e4000c101506 */
[----:B------:R-:W-:Y:S01]  /*63ff0*/  IMAD.WIDE R18, R23, 0x2, R18 ;  /* 0x0000000217127825 */ /* 0x000fe200078e0212 */
[----:B--2---:R-:W-:Y:S01]  /*64000*/  PRMT R3, R27, 0x7632, R3 ;  /* 0x000076321b037816 */ /* 0x004fe20000000003 */
[----:B------:R0:W-:Y:S02]  /*64010*/  @P6 STG.E.U16 [R8.64], R27 ;  /* 0x0000001b08006986 */ /* 0x0001e4000c101506 */
[----:B------:R0:W-:Y:S02]  /*64020*/  @P3 STG.E.U16 [R12.64], R15 ;  /* 0x0000000f0c003986 */ /* 0x0001e4000c101506 */
[----:B------:R0:W-:Y:S01]  /*64030*/  @P2 STG.E.U16 [R16.64], R3 ;  /* 0x0000000310002986 */ /* 0x0001e2000c101506 */
[----:B------:R-:W-:Y:S05]  /*64040*/  @!P4 EXIT ;  /* 0x000000000000c94d */ /* 0x000fea0003800000 */
[----:B0-----:R-:W-:-:S05]  /*64050*/  PRMT R9, R15, 0x7632, R9 ;  /* 0x000076320f097816 */ /* 0x001fca0000000009 */
[----:B------:R-:W-:Y:S01]  /*64060*/  STG.E.U16 [R18.64], R9 ;  /* 0x0000000912007986 */ /* 0x000fe2000c101506 */
[----:B------:R-:W-:Y:S05]  /*64070*/  EXIT ;  /* 0x000000000000794d */ /* 0x000fea0003800000 */
.L_x_3:
[----:B------:R-:W-:-:S00]  /*64080*/  BRA `(.L_x_3) ;  /* 0xfffffff000007947 */ /* 0x000fc0000383ffff */
[----:B------:R-:W-:-:S00]  /*64090*/  NOP ;  /* 0x0000000000007918 */ /* 0x000fc00000000000 */
        /* <DEDUP_REMOVED lines=14> */
.L_x_4:


//--------------------- .nv.shared.matmul_kernel  --------------------------
	.section	.nv.shared.matmul_kernel,"aw",@nobits
	.sectionflags	@""
	.align	16
